def matmul_kernel(
    a_ptr,
    b_ptr,
    c_ptr,
    M,
    N,
    K,
    stride_am,
    stride_ak,
    stride_bk,
    stride_bn,
    stride_cm,
    stride_cn,
    BLOCK_M: tl.constexpr,
    BLOCK_N: tl.constexpr,
    BLOCK_K: tl.constexpr,
    GROUP_M: tl.constexpr,
):
    pid = tl.program_id(axis=0)
    num_pid_m = tl.cdiv(M, BLOCK_M)
    num_pid_n = tl.cdiv(N, BLOCK_N)
    num_pid_in_group = GROUP_M * num_pid_n
    group_id = pid // num_pid_in_group
    first_pid_m = group_id * GROUP_M
    group_size_m = min(num_pid_m - first_pid_m, GROUP_M)
    pid_m = first_pid_m + ((pid % num_pid_in_group) % group_size_m)
    pid_n = (pid % num_pid_in_group) // group_size_m

    offs_am = (pid_m * BLOCK_M + tl.arange(0, BLOCK_M)) % M
    offs_bn = (pid_n * BLOCK_N + tl.arange(0, BLOCK_N)) % N
    offs_k = tl.arange(0, BLOCK_K)
    a_ptrs = a_ptr + offs_am[:, None] * stride_am + offs_k[None, :] * stride_ak
    b_ptrs = b_ptr + offs_k[:, None] * stride_bk + offs_bn[None, :] * stride_bn

    acc = tl.zeros((BLOCK_M, BLOCK_N), dtype=tl.float32)
    for kk in range(0, tl.cdiv(K, BLOCK_K)):
        a = tl.load(a_ptrs, mask=offs_k[None, :] < K - kk * BLOCK_K, other=0.0)
        b = tl.load(b_ptrs, mask=offs_k[:, None] < K - kk * BLOCK_K, other=0.0)
        acc = tl.dot(a, b, acc)
        a_ptrs += BLOCK_K * stride_ak
        b_ptrs += BLOCK_K * stride_bk

    c = acc.to(c_ptr.dtype.element_ty)
    offs_cm = pid_m * BLOCK_M + tl.arange(0, BLOCK_M)
    offs_cn = pid_n * BLOCK_N + tl.arange(0, BLOCK_N)
    c_ptrs = c_ptr + offs_cm[:, None] * stride_cm + offs_cn[None, :] * stride_cn
    mask = (offs_cm[:, None] < M) & (offs_cn[None, :] < N)
    tl.store(c_ptrs, c, mask=mask)

# config = {"BLOCK_K": 64, "BLOCK_M": 512, "BLOCK_N": 64, "GROUP_M": 4, "arch": "sm_90", "dtype": "fp16", "num_ctas": 1, "num_stages": 3, "num_warps": 4}
# arch = sm_90


// ===== COMPILED SASS (sm_90a) =====

	.target	sm_90a

	.elftype	@"ET_EXEC"


//--------------------- .note.nv.tkinfo           --------------------------
	.section	.note.nv.tkinfo,"",@"SHT_NOTE"
	.sectionflags	@"SHF_NOTE_NV_TKINFO"
	.tkinfo
        /*0018*/ 	.word	0x00000002
        /*0030*/ 	.string	""
        /*0030*/ 	.string	"ptxas"
        /*0030*/ 	.string	"Cuda compilation tools, release 13.0, V13.0.88"
        /*0030*/ 	.string	"Build cuda_13.0.r13.0/compiler.36424714_0"
        /*0030*/ 	.string	"-v  -suppress-debug-info  -lineinfo  -arch sm_90a "



//--------------------- .note.nv.cuinfo           --------------------------
	.section	.note.nv.cuinfo,"",@"SHT_NOTE"
	.sectionflags	@"SHF_NOTE_NV_CUINFO"
        /*0018*/ 	.short	0x0002
        /*001a*/ 	.short	0x005a
        /*001c*/ 	.short	0x0082
	.zero		2


//--------------------- .nv.info                  --------------------------
	.section	.nv.info,"",@"SHT_CUDA_INFO"
	.align	4


	//----- nvinfo : EIATTR_REGCOUNT
	.align		4
        /*0000*/ 	.byte	0x04, 0x2f
        /*0002*/ 	.short	(.L_1 - .L_0)
	.align		4
.L_0:
        /*0004*/ 	.word	index@(matmul_kernel)
        /*0008*/ 	.word	0x000000ff


	//----- nvinfo : EIATTR_FRAME_SIZE
	.align		4
.L_1:
        /*000c*/ 	.byte	0x04, 0x11
        /*000e*/ 	.short	(.L_3 - .L_2)
	.align		4
.L_2:
        /*0010*/ 	.word	index@(matmul_kernel)
        /*0014*/ 	.word	0x00000f38


	//----- nvinfo : EIATTR_MIN_STACK_SIZE
	.align		4
.L_3:
        /*0018*/ 	.byte	0x04, 0x12
        /*001a*/ 	.short	(.L_5 - .L_4)
	.align		4
.L_4:
        /*001c*/ 	.word	index@(matmul_kernel)
        /*0020*/ 	.word	0x00000f38
.L_5:


//--------------------- .nv.compat                --------------------------
	.section	.nv.compat,"",@"SHT_CUDA_COMPAT_INFO"
	.align	4
        /*0000*/ 	.byte	0x02, 0x09, 0x01, 0x00, 0x02, 0x02, 0x04, 0x00, 0x02, 0x05, 0x05, 0x00, 0x03, 0x07, 0x01, 0x01
        /*0010*/ 	.byte	0x02, 0x03, 0x00, 0x00, 0x02, 0x06, 0x01, 0x00, 0x04, 0x0b, 0x08, 0x00, 0x00, 0x00, 0x00, 0x00
        /*0020*/ 	.byte	0x00, 0x00, 0x00, 0x00


//--------------------- .nv.info.matmul_kernel    --------------------------
	.section	.nv.info.matmul_kernel,"",@"SHT_CUDA_INFO"
	.sectionflags	@""
	.align	4


	//----- nvinfo : EIATTR_CUDA_API_VERSION
	.align		4
        /*0000*/ 	.byte	0x04, 0x37
        /*0002*/ 	.short	(.L_7 - .L_6)
.L_6:
        /*0004*/ 	.word	0x00000082


	//----- nvinfo : EIATTR_KPARAM_INFO
	.align		4
.L_7:
        /*0008*/ 	.byte	0x04, 0x17
        /*000a*/ 	.short	(.L_9 - .L_8)
.L_8:
        /*000c*/ 	.word	0x00000000
        /*0010*/ 	.short	0x000d
        /*0012*/ 	.short	0x0048
        /*0014*/ 	.byte	0x00, 0xf4, 0x21, 0x00


	//----- nvinfo : EIATTR_KPARAM_INFO
	.align		4
.L_9:
        /*0018*/ 	.byte	0x04, 0x17
        /*001a*/ 	.short	(.L_11 - .L_10)
.L_10:
        /*001c*/ 	.word	0x00000000
        /*0020*/ 	.short	0x000c
        /*0022*/ 	.short	0x0040
        /*0024*/ 	.byte	0x00, 0xf4, 0x21, 0x00


	//----- nvinfo : EIATTR_KPARAM_INFO
	.align		4
.L_11:
        /*0028*/ 	.byte	0x04, 0x17
        /*002a*/ 	.short	(.L_13 - .L_12)
.L_12:
        /*002c*/ 	.word	0x00000000
        /*0030*/ 	.short	0x000b
        /*0032*/ 	.short	0x0038
        /*0034*/ 	.byte	0x00, 0xf0, 0x11, 0x00


	//----- nvinfo : EIATTR_KPARAM_INFO
	.align		4
.L_13:
        /*0038*/ 	.byte	0x04, 0x17
        /*003a*/ 	.short	(.L_15 - .L_14)
.L_14:
        /*003c*/ 	.word	0x00000000
        /*0040*/ 	.short	0x000a
        /*0042*/ 	.short	0x0034
        /*0044*/ 	.byte	0x00, 0xf0, 0x11, 0x00


	//----- nvinfo : EIATTR_KPARAM_INFO
	.align		4
.L_15:
        /*0048*/ 	.byte	0x04, 0x17
        /*004a*/ 	.short	(.L_17 - .L_16)
.L_16:
        /*004c*/ 	.word	0x00000000
        /*0050*/ 	.short	0x0009
        /*0052*/ 	.short	0x0030
        /*0054*/ 	.byte	0x00, 0xf0, 0x11, 0x00


	//----- nvinfo : EIATTR_KPARAM_INFO
	.align		4
.L_17:
        /*0058*/ 	.byte	0x04, 0x17
        /*005a*/ 	.short	(.L_19 - .L_18)
.L_18:
        /*005c*/ 	.word	0x00000000
        /*0060*/ 	.short	0x0008
        /*0062*/ 	.short	0x002c
        /*0064*/ 	.byte	0x00, 0xf0, 0x11, 0x00


	//----- nvinfo : EIATTR_KPARAM_INFO
	.align		4
.L_19:
        /*0068*/ 	.byte	0x04, 0x17
        /*006a*/ 	.short	(.L_21 - .L_20)
.L_20:
        /*006c*/ 	.word	0x00000000
        /*0070*/ 	.short	0x0007
        /*0072*/ 	.short	0x0028
        /*0074*/ 	.byte	0x00, 0xf0, 0x11, 0x00


	//----- nvinfo : EIATTR_KPARAM_INFO
	.align		4
.L_21:
        /*0078*/ 	.byte	0x04, 0x17
        /*007a*/ 	.short	(.L_23 - .L_22)
.L_22:
        /*007c*/ 	.word	0x00000000
        /*0080*/ 	.short	0x0006
        /*0082*/ 	.short	0x0024
        /*0084*/ 	.byte	0x00, 0xf0, 0x11, 0x00


	//----- nvinfo : EIATTR_KPARAM_INFO
	.align		4
.L_23:
        /*0088*/ 	.byte	0x04, 0x17
        /*008a*/ 	.short	(.L_25 - .L_24)
.L_24:
        /*008c*/ 	.word	0x00000000
        /*0090*/ 	.short	0x0005
        /*0092*/ 	.short	0x0020
        /*0094*/ 	.byte	0x00, 0xf0, 0x11, 0x00


	//----- nvinfo : EIATTR_KPARAM_INFO
	.align		4
.L_25:
        /*0098*/ 	.byte	0x04, 0x17
        /*009a*/ 	.short	(.L_27 - .L_26)
.L_26:
        /*009c*/ 	.word	0x00000000
        /*00a0*/ 	.short	0x0004
        /*00a2*/ 	.short	0x001c
        /*00a4*/ 	.byte	0x00, 0xf0, 0x11, 0x00


	//----- nvinfo : EIATTR_KPARAM_INFO
	.align		4
.L_27:
        /*00a8*/ 	.byte	0x04, 0x17
        /*00aa*/ 	.short	(.L_29 - .L_28)
.L_28:
        /*00ac*/ 	.word	0x00000000
        /*00b0*/ 	.short	0x0003
        /*00b2*/ 	.short	0x0018
        /*00b4*/ 	.byte	0x00, 0xf0, 0x11, 0x00


	//----- nvinfo : EIATTR_KPARAM_INFO
	.align		4
.L_29:
        /*00b8*/ 	.byte	0x04, 0x17
        /*00ba*/ 	.short	(.L_31 - .L_30)
.L_30:
        /*00bc*/ 	.word	0x00000000
        /*00c0*/ 	.short	0x0002
        /*00c2*/ 	.short	0x0010
        /*00c4*/ 	.byte	0x00, 0xf4, 0x21, 0x00


	//----- nvinfo : EIATTR_KPARAM_INFO
	.align		4
.L_31:
        /*00c8*/ 	.byte	0x04, 0x17
        /*00ca*/ 	.short	(.L_33 - .L_32)
.L_32:
        /*00cc*/ 	.word	0x00000000
        /*00d0*/ 	.short	0x0001
        /*00d2*/ 	.short	0x0008
        /*00d4*/ 	.byte	0x00, 0xf4, 0x21, 0x00


	//----- nvinfo : EIATTR_KPARAM_INFO
	.align		4
.L_33:
        /*00d8*/ 	.byte	0x04, 0x17
        /*00da*/ 	.short	(.L_35 - .L_34)
.L_34:
        /*00dc*/ 	.word	0x00000000
        /*00e0*/ 	.short	0x0000
        /*00e2*/ 	.short	0x0000
        /*00e4*/ 	.byte	0x00, 0xf4, 0x21, 0x00


	//----- nvinfo : EIATTR_SPARSE_MMA_MASK
	.align		4
.L_35:
        /*00e8*/ 	.byte	0x03, 0x50
        /*00ea*/ 	.short	0x0000


	//----- nvinfo : EIATTR_MAXREG_COUNT
	.align		4
        /*00ec*/ 	.byte	0x03, 0x1b
        /*00ee*/ 	.short	0x00ff


	//----- nvinfo : EIATTR_NUM_BARRIERS
	.align		4
        /*00f0*/ 	.byte	0x02, 0x4c
        /*00f2*/ 	.byte	0x01
	.zero		1


	//----- nvinfo : EIATTR_ANNOTATIONS
	.align		4
        /*00f4*/ 	.byte	0x04, 0x55
        /*00f6*/ 	.short	(.L_37 - .L_36)


	//   ....[0]....
.L_36:
        /*00f8*/ 	.word	0x00000001
        /*00fc*/ 	.byte	0x40, 0x09, 0x00, 0x00, 0x01, 0x00, 0x00, 0x00, 0x70, 0x09, 0x00, 0x00, 0x01, 0x00, 0x00, 0x00
        /* <DEDUP_REMOVED lines=1487> */
        /*5dfc*/ 	.byte	0x90, 0xa6, 0x01, 0x00


	//----- nvinfo : EIATTR_MERCURY_ISA_VERSION
	.align		4
.L_37:
        /*5e00*/ 	.byte	0x03, 0x5f
        /*5e02*/ 	.short	0x0101


	//----- nvinfo : EIATTR_EXIT_INSTR_OFFSETS
	.align		4
        /*5e04*/ 	.byte	0x04, 0x1c
        /*5e06*/ 	.short	(.L_39 - .L_38)


	//   ....[0]....
.L_38:
        /*5e08*/ 	.word	0x00020730


	//   ....[1]....
        /*5e0c*/ 	.word	0x00020760


	//----- nvinfo : EIATTR_REQNTID
	.align		4
.L_39:
        /*5e10*/ 	.byte	0x04, 0x10
        /*5e12*/ 	.short	(.L_41 - .L_40)
.L_40:
        /*5e14*/ 	.word	0x00000080
        /*5e18*/ 	.word	0x00000001
        /*5e1c*/ 	.word	0x00000001


	//----- nvinfo : EIATTR_CBANK_PARAM_SIZE
	.align		4
.L_41:
        /*5e20*/ 	.byte	0x03, 0x19
        /*5e22*/ 	.short	0x0050


	//----- nvinfo : EIATTR_PARAM_CBANK
	.align		4
        /*5e24*/ 	.byte	0x04, 0x0a
        /*5e26*/ 	.short	(.L_43 - .L_42)
	.align		4
.L_42:
        /*5e28*/ 	.word	index@(.nv.constant0.matmul_kernel)
        /*5e2c*/ 	.short	0x0210
        /*5e2e*/ 	.short	0x0050


	//----- nvinfo : EIATTR_SW_WAR
	.align		4
.L_43:
        /*5e30*/ 	.byte	0x04, 0x36
        /*5e32*/ 	.short	(.L_45 - .L_44)
.L_44:
        /*5e34*/ 	.word	0x00000008
.L_45:


//--------------------- .nv.callgraph             --------------------------
	.section	.nv.callgraph,"",@"SHT_CUDA_CALLGRAPH"
	.align	4
	.sectionentsize	8
	.align		4
        /*0000*/ 	.word	0x00000000
	.align		4
        /*0004*/ 	.word	0xffffffff
	.align		4
        /*0008*/ 	.word	0x00000000
	.align		4
        /*000c*/ 	.word	0xfffffffe
	.align		4
        /*0010*/ 	.word	0x00000000
	.align		4
        /*0014*/ 	.word	0xfffffffd
	.align		4
        /*0018*/ 	.word	0x00000000
	.align		4
        /*001c*/ 	.word	0xfffffffc


//--------------------- .text.matmul_kernel       --------------------------
	.section	.text.matmul_kernel,"ax",@progbits
	.align	128
        .global         matmul_kernel
        .type           matmul_kernel,@function
        .size           matmul_kernel,(.L_x_3 - matmul_kernel)
        .other          matmul_kernel,@"STO_CUDA_ENTRY STV_DEFAULT"
matmul_kernel:
.text.matmul_kernel:
[----:B------:R-:W0:Y:S08]  /*0000*/  LDC R1, c[0x0][0x28] ;  /* 0x00000a00ff017b82 */ /* 0x000e300000000800 */
[----:B------:R-:W1:Y:S01]  /*0010*/  LDC.64 R2, c[0x0][0x228] ;  /* 0x00008a00ff027b82 */ /* 0x000e620000000a00 */
[----:B------:R-:W2:Y:S01]  /*0020*/  S2R R7, SR_CTAID.X ;  /* 0x0000000000077919 */ /* 0x000ea20000002500 */
[----:B0-----:R-:W-:Y:S01]  /*0030*/  VIADD R1, R1, 0xfffff0c8 ;  /* 0xfffff0c801017836 */ /* 0x001fe20000000000 */
[----:B------:R-:W-:Y:S01]  /*0040*/  ULDC.64 UR60, c[0x0][0x208] ;  /* 0x00008200003c7ab9 */ /* 0x000fe20000000a00 */
[----:B------:R-:W-:Y:S01]  /*0050*/  CS2R R28, SRZ ;  /* 0x00000000001c7805 */ /* 0x000fe2000001ff00 */
[----:B------:R-:W0:Y:S01]  /*0060*/  S2R R25, SR_TID.X ;  /* 0x0000000000197919 */ /* 0x000e220000002100 */
[----:B------:R-:W-:-:S02]  /*0070*/  CS2R R30, SRZ ;  /* 0x00000000001e7805 */ /* 0x000fc4000001ff00 */
[----:B------:R-:W-:Y:S01]  /*0080*/  CS2R R64, SRZ ;  /* 0x0000000000407805 */ /* 0x000fe2000001ff00 */
[----:B------:R-:W3:Y:S01]  /*0090*/  LDC R24, c[0x0][0x230] ;  /* 0x00008c00ff187b82 */ /* 0x000ee20000000800 */
[----:B------:R-:W-:Y:S02]  /*00a0*/  CS2R R66, SRZ ;  /* 0x0000000000427805 */ /* 0x000fe4000001ff00 */
[----:B------:R-:W-:Y:S02]  /*00b0*/  CS2R R60, SRZ ;  /* 0x00000000003c7805 */ /* 0x000fe4000001ff00 */
[----:B------:R-:W-:Y:S02]  /*00c0*/  CS2R R62, SRZ ;  /* 0x00000000003e7805 */ /* 0x000fe4000001ff00 */
[----:B------:R-:W-:Y:S02]  /*00d0*/  CS2R R92, SRZ ;  /* 0x00000000005c7805 */ /* 0x000fe4000001ff00 */
[----:B------:R-:W-:-:S02]  /*00e0*/  CS2R R94, SRZ ;  /* 0x00000000005e7805 */ /* 0x000fc4000001ff00 */
[----:B------:R-:W-:Y:S02]  /*00f0*/  CS2R R96, SRZ ;  /* 0x0000000000607805 */ /* 0x000fe4000001ff00 */
        /* <DEDUP_REMOVED lines=8> */
[----:B------:R-:W-:Y:S01]  /*0180*/  CS2R R142, SRZ ;  /* 0x00000000008e7805 */ /* 0x000fe2000001ff00 */
[----:B-1----:R-:W-:Y:S01]  /*0190*/  VIADD R0, R3, 0x3f ;  /* 0x0000003f03007836 */ /* 0x002fe20000000000 */
[----:B------:R-:W-:Y:S02]  /*01a0*/  CS2R R32, SRZ ;  /* 0x0000000000207805 */ /* 0x000fe4000001ff00 */
[----:B------:R-:W-:-:S02]  /*01b0*/  CS2R R34, SRZ ;  /* 0x0000000000227805 */ /* 0x000fc4000001ff00 */
[----:B------:R-:W-:Y:S02]  /*01c0*/  CS2R R132, SRZ ;  /* 0x0000000000847805 */ /* 0x000fe4000001ff00 */
[----:B------:R-:W-:Y:S02]  /*01d0*/  CS2R R134, SRZ ;  /* 0x0000000000867805 */ /* 0x000fe4000001ff00 */
[----:B------:R-:W-:Y:S02]  /*01e0*/  SHF.R.S32.HI R5, RZ, 0x1f, R0 ;  /* 0x0000001fff057819 */ /* 0x000fe40000011400 */
[----:B------:R-:W-:Y:S02]  /*01f0*/  CS2R R100, SRZ ;  /* 0x0000000000647805 */ /* 0x000fe4000001ff00 */
[----:B------:R-:W-:Y:S01]  /*0200*/  CS2R R102, SRZ ;  /* 0x0000000000667805 */ /* 0x000fe2000001ff00 */
[----:B---3--:R-:W-:Y:S01]  /*0210*/  VIADD R24, R24, 0x3f ;  /* 0x0000003f18187836 */ /* 0x008fe20000000000 */
[----:B------:R-:W-:-:S02]  /*0220*/  LEA.HI R5, R5, R0, RZ, 0x6 ;  /* 0x0000000005057211 */ /* 0x000fc400078f30ff */
[----:B------:R-:W-:Y:S02]  /*0230*/  CS2R R68, SRZ ;  /* 0x0000000000447805 */ /* 0x000fe4000001ff00 */
[----:B--2---:R-:W-:Y:S02]  /*0240*/  IABS R10, R7 ;  /* 0x00000007000a7213 */ /* 0x004fe40000000000 */
[----:B------:R-:W-:Y:S02]  /*0250*/  CS2R R70, SRZ ;  /* 0x0000000000467805 */ /* 0x000fe4000001ff00 */
[----:B------:R-:W-:Y:S02]  /*0260*/  SHF.R.S32.HI R5, RZ, 0x6, R5 ;  /* 0x00000006ff057819 */ /* 0x000fe40000011405 */
[----:B------:R-:W-:Y:S02]  /*0270*/  CS2R R36, SRZ ;  /* 0x0000000000247805 */ /* 0x000fe4000001ff00 */
[----:B------:R-:W-:-:S02]  /*0280*/  CS2R R38, SRZ ;  /* 0x0000000000267805 */ /* 0x000fc4000001ff00 */
[----:B------:R-:W-:Y:S02]  /*0290*/  CS2R R104, SRZ ;  /* 0x0000000000687805 */ /* 0x000fe4000001ff00 */
[----:B------:R-:W-:Y:S01]  /*02a0*/  CS2R R106, SRZ ;  /* 0x00000000006a7805 */ /* 0x000fe2000001ff00 */
[----:B------:R-:W-:Y:S01]  /*02b0*/  IMAD.SHL.U32 R6, R5, 0x4, RZ ;  /* 0x0000000405067824 */ /* 0x000fe200078e00ff */
[----:B------:R-:W-:Y:S02]  /*02c0*/  CS2R R136, SRZ ;  /* 0x0000000000887805 */ /* 0x000fe4000001ff00 */
[----:B------:R-:W-:Y:S02]  /*02d0*/  CS2R R138, SRZ ;  /* 0x00000000008a7805 */ /* 0x000fe4000001ff00 */
[----:B------:R-:W-:Y:S02]  /*02e0*/  CS2R R72, SRZ ;  /* 0x0000000000487805 */ /* 0x000fe4000001ff00 */
[----:B------:R-:W-:-:S02]  /*02f0*/  CS2R R74, SRZ ;  /* 0x00000000004a7805 */ /* 0x000fc4000001ff00 */
[-C--:B------:R-:W-:Y:S02]  /*0300*/  IABS R9, R6.reuse ;  /* 0x0000000600097213 */ /* 0x080fe40000000000 */
[----:B------:R-:W-:Y:S02]  /*0310*/  CS2R R40, SRZ ;  /* 0x0000000000287805 */ /* 0x000fe4000001ff00 */
[----:B------:R-:W-:Y:S02]  /*0320*/  IABS R12, R6 ;  /* 0x00000006000c7213 */ /* 0x000fe40000000000 */
[----:B------:R-:W-:Y:S01]  /*0330*/  CS2R R42, SRZ ;  /* 0x00000000002a7805 */ /* 0x000fe2000001ff00 */
[----:B------:R-:W1:Y:S01]  /*0340*/  I2F.RP R0, R9 ;  /* 0x0000000900007306 */ /* 0x000e620000209400 */
        /* <DEDUP_REMOVED lines=13> */
[----:B------:R-:W-:Y:S01]  /*0420*/  CS2R R82, SRZ ;  /* 0x0000000000527805 */ /* 0x000fe2000001ff00 */
[----:B-1----:R-:W1:Y:S01]  /*0430*/  MUFU.RCP R0, R0 ;  /* 0x0000000000007308 */ /* 0x002e620000001000 */
        /* <DEDUP_REMOVED lines=8> */
[----:B------:R-:W-:Y:S01]  /*04c0*/  CS2R R14, SRZ ;  /* 0x00000000000e7805 */ /* 0x000fe2000001ff00 */
[----:B-1----:R-:W-:Y:S02]  /*04d0*/  VIADD R4, R0, 0xffffffe ;  /* 0x0ffffffe00047836 */ /* 0x002fe40000000000 */
[----:B------:R-:W-:Y:S02]  /*04e0*/  IMAD.MOV R0, RZ, RZ, -R12 ;  /* 0x000000ffff007224 */ /* 0x000fe400078e0a0c */
[----:B------:R1:W2:Y:S02]  /*04f0*/  F2I.FTZ.U32.TRUNC.NTZ R5, R4 ;  /* 0x0000000400057305 */ /* 0x0002a4000021f000 */
[----:B-1----:R-:W-:Y:S02]  /*0500*/  IMAD.MOV.U32 R4, RZ, RZ, RZ ;  /* 0x000000ffff047224 */ /* 0x002fe400078e00ff */
[----:B--2---:R-:W-:-:S04]  /*0510*/  IMAD.MOV R8, RZ, RZ, -R5 ;  /* 0x000000ffff087224 */ /* 0x004fc800078e0a05 */
[----:B------:R-:W-:Y:S02]  /*0520*/  IMAD R11, R8, R9, RZ ;  /* 0x00000009080b7224 */ /* 0x000fe400078e02ff */
[----:B------:R-:W-:Y:S02]  /*0530*/  IMAD.MOV.U32 R8, RZ, RZ, R10 ;  /* 0x000000ffff087224 */ /* 0x000fe400078e000a */
[----:B------:R-:W-:-:S06]  /*0540*/  IMAD.HI.U32 R5, R5, R11, R4 ;  /* 0x0000000b05057227 */ /* 0x000fcc00078e0004 */
[----:B------:R-:W-:-:S04]  /*0550*/  IMAD.HI.U32 R5, R5, R8, RZ ;  /* 0x0000000805057227 */ /* 0x000fc800078e00ff */
[----:B------:R-:W-:-:S05]  /*0560*/  IMAD R0, R5, R0, R8 ;  /* 0x0000000005007224 */ /* 0x000fca00078e0208 */
[----:B------:R-:W-:-:S13]  /*0570*/  ISETP.GT.U32.AND P1, PT, R9, R0, PT ;  /* 0x000000000900720c */ /* 0x000fda0003f24070 */
[----:B------:R-:W-:Y:S02]  /*0580*/  @!P1 IMAD.IADD R0, R0, 0x1, -R9 ;  /* 0x0000000100009824 */ /* 0x000fe400078e0a09 */
[----:B------:R-:W-:Y:S01]  /*0590*/  @!P1 VIADD R5, R5, 0x1 ;  /* 0x0000000105059836 */ /* 0x000fe20000000000 */
[----:B------:R-:W-:Y:S02]  /*05a0*/  ISETP.NE.AND P1, PT, R6, RZ, PT ;  /* 0x000000ff0600720c */ /* 0x000fe40003f25270 */
[----:B------:R-:W-:Y:S02]  /*05b0*/  ISETP.GE.U32.AND P0, PT, R0, R9, PT ;  /* 0x000000090000720c */ /* 0x000fe40003f06070 */
[----:B------:R-:W-:-:S04]  /*05c0*/  LOP3.LUT R0, R7, R6, RZ, 0x3c, !PT ;  /* 0x0000000607007212 */ /* 0x000fc800078e3cff */
[----:B------:R-:W-:Y:S01]  /*05d0*/  ISETP.GE.AND P2, PT, R0, RZ, PT ;  /* 0x000000ff0000720c */ /* 0x000fe20003f46270 */
[----:B------:R-:W-:-:S06]  /*05e0*/  VIADD R0, R2, 0x1ff ;  /* 0x000001ff02007836 */ /* 0x000fcc0000000000 */
[----:B------:R-:W-:-:S04]  /*05f0*/  @P0 VIADD R5, R5, 0x1 ;  /* 0x0000000105050836 */ /* 0x000fc80000000000 */
[----:B------:R-:W-:Y:S01]  /*0600*/  IMAD.MOV.U32 R4, RZ, RZ, R5 ;  /* 0x000000ffff047224 */ /* 0x000fe200078e0005 */
[----:B------:R-:W-:-:S03]  /*0610*/  SHF.R.S32.HI R5, RZ, 0x1f, R0 ;  /* 0x0000001fff057819 */ /* 0x000fc60000011400 */
[----:B------:R-:W-:Y:S01]  /*0620*/  @!P2 IMAD.MOV R4, RZ, RZ, -R4 ;  /* 0x000000ffff04a224 */ /* 0x000fe200078e0a04 */
[----:B------:R-:W-:Y:S02]  /*0630*/  @!P1 LOP3.LUT R4, RZ, R6, RZ, 0x33, !PT ;  /* 0x00000006ff049212 */ /* 0x000fe400078e33ff */
[----:B------:R-:W-:-:S03]  /*0640*/  LEA.HI R5, R5, R0, RZ, 0x9 ;  /* 0x0000000005057211 */ /* 0x000fc600078f48ff */
[----:B------:R-:W-:Y:S02]  /*0650*/  IMAD.SHL.U32 R8, R4, 0x4, RZ ;  /* 0x0000000404087824 */ /* 0x000fe400078e00ff */
[----:B------:R-:W-:-:S03]  /*0660*/  IMAD.MOV R4, RZ, RZ, -R4 ;  /* 0x000000ffff047224 */ /* 0x000fc600078e0a04 */
[----:B------:R-:W-:Y:S01]  /*0670*/  LEA.HI.SX32 R5, R5, -R8, 0x17 ;  /* 0x8000000805057211 */ /* 0x000fe200078fbaff */
[----:B------:R-:W-:-:S03]  /*0680*/  IMAD R6, R6, R4, R7 ;  /* 0x0000000406067224 */ /* 0x000fc600078e0207 */
[----:B------:R-:W-:Y:S02]  /*0690*/  VIMNMX R13, R5, 0x4, PT ;  /* 0x00000004050d7848 */ /* 0x000fe40003fe0100 */
[----:B------:R-:W-:Y:S02]  /*06a0*/  IABS R11, R6 ;  /* 0x00000006000b7213 */ /* 0x000fe40000000000 */
[----:B------:R-:W-:-:S04]  /*06b0*/  IABS R9, R13 ;  /* 0x0000000d00097213 */ /* 0x000fc80000000000 */
[----:B------:R-:W1:Y:S08]  /*06c0*/  I2F.RP R0, R9 ;  /* 0x0000000900007306 */ /* 0x000e700000209400 */
[----:B-1----:R-:W1:Y:S02]  /*06d0*/  MUFU.RCP R0, R0 ;  /* 0x0000000000007308 */ /* 0x002e640000001000 */
[----:B-1----:R-:W-:-:S06]  /*06e0*/  VIADD R5, R0, 0xffffffe ;  /* 0x0ffffffe00057836 */ /* 0x002fcc0000000000 */
[----:B------:R-:W1:Y:S02]  /*06f0*/  F2I.FTZ.U32.TRUNC.NTZ R5, R5 ;  /* 0x0000000500057305 */ /* 0x000e64000021f000 */
[----:B-1----:R-:W-:-:S04]  /*0700*/  IMAD.MOV R10, RZ, RZ, -R5 ;  /* 0x000000ffff0a7224 */ /* 0x002fc800078e0a05 */
[----:B------:R-:W-:Y:S01]  /*0710*/  IMAD.MOV.U32 R4, RZ, RZ, R10 ;  /* 0x000000ffff047224 */ /* 0x000fe200078e000a */
[----:B------:R-:W-:-:S03]  /*0720*/  IABS R10, R13 ;  /* 0x0000000d000a7213 */ /* 0x000fc60000000000 */
[----:B------:R-:W-:Y:S02]  /*0730*/  IMAD R7, R4, R9, RZ ;  /* 0x0000000904077224 */ /* 0x000fe400078e02ff */
[----:B------:R-:W-:Y:S02]  /*0740*/  IMAD.MOV.U32 R4, RZ, RZ, RZ ;  /* 0x000000ffff047224 */ /* 0x000fe400078e00ff */
[----:B------:R-:W-:Y:S02]  /*0750*/  IMAD.MOV R0, RZ, RZ, -R10 ;  /* 0x000000ffff007224 */ /* 0x000fe400078e0a0a */
[----:B------:R-:W-:Y:S01]  /*0760*/  IMAD.HI.U32 R4, R5, R7, R4 ;  /* 0x0000000705047227 */ /* 0x000fe200078e0004 */
[----:B0-----:R-:W-:Y:S01]  /*0770*/  LOP3.LUT R5, R25, 0x7f, RZ, 0xc0, !PT ;  /* 0x0000007f19057812 */ /* 0x001fe200078ec0ff */
[----:B------:R-:W0:Y:S04]  /*0780*/  S2R R7, SR_CgaCtaId ;  /* 0x0000000000077919 */ /* 0x000e280000008800 */
[----:B------:R-:W-:-:S04]  /*0790*/  IMAD.HI.U32 R4, R4, R11, RZ ;  /* 0x0000000b04047227 */ /* 0x000fc800078e00ff */
[----:B------:R-:W-:Y:S01]  /*07a0*/  IMAD R0, R4, R0, R11 ;  /* 0x0000000004007224 */ /* 0x000fe200078e020b */
[----:B------:R-:W-:-:S04]  /*07b0*/  CS2R R10, SRZ ;  /* 0x00000000000a7805 */ /* 0x000fc8000001ff00 */
[----:B------:R-:W-:-:S13]  /*07c0*/  ISETP.GT.U32.AND P1, PT, R9, R0, PT ;  /* 0x000000000900720c */ /* 0x000fda0003f24070 */
[----:B------:R-:W-:Y:S02]  /*07d0*/  @!P1 IMAD.IADD R0, R0, 0x1, -R9 ;  /* 0x0000000100009824 */ /* 0x000fe400078e0a09 */
[----:B------:R-:W-:Y:S01]  /*07e0*/  @!P1 VIADD R4, R4, 0x1 ;  /* 0x0000000104049836 */ /* 0x000fe20000000000 */
[----:B------:R-:W-:Y:S02]  /*07f0*/  ISETP.NE.AND P1, PT, R13, RZ, PT ;  /* 0x000000ff0d00720c */ /* 0x000fe40003f25270 */
[----:B------:R-:W-:Y:S02]  /*0800*/  ISETP.GE.U32.AND P0, PT, R0, R9, PT ;  /* 0x000000090000720c */ /* 0x000fe40003f06070 */
[----:B------:R-:W-:-:S04]  /*0810*/  LOP3.LUT R0, R6, R13, RZ, 0x3c, !PT ;  /* 0x0000000d06007212 */ /* 0x000fc800078e3cff */
[----:B------:R-:W-:-:S07]  /*0820*/  ISETP.GE.AND P2, PT, R0, RZ, PT ;  /* 0x000000ff0000720c */ /* 0x000fce0003f46270 */
[----:B------:R-:W-:Y:S01]  /*0830*/  @P0 VIADD R4, R4, 0x1 ;  /* 0x0000000104040836 */ /* 0x000fe20000000000 */
[----:B------:R-:W-:-:S03]  /*0840*/  ISETP.GE.AND P0, PT, R24, 0x40, PT ;  /* 0x000000401800780c */ /* 0x000fc60003f06270 */
[----:B------:R-:W-:-:S04]  /*0850*/  IMAD.MOV.U32 R0, RZ, RZ, R4 ;  /* 0x000000ffff007224 */ /* 0x000fc800078e0004 */
[----:B------:R-:W-:Y:S01]  /*0860*/  @!P2 IMAD.MOV R0, RZ, RZ, -R0 ;  /* 0x000000ffff00a224 */ /* 0x000fe200078e0a00 */
[----:B------:R-:W-:-:S05]  /*0870*/  @!P1 LOP3.LUT R0, RZ, R13, RZ, 0x33, !PT ;  /* 0x0000000dff009212 */ /* 0x000fca00078e33ff */
[----:B------:R-:W-:Y:S02]  /*0880*/  IMAD.MOV R4, RZ, RZ, -R0 ;  /* 0x000000ffff047224 */ /* 0x000fe400078e0a00 */
[----:B------:R-:W-:Y:S02]  /*0890*/  IMAD.SHL.U32 R58, R0, 0x40, RZ ;  /* 0x00000040003a7824 */ /* 0x000fe400078e00ff */
[----:B------:R-:W-:Y:S01]  /*08a0*/  IMAD R4, R13, R4, R6 ;  /* 0x000000040d047224 */ /* 0x000fe200078e0206 */
[----:B------:R-:W-:Y:S02]  /*08b0*/  MOV R6, 0x400 ;  /* 0x0000040000067802 */ /* 0x000fe40000000f00 */
[----:B------:R-:W-:Y:S01]  /*08c0*/  CS2R R12, SRZ ;  /* 0x00000000000c7805 */ /* 0x000fe2000001ff00 */
[----:B------:R-:W-:Y:S01]  /*08d0*/  IMAD.IADD R4, R8, 0x1, R4 ;  /* 0x0000000108047824 */ /* 0x000fe200078e0204 */
[----:B0-----:R-:W-:Y:S02]  /*08e0*/  LEA R248, R7, R6, 0x18 ;  /* 0x0000000607f87211 */ /* 0x001fe400078ec0ff */
[----:B------:R-:W-:-:S02]  /*08f0*/  CS2R R6, SRZ ;  /* 0x0000000000067805 */ /* 0x000fc4000001ff00 */
[----:B------:R-:W-:Y:S01]  /*0900*/  CS2R R8, SRZ ;  /* 0x0000000000087805 */ /* 0x000fe2000001ff00 */
[----:B------:R-:W-:Y:S01]  /*0910*/  IMAD R57, R4, 0x200, R5 ;  /* 0x0000020004397824 */ /* 0x000fe200078e0205 */
[----:B------:R-:W-:-:S03]  /*0920*/  CS2R R4, SRZ ;  /* 0x0000000000047805 */ /* 0x000fc6000001ff00 */
[C---:B------:R-:W-:Y:S01]  /*0930*/  VIADD R56, R57.reuse, 0x80 ;  /* 0x0000008039387836 */ /* 0x040fe20000000000 */
[----:B------:R0:W-:Y:S01]  /*0940*/  STL [R1+0x94], R57 ;  /* 0x0000943901007387 */ /* 0x0001e20000100800 */
[C---:B------:R-:W-:Y:S02]  /*0950*/  VIADD R26, R57.reuse, 0x180 ;  /* 0x00000180391a7836 */ /* 0x040fe40000000000 */
[----:B------:R-:W-:Y:S01]  /*0960*/  VIADD R27, R57, 0x100 ;  /* 0x00000100391b7836 */ /* 0x000fe20000000000 */
[----:B------:R0:W-:Y:S04]  /*0970*/  STL [R1+0x90], R58 ;  /* 0x0000903a01007387 */ /* 0x0001e80000100800 */
[----:B------:R0:W-:Y:S04]  /*0980*/  STL [R1+0xa4], R56 ;  /* 0x0000a43801007387 */ /* 0x0001e80000100800 */
[----:B------:R0:W-:Y:S04]  /*0990*/  STL [R1+0x9c], R26 ;  /* 0x00009c1a01007387 */ /* 0x0001e80000100800 */
[----:B------:R0:W-:Y:S01]  /*09a0*/  STL [R1+0xa0], R27 ;  /* 0x0000a01b01007387 */ /* 0x0001e20000100800 */
[----:B------:R-:W-:Y:S05]  /*09b0*/  @!P0 BRA `(.L_x_0) ;  /* 0x0000019c000c8947 */ /* 0x000fea0003800000 */
[----:B------:R-:W-:Y:S01]  /*09c0*/  IABS R14, R2 ;  /* 0x00000002000e7213 */ /* 0x000fe20000000000 */
[----:B------:R-:W1:Y:S01]  /*09d0*/  LDC R77, c[0x0][0x234] ;  /* 0x00008d00ff4d7b82 */ /* 0x000e620000000800 */
[----:B------:R-:W-:Y:S02]  /*09e0*/  IABS R0, R3 ;  /* 0x0000000300007213 */ /* 0x000fe40000000000 */
[----:B------:R-:W-:Y:S01]  /*09f0*/  CS2R R216, SRZ ;  /* 0x0000000000d87805 */ /* 0x000fe2000001ff00 */
[----:B------:R-:W2:Y:S01]  /*0a00*/  I2F.RP R8, R14 ;  /* 0x0000000e00087306 */ /* 0x000ea20000209400 */
[----:B------:R-:W-:Y:S02]  /*0a10*/  SHF.R.S32.HI R11, RZ, 0x1f, R24 ;  /* 0x0000001fff0b7819 */ /* 0x000fe40000011418 */
[----:B------:R-:W-:Y:S02]  /*0a20*/  CS2R R218, SRZ ;  /* 0x0000000000da7805 */ /* 0x000fe4000001ff00 */
[----:B------:R-:W-:-:S02]  /*0a30*/  LOP3.LUT R40, R25, 0x3f, RZ, 0xc0, !PT ;  /* 0x0000003f19287812 */ /* 0x000fc400078ec0ff */
[----:B------:R-:W-:Y:S02]  /*0a40*/  CS2R R220, SRZ ;  /* 0x0000000000dc7805 */ /* 0x000fe4000001ff00 */
[----:B------:R-:W-:Y:S01]  /*0a50*/  LEA.HI R10, R11, R24, RZ, 0x6 ;  /* 0x000000180b0a7211 */ /* 0x000fe200078f30ff */
[----:B------:R-:W3:Y:S01]  /*0a60*/  LDC.64 R78, c[0x0][0x210] ;  /* 0x00008400ff4e7b82 */ /* 0x000ee20000000a00 */
[----:B------:R-:W-:Y:S01]  /*0a70*/  IABS R13, R56 ;  /* 0x00000038000d7213 */ /* 0x000fe20000000000 */
[----:B------:R-:W4:Y:S01]  /*0a80*/  I2F.RP R9, R0 ;  /* 0x0000000000097306 */ /* 0x000f220000209400 */
[----:B------:R-:W-:Y:S02]  /*0a90*/  SHF.R.S32.HI R21, RZ, 0x6, R25 ;  /* 0x00000006ff157819 */ /* 0x000fe40000011419 */
[----:B------:R-:W-:Y:S02]  /*0aa0*/  CS2R R222, SRZ ;  /* 0x0000000000de7805 */ /* 0x000fe4000001ff00 */
[----:B------:R-:W-:-:S02]  /*0ab0*/  IABS R15, R27 ;  /* 0x0000001b000f7213 */ /* 0x000fc40000000000 */
[----:B------:R-:W-:Y:S02]  /*0ac0*/  CS2R R224, SRZ ;  /* 0x0000000000e07805 */ /* 0x000fe4000001ff00 */
[----:B------:R-:W-:Y:S01]  /*0ad0*/  LOP3.LUT R20, R25, 0x40, RZ, 0xc0, !PT ;  /* 0x0000004019147812 */ /* 0x000fe200078ec0ff */
[----:B------:R-:W5:Y:S01]  /*0ae0*/  LDC.64 R80, c[0x0][0x218] ;  /* 0x00008600ff507b82 */ /* 0x000f620000000a00 */
[----:B------:R-:W-:Y:S01]  /*0af0*/  SGXT R21, R21, 0x1 ;  /* 0x000000011515781a */ /* 0x000fe20000000200 */
[----:B--2---:R-:W2:Y:S01]  /*0b00*/  MUFU.RCP R8, R8 ;  /* 0x0000000800087308 */ /* 0x004ea20000001000 */
[----:B------:R-:W-:Y:S02]  /*0b10*/  IABS R17, R26 ;  /* 0x0000001a00117213 */ /* 0x000fe40000000000 */
[----:B------:R-:W-:Y:S02]  /*0b20*/  CS2R R226, SRZ ;  /* 0x0000000000e27805 */ /* 0x000fe4000001ff00 */
[----:B------:R-:W-:-:S02]  /*0b30*/  SHF.R.U32.HI R25, RZ, 0x6, R25 ;  /* 0x00000006ff197819 */ /* 0x000fc40000011619 */
[----:B------:R-:W-:Y:S02]  /*0b40*/  CS2R R228, SRZ ;  /* 0x0000000000e47805 */ /* 0x000fe4000001ff00 */
[----:B------:R-:W-:Y:S02]  /*0b50*/  CS2R R230, SRZ ;  /* 0x0000000000e67805 */ /* 0x000fe4000001ff00 */
[----:B------:R-:W-:Y:S02]  /*0b60*/  CS2R R232, SRZ ;  /* 0x0000000000e87805 */ /* 0x000fe4000001ff00 */
[----:B------:R-:W-:Y:S01]  /*0b70*/  CS2R R234, SRZ ;  /* 0x0000000000ea7805 */ /* 0x000fe2000001ff00 */
[----:B----4-:R-:W4:Y:S01]  /*0b80*/  MUFU.RCP R9, R9 ;  /* 0x0000000900097308 */ /* 0x010f220000001000 */
        /* <DEDUP_REMOVED lines=8> */
[----:B--2---:R-:W-:Y:S01]  /*0c10*/  VIADD R4, R8, 0xffffffe ;  /* 0x0ffffffe08047836 */ /* 0x004fe20000000000 */
[----:B------:R-:W-:Y:S01]  /*0c20*/  CS2R R188, SRZ ;  /* 0x0000000000bc7805 */ /* 0x000fe2000001ff00 */
[----:B------:R-:W-:Y:S01]  /*0c30*/  IMAD.SHL.U32 R8, R40, 0x2, RZ ;  /* 0x0000000228087824 */ /* 0x000fe200078e00ff */
[----:B------:R-:W-:Y:S01]  /*0c40*/  CS2R R190, SRZ ;  /* 0x0000000000be7805 */ /* 0x000fe2000001ff00 */
[----:B------:R2:W0:Y:S01]  /*0c50*/  F2I.FTZ.U32.TRUNC.NTZ R5, R4 ;  /* 0x0000000400057305 */ /* 0x000422000021f000 */
[----:B------:R-:W-:Y:S01]  /*0c60*/  CS2R R192, SRZ ;  /* 0x0000000000c07805 */ /* 0x000fe2000001ff00 */
[----:B------:R-:W-:Y:S01]  /*0c70*/  IMAD R20, R20, 0x80, R8 ;  /* 0x0000008014147824 */ /* 0x000fe200078e0208 */
[----:B------:R-:W-:Y:S01]  /*0c80*/  LOP3.LUT R21, R8, 0x90, R21, 0x78, !PT ;  /* 0x0000009008157812 */ /* 0x000fe200078e7815 */
[----:B----4-:R-:W-:Y:S01]  /*0c90*/  VIADD R6, R9, 0xffffffe ;  /* 0x0ffffffe09067836 */ /* 0x010fe20000000000 */
[----:B------:R-:W-:-:S02]  /*0ca0*/  CS2R R194, SRZ ;  /* 0x0000000000c27805 */ /* 0x000fc4000001ff00 */
[----:B------:R-:W-:Y:S02]  /*0cb0*/  CS2R R196, SRZ ;  /* 0x0000000000c47805 */ /* 0x000fe4000001ff00 */
[----:B------:R-:W-:Y:S01]  /*0cc0*/  CS2R R198, SRZ ;  /* 0x0000000000c67805 */ /* 0x000fe2000001ff00 */
[----:B------:R4:W1:Y:S01]  /*0cd0*/  F2I.FTZ.U32.TRUNC.NTZ R7, R6 ;  /* 0x0000000600077305 */ /* 0x000862000021f000 */
[----:B--2---:R-:W-:Y:S01]  /*0ce0*/  IMAD.MOV.U32 R4, RZ, RZ, RZ ;  /* 0x000000ffff047224 */ /* 0x004fe200078e00ff */
[----:B------:R-:W-:Y:S02]  /*0cf0*/  CS2R R200, SRZ ;  /* 0x0000000000c87805 */ /* 0x000fe4000001ff00 */
[----:B------:R-:W-:Y:S02]  /*0d00*/  CS2R R202, SRZ ;  /* 0x0000000000ca7805 */ /* 0x000fe4000001ff00 */
[----:B------:R-:W-:Y:S02]  /*0d10*/  CS2R R204, SRZ ;  /* 0x0000000000cc7805 */ /* 0x000fe4000001ff00 */
[----:B------:R-:W-:-:S02]  /*0d20*/  CS2R R206, SRZ ;  /* 0x0000000000ce7805 */ /* 0x000fc4000001ff00 */
[----:B------:R-:W-:Y:S01]  /*0d30*/  CS2R R208, SRZ ;  /* 0x0000000000d07805 */ /* 0x000fe2000001ff00 */
[----:B0-----:R-:W-:Y:S01]  /*0d40*/  IMAD.MOV R9, RZ, RZ, -R5 ;  /* 0x000000ffff097224 */ /* 0x001fe200078e0a05 */
[----:B------:R-:W-:Y:S01]  /*0d50*/  CS2R R210, SRZ ;  /* 0x0000000000d27805 */ /* 0x000fe2000001ff00 */
[----:B----4-:R-:W-:Y:S01]  /*0d60*/  IMAD.MOV.U32 R6, RZ, RZ, RZ ;  /* 0x000000ffff067224 */ /* 0x010fe200078e00ff */
[----:B------:R-:W-:Y:S01]  /*0d70*/  CS2R R212, SRZ ;  /* 0x0000000000d47805 */ /* 0x000fe2000001ff00 */
[----:B------:R-:W-:Y:S01]  /*0d80*/  IMAD R9, R9, R14, RZ ;  /* 0x0000000e09097224 */ /* 0x000fe200078e02ff */
[----:B------:R-:W-:Y:S02]  /*0d90*/  CS2R R214, SRZ ;  /* 0x0000000000d67805 */ /* 0x000fe4000001ff00 */
[----:B------:R-:W-:Y:S02]  /*0da0*/  CS2R R152, SRZ ;  /* 0x0000000000987805 */ /* 0x000fe4000001ff00 */
[----:B------:R-:W-:Y:S01]  /*0db0*/  CS2R R154, SRZ ;  /* 0x00000000009a7805 */ /* 0x000fe2000001ff00 */
[----:B-1----:R-:W-:Y:S01]  /*0dc0*/  IMAD.MOV R11, RZ, RZ, -R7 ;  /* 0x000000ffff0b7224 */ /* 0x002fe200078e0a07 */
[----:B------:R-:W-:Y:S01]  /*0dd0*/  CS2R R156, SRZ ;  /* 0x00000000009c7805 */ /* 0x000fe2000001ff00 */
[----:B------:R-:W-:Y:S01]  /*0de0*/  IMAD.HI.U32 R4, R5, R9, R4 ;  /* 0x0000000905047227 */ /* 0x000fe200078e0004 */
[----:B------:R-:W-:-:S02]  /*0df0*/  IABS R9, R57 ;  /* 0x0000003900097213 */ /* 0x000fc40000000000 */
[----:B------:R-:W-:Y:S02]  /*0e00*/  CS2R R158, SRZ ;  /* 0x00000000009e7805 */ /* 0x000fe4000001ff00 */
[----:B------:R-:W-:Y:S01]  /*0e10*/  CS2R R160, SRZ ;  /* 0x0000000000a07805 */ /* 0x000fe2000001ff00 */
[----:B------:R-:W-:Y:S01]  /*0e20*/  IMAD R11, R11, R0, RZ ;  /* 0x000000000b0b7224 */ /* 0x000fe200078e02ff */
[----:B------:R-:W-:Y:S01]  /*0e30*/  CS2R R162, SRZ ;  /* 0x0000000000a27805 */ /* 0x000fe2000001ff00 */
[----:B------:R-:W-:Y:S01]  /*0e40*/  IMAD.HI.U32 R5, R4, R9, RZ ;  /* 0x0000000904057227 */ /* 0x000fe200078e00ff */
[----:B------:R-:W-:Y:S02]  /*0e50*/  CS2R R164, SRZ ;  /* 0x0000000000a47805 */ /* 0x000fe4000001ff00 */
[----:B------:R-:W-:Y:S02]  /*0e60*/  CS2R R166, SRZ ;  /* 0x0000000000a67805 */ /* 0x000fe4000001ff00 */
[----:B------:R-:W-:Y:S01]  /*0e70*/  CS2R R168, SRZ ;  /* 0x0000000000a87805 */ /* 0x000fe2000001ff00 */
[----:B------:R-:W-:Y:S01]  /*0e80*/  IMAD.HI.U32 R7, R7, R11, R6 ;  /* 0x0000000b07077227 */ /* 0x000fe200078e0006 */
[----:B------:R-:W-:-:S02]  /*0e90*/  CS2R R170, SRZ ;  /* 0x0000000000aa7805 */ /* 0x000fc4000001ff00 */
[----:B------:R-:W-:Y:S02]  /*0ea0*/  CS2R R172, SRZ ;  /* 0x0000000000ac7805 */ /* 0x000fe4000001ff00 */
[----:B------:R-:W-:Y:S01]  /*0eb0*/  CS2R R174, SRZ ;  /* 0x0000000000ae7805 */ /* 0x000fe2000001ff00 */
[C---:B------:R-:W-:Y:S01]  /*0ec0*/  IMAD.HI.U32 R6, R4.reuse, R13, RZ ;  /* 0x0000000d04067227 */ /* 0x040fe200078e00ff */
[----:B------:R-:W-:Y:S02]  /*0ed0*/  CS2R R176, SRZ ;  /* 0x0000000000b07805 */ /* 0x000fe4000001ff00 */
[----:B------:R-:W-:Y:S02]  /*0ee0*/  CS2R R178, SRZ ;  /* 0x0000000000b27805 */ /* 0x000fe4000001ff00 */
[----:B------:R-:W-:Y:S01]  /*0ef0*/  CS2R R180, SRZ ;  /* 0x0000000000b47805 */ /* 0x000fe2000001ff00 */
[----:B------:R-:W-:Y:S01]  /*0f00*/  IMAD.MOV R11, RZ, RZ, -R5 ;  /* 0x000000ffff0b7224 */ /* 0x000fe200078e0a05 */
[----:B------:R-:W-:Y:S01]  /*0f10*/  CS2R R182, SRZ ;  /* 0x0000000000b67805 */ /* 0x000fe2000001ff00 */
[----:B------:R-:W-:Y:S01]  /*0f20*/  IMAD.HI.U32 R5, R4, R15, RZ ;  /* 0x0000000f04057227 */ /* 0x000fe200078e00ff */
[----:B------:R-:W-:-:S02]  /*0f30*/  CS2R R120, SRZ ;  /* 0x0000000000787805 */ /* 0x000fc4000001ff00 */
[----:B------:R-:W-:Y:S02]  /*0f40*/  CS2R R122, SRZ ;  /* 0x00000000007a7805 */ /* 0x000fe4000001ff00 */
[----:B------:R-:W-:Y:S01]  /*0f50*/  CS2R R124, SRZ ;  /* 0x00000000007c7805 */ /* 0x000fe2000001ff00 */
[----:B------:R-:W-:Y:S01]  /*0f60*/  IMAD.MOV R12, RZ, RZ, -R6 ;  /* 0x000000ffff0c7224 */ /* 0x000fe200078e0a06 */
[----:B------:R-:W-:Y:S01]  /*0f70*/  SGXT.U32 R6, R25, 0x1 ;  /* 0x000000011906781a */ /* 0x000fe20000000000 */
[----:B------:R-:W-:Y:S01]  /*0f80*/  IMAD.HI.U32 R8, R4, R17, RZ ;  /* 0x0000001104087227 */ /* 0x000fe200078e00ff */
[----:B------:R-:W-:Y:S02]  /*0f90*/  CS2R R126, SRZ ;  /* 0x00000000007e7805 */ /* 0x000fe4000001ff00 */
[----:B------:R-:W-:Y:S02]  /*0fa0*/  CS2R R128, SRZ ;  /* 0x0000000000807805 */ /* 0x000fe4000001ff00 */
[----:B------:R-:W-:Y:S01]  /*0fb0*/  CS2R R130, SRZ ;  /* 0x0000000000827805 */ /* 0x000fe2000001ff00 */
[C---:B------:R-:W-:Y:S01]  /*0fc0*/  IMAD R4, R14.reuse, R11, R9 ;  /* 0x0000000b0e047224 */ /* 0x040fe200078e0209 */
[----:B------:R-:W-:Y:S01]  /*0fd0*/  CS2R R132, SRZ ;  /* 0x0000000000847805 */ /* 0x000fe2000001ff00 */
[----:B------:R-:W-:Y:S01]  /*0fe0*/  IMAD.MOV R9, RZ, RZ, -R5 ;  /* 0x000000ffff097224 */ /* 0x000fe200078e0a05 */
[----:B------:R-:W-:Y:S01]  /*0ff0*/  CS2R R134, SRZ ;  /* 0x0000000000867805 */ /* 0x000fe2000001ff00 */
[C---:B------:R-:W-:Y:S01]  /*1000*/  IMAD R5, R14.reuse, R12, R13 ;  /* 0x0000000c0e057224 */ /* 0x040fe200078e020d */
[----:B------:R-:W-:Y:S01]  /*1010*/  ISETP.GT.U32.AND P2, PT, R14, R4, PT ;  /* 0x000000040e00720c */ /* 0x000fe20003f44070 */
[----:B------:R-:W-:Y:S01]  /*1020*/  IMAD.MOV R11, RZ, RZ, -R8 ;  /* 0x000000ffff0b7224 */ /* 0x000fe200078e0a08 */
[----:B------:R-:W-:Y:S01]  /*1030*/  LOP3.LUT R8, R58, R6, RZ, 0xfc, !PT ;  /* 0x000000063a087212 */ /* 0x000fe200078efcff */
[C---:B------:R-:W-:Y:S01]  /*1040*/  IMAD R9, R14.reuse, R9, R15 ;  /* 0x000000090e097224 */ /* 0x040fe200078e020f */
[C---:B------:R-:W-:Y:S01]  /*1050*/  ISETP.GT.U32.AND P0, PT, R14.reuse, R5, PT ;  /* 0x000000050e00720c */ /* 0x040fe20003f04070 */
[----:B------:R-:W-:Y:S01]  /*1060*/  IMAD R11, R14, R11, R17 ;  /* 0x0000000b0e0b7224 */ /* 0x000fe200078e0211 */
[----:B------:R-:W-:-:S02]  /*1070*/  LOP3.LUT R6, R8, 0x3e, RZ, 0xfc, !PT ;  /* 0x0000003e08067812 */ /* 0x000fc400078efcff */
[----:B------:R-:W-:Y:S02]  /*1080*/  CS2R R136, SRZ ;  /* 0x0000000000887805 */ /* 0x000fe4000001ff00 */
[C---:B------:R-:W-:Y:S02]  /*1090*/  ISETP.GT.U32.AND P4, PT, R14.reuse, R9, PT ;  /* 0x000000090e00720c */ /* 0x040fe40003f84070 */
[----:B------:R-:W-:Y:S02]  /*10a0*/  CS2R R138, SRZ ;  /* 0x00000000008a7805 */ /* 0x000fe4000001ff00 */
[----:B------:R-:W-:Y:S02]  /*10b0*/  ISETP.GT.U32.AND P1, PT, R14, R11, PT ;  /* 0x0000000b0e00720c */ /* 0x000fe40003f24070 */
[----:B------:R-:W-:Y:S02]  /*10c0*/  CS2R R140, SRZ ;  /* 0x00000000008c7805 */ /* 0x000fe4000001ff00 */
[----:B------:R-:W-:Y:S01]  /*10d0*/  LOP3.LUT R13, R8, 0x3a, RZ, 0xfc, !PT ;  /* 0x0000003a080d7812 */ /* 0x000fe200078efcff */
[----:B------:R-:W-:Y:S01]  /*10e0*/  @!P2 IMAD.IADD R4, R4, 0x1, -R14 ;  /* 0x000000010404a824 */ /* 0x000fe200078e0a0e */
[----:B------:R-:W-:-:S02]  /*10f0*/  IABS R15, R6 ;  /* 0x00000006000f7213 */ /* 0x000fc40000000000 */
[----:B------:R-:W-:Y:S02]  /*1100*/  CS2R R142, SRZ ;  /* 0x00000000008e7805 */ /* 0x000fe4000001ff00 */
[----:B------:R-:W-:Y:S01]  /*1110*/  IABS R18, R13 ;  /* 0x0000000d00127213 */ /* 0x000fe20000000000 */
[--C-:B------:R-:W-:Y:S01]  /*1120*/  @!P0 IMAD.IADD R5, R5, 0x1, -R14.reuse ;  /* 0x0000000105058824 */ /* 0x100fe200078e0a0e */
[----:B------:R-:W-:Y:S02]  /*1130*/  ISETP.GT.U32.AND P5, PT, R14, R4, PT ;  /* 0x000000040e00720c */ /* 0x000fe40003fa4070 */
[----:B------:R-:W-:Y:S02]  /*1140*/  CS2R R144, SRZ ;  /* 0x0000000000907805 */ /* 0x000fe4000001ff00 */
[----:B------:R-:W-:Y:S01]  /*1150*/  ISETP.GE.AND P6, PT, R6, RZ, PT ;  /* 0x000000ff0600720c */ /* 0x000fe20003fc6270 */
[--C-:B------:R-:W-:Y:S01]  /*1160*/  @!P4 IMAD.IADD R9, R9, 0x1, -R14.reuse ;  /* 0x000000010909c824 */ /* 0x100fe200078e0a0e */
[----:B------:R-:W-:Y:S01]  /*1170*/  ISETP.GT.U32.AND P0, PT, R14, R5, PT ;  /* 0x000000050e00720c */ /* 0x000fe20003f04070 */
[----:B------:R-:W-:Y:S01]  /*1180*/  @!P1 IMAD.IADD R11, R11, 0x1, -R14 ;  /* 0x000000010b0b9824 */ /* 0x000fe200078e0a0e */
[----:B------:R-:W-:Y:S01]  /*1190*/  LOP3.LUT R12, R8, 0x3c, RZ, 0xfc, !PT ;  /* 0x0000003c080c7812 */ /* 0x000fe200078efcff */
[----:B------:R-:W-:Y:S01]  /*11a0*/  IMAD.HI.U32 R6, R7, R15, RZ ;  /* 0x0000000f07067227 */ /* 0x000fe200078e00ff */
[----:B------:R-:W-:-:S02]  /*11b0*/  ISETP.GT.U32.AND P1, PT, R14, R9, PT ;  /* 0x000000090e00720c */ /* 0x000fc40003f24070 */
[----:B------:R-:W-:Y:S02]  /*11c0*/  CS2R R146, SRZ ;  /* 0x0000000000927805 */ /* 0x000fe4000001ff00 */
[----:B------:R-:W-:Y:S01]  /*11d0*/  ISETP.GT.U32.AND P4, PT, R14, R11, PT ;  /* 0x0000000b0e00720c */ /* 0x000fe20003f84070 */
[----:B------:R-:W-:Y:S01]  /*11e0*/  IMAD.MOV R6, RZ, RZ, -R6 ;  /* 0x000000ffff067224 */ /* 0x000fe200078e0a06 */
[----:B------:R-:W-:Y:S01]  /*11f0*/  ISETP.GE.AND P2, PT, R13, RZ, PT ;  /* 0x000000ff0d00720c */ /* 0x000fe20003f46270 */
[----:B------:R-:W-:Y:S01]  /*1200*/  IMAD.HI.U32 R13, R7, R18, RZ ;  /* 0x00000012070d7227 */ /* 0x000fe200078e00ff */
[----:B------:R-:W-:Y:S02]  /*1210*/  IABS R16, R12 ;  /* 0x0000000c00107213 */ /* 0x000fe40000000000 */
[----:B------:R-:W-:Y:S02]  /*1220*/  CS2R R148, SRZ ;  /* 0x0000000000947805 */ /* 0x000fe4000001ff00 */
[----:B------:R-:W-:Y:S01]  /*1230*/  ISETP.GE.AND P3, PT, R12, RZ, PT ;  /* 0x000000ff0c00720c */ /* 0x000fe20003f66270 */
[--C-:B------:R-:W-:Y:S01]  /*1240*/  @!P0 IMAD.IADD R5, R5, 0x1, -R14.reuse ;  /* 0x0000000105058824 */ /* 0x100fe200078e0a0e */
[----:B------:R-:W-:Y:S01]  /*1250*/  ISETP.GE.AND P0, PT, R56, RZ, PT ;  /* 0x000000ff3800720c */ /* 0x000fe20003f06270 */
[----:B------:R-:W-:Y:S01]  /*1260*/  IMAD.MOV R19, RZ, RZ, -R13 ;  /* 0x000000ffff137224 */ /* 0x000fe200078e0a0d */
[----:B------:R-:W-:Y:S01]  /*1270*/  LOP3.LUT R25, R8, 0x2e, RZ, 0xfc, !PT ;  /* 0x0000002e08197812 */ /* 0x000fe200078efcff */
[----:B------:R-:W-:Y:S01]  /*1280*/  IMAD R13, R0, R6, R15 ;  /* 0x00000006000d7224 */ /* 0x000fe200078e020f */
[----:B------:R-:W-:Y:S01]  /*1290*/  LOP3.LUT R28, R8, 0x22, RZ, 0xfc, !PT ;  /* 0x00000022081c7812 */ /* 0x000fe200078efcff */
[----:B------:R-:W-:Y:S01]  /*12a0*/  IMAD.MOV.U32 R6, RZ, RZ, R5 ;  /* 0x000000ffff067224 */ /* 0x000fe200078e0005 */
[----:B------:R-:W-:Y:S01]  /*12b0*/  IABS R29, R25 ;  /* 0x00000019001d7213 */ /* 0x000fe20000000000 */
[----:B------:R-:W-:Y:S01]  /*12c0*/  @!P5 IMAD.IADD R4, R4, 0x1, -R14 ;  /* 0x000000010404d824 */ /* 0x000fe200078e0a0e */
[----:B------:R-:W-:Y:S01]  /*12d0*/  ISETP.GE.AND P5, PT, R57, RZ, PT ;  /* 0x000000ff3900720c */ /* 0x000fe20003fa6270 */
[----:B------:R-:W-:Y:S01]  /*12e0*/  IMAD.HI.U32 R12, R7, R16, RZ ;  /* 0x00000010070c7227 */ /* 0x000fe200078e00ff */
[----:B------:R-:W-:-:S02]  /*12f0*/  IABS R41, R28 ;  /* 0x0000001c00297213 */ /* 0x000fc40000000000 */
[----:B------:R-:W-:Y:S02]  /*1300*/  CS2R R150, SRZ ;  /* 0x0000000000967805 */ /* 0x000fe4000001ff00 */
[----:B------:R-:W-:Y:S01]  /*1310*/  LOP3.LUT R30, R8, 0x18, RZ, 0xfc, !PT ;  /* 0x00000018081e7812 */ /* 0x000fe200078efcff */
[--C-:B------:R-:W-:Y:S01]  /*1320*/  @!P1 IMAD.IADD R9, R9, 0x1, -R14.reuse ;  /* 0x0000000109099824 */ /* 0x100fe200078e0a0e */
[----:B------:R-:W-:Y:S01]  /*1330*/  ISETP.GE.AND P1, PT, R27, RZ, PT ;  /* 0x000000ff1b00720c */ /* 0x000fe20003f26270 */
[----:B------:R-:W-:Y:S01]  /*1340*/  @!P4 IMAD.IADD R11, R11, 0x1, -R14 ;  /* 0x000000010b0bc824 */ /* 0x000fe200078e0a0e */
[----:B------:R-:W-:Y:S01]  /*1350*/  ISETP.GE.AND P4, PT, R26, RZ, PT ;  /* 0x000000ff1a00720c */ /* 0x000fe20003f86270 */
[----:B------:R-:W-:Y:S01]  /*1360*/  @!P0 IMAD.MOV R6, RZ, RZ, -R6 ;  /* 0x000000ffff068224 */ /* 0x000fe200078e0a06 */
[----:B------:R-:W-:Y:S01]  /*1370*/  ISETP.GT.U32.AND P0, PT, R0, R13, PT ;  /* 0x0000000d0000720c */ /* 0x000fe20003f04070 */
[----:B------:R-:W-:Y:S01]  /*1380*/  IMAD.MOV R17, RZ, RZ, -R12 ;  /* 0x000000ffff117224 */ /* 0x000fe200078e0a0c */
[----:B------:R-:W-:Y:S01]  /*1390*/  LOP3.LUT R26, R8, 0x2c, RZ, 0xfc, !PT ;  /* 0x0000002c081a7812 */ /* 0x000fe200078efcff */
[----:B------:R-:W-:Y:S01]  /*13a0*/  VIADD R12, R248, 0x10000 ;  /* 0x00010000f80c7836 */ /* 0x000fe20000000000 */
[----:B------:R-:W-:Y:S01]  /*13b0*/  IABS R51, R30 ;  /* 0x0000001e00337213 */ /* 0x000fe20000000000 */
[----:B------:R-:W-:Y:S01]  /*13c0*/  IMAD R15, R0, R17, R16 ;  /* 0x00000011000f7224 */ /* 0x000fe200078e0210 */
[----:B------:R-:W-:Y:S01]  /*13d0*/  IABS R31, R26 ;  /* 0x0000001a001f7213 */ /* 0x000fe20000000000 */
[----:B------:R-:W-:Y:S01]  /*13e0*/  @!P5 IMAD.MOV R4, RZ, RZ, -R4 ;  /* 0x000000ffff04d224 */ /* 0x000fe200078e0a04 */
[----:B------:R-:W-:Y:S01]  /*13f0*/  SHF.R.U32.HI R14, RZ, 0x4, R12 ;  /* 0x00000004ff0e7819 */ /* 0x000fe2000001160c */
[----:B------:R-:W-:Y:S01]  /*1400*/  IMAD.MOV.U32 R12, RZ, RZ, R9 ;  /* 0x000000ffff0c7224 */ /* 0x000fe200078e0009 */
[----:B------:R-:W-:Y:S01]  /*1410*/  ISETP.NE.AND P5, PT, R2, RZ, PT ;  /* 0x000000ff0200720c */ /* 0x000fe20003fa5270 */
[----:B------:R-:W-:Y:S01]  /*1420*/  @!P4 IMAD.MOV R11, RZ, RZ, -R11 ;  /* 0x000000ffff0bc224 */ /* 0x000fe200078e0a0b */
[----:B------:R-:W-:Y:S01]  /*1430*/  LOP3.LUT R9, RZ, R2, RZ, 0x33, !PT ;  /* 0x00000002ff097212 */ /* 0x000fe200078e33ff */
[----:B------:R-:W-:Y:S01]  /*1440*/  @!P1 IMAD.MOV R12, RZ, RZ, -R12 ;  /* 0x000000ffff0c9224 */ /* 0x000fe200078e0a0c */
[C---:B------:R-:W-:Y:S01]  /*1450*/  ISETP.GT.U32.AND P1, PT, R0.reuse, R15, PT ;  /* 0x0000000f0000720c */ /* 0x040fe20003f24070 */
[----:B------:R-:W-:Y:S01]  /*1460*/  @!P0 IMAD.IADD R13, R13, 0x1, -R0 ;  /* 0x000000010d0d8824 */ /* 0x000fe200078e0a00 */
[C---:B------:R-:W-:Y:S01]  /*1470*/  SEL R5, R9.reuse, R4, !P5 ;  /* 0x0000000409057207 */ /* 0x040fe20006800000 */
[----:B------:R-:W-:Y:S01]  /*1480*/  IMAD R17, R0, R19, R18 ;  /* 0x0000001300117224 */ /* 0x000fe200078e0212 */
[----:B------:R-:W-:-:S02]  /*1490*/  SEL R4, R9, R6, !P5 ;  /* 0x0000000609047207 */ /* 0x000fc40006800000 */
[----:B------:R-:W-:Y:S02]  /*14a0*/  CS2R R88, SRZ ;  /* 0x0000000000587805 */ /* 0x000fe4000001ff00 */
[----:B------:R-:W-:Y:S01]  /*14b0*/  SEL R2, R9, R12, !P5 ;  /* 0x0000000c09027207 */ /* 0x000fe20006800000 */
[----:B------:R-:W-:Y:S01]  /*14c0*/  IMAD R5, R5, R77, RZ ;  /* 0x0000004d05057224 */ /* 0x000fe200078e02ff */
[----:B------:R-:W-:Y:S01]  /*14d0*/  SEL R6, R9, R11, !P5 ;  /* 0x0000000b09067207 */ /* 0x000fe20006800000 */
[----:B------:R-:W-:Y:S01]  /*14e0*/  IMAD.MOV.U32 R9, RZ, RZ, RZ ;  /* 0x000000ffff097224 */ /* 0x000fe200078e00ff */
[----:B------:R-:W-:Y:S01]  /*14f0*/  ISETP.GT.U32.AND P5, PT, R0, R13, PT ;  /* 0x0000000d0000720c */ /* 0x000fe20003fa4070 */
[-C--:B------:R-:W-:Y:S01]  /*1500*/  IMAD R4, R4, R77.reuse, RZ ;  /* 0x0000004d04047224 */ /* 0x080fe200078e02ff */
[----:B------:R-:W-:Y:S01]  /*1510*/  SGXT.U32 R14, R14, 0xe ;  /* 0x0000000e0e0e781a */ /* 0x000fe20000000000 */
[----:B------:R-:W-:Y:S01]  /*1520*/  @!P1 IMAD.IADD R15, R15, 0x1, -R0 ;  /* 0x000000010f0f9824 */ /* 0x000fe200078e0a00 */
[----:B------:R-:W-:Y:S01]  /*1530*/  LOP3.LUT R11, R8, 0x38, RZ, 0xfc, !PT ;  /* 0x00000038080b7812 */ /* 0x000fe200078efcff */
[-C--:B------:R-:W-:Y:S01]  /*1540*/  IMAD R2, R2, R77.reuse, RZ ;  /* 0x0000004d02027224 */ /* 0x080fe200078e02ff */
[----:B------:R-:W-:Y:S01]  /*1550*/  R2UR UR18, R14 ;  /* 0x000000000e1272ca */ /* 0x000fe200000e0000 */
[----:B------:R-:W-:Y:S01]  /*1560*/  IMAD R6, R6, R77, RZ ;  /* 0x0000004d06067224 */ /* 0x000fe200078e02ff */
[----:B------:R-:W-:-:S02]  /*1570*/  IADD3 R22, P0, R14, 0x2, RZ ;  /* 0x000000020e167810 */ /* 0x000fc40007f1e0ff */
[----:B------:R-:W-:Y:S02]  /*1580*/  CS2R R90, SRZ ;  /* 0x00000000005a7805 */ /* 0x000fe4000001ff00 */
[----:B------:R-:W-:Y:S02]  /*1590*/  IABS R14, R11 ;  /* 0x0000000b000e7213 */ /* 0x000fe40000000000 */
[----:B------:R-:W-:Y:S02]  /*15a0*/  CS2R R92, SRZ ;  /* 0x00000000005c7805 */ /* 0x000fe4000001ff00 */
[----:B------:R-:W-:Y:S01]  /*15b0*/  IADD3.X R24, R9, 0x40000040, RZ, P0, !PT ;  /* 0x4000004009187810 */ /* 0x000fe200007fe4ff */
[----:B------:R-:W-:Y:S01]  /*15c0*/  @!P5 IMAD.IADD R13, R13, 0x1, -R0 ;  /* 0x000000010d0dd824 */ /* 0x000fe200078e0a00 */
[C---:B------:R-:W-:Y:S01]  /*15d0*/  ISETP.GT.U32.AND P4, PT, R0.reuse, R17, PT ;  /* 0x000000110000720c */ /* 0x040fe20003f84070 */
[----:B------:R-:W-:Y:S01]  /*15e0*/  IMAD.HI.U32 R9, R7, R14, RZ ;  /* 0x0000000e07097227 */ /* 0x000fe200078e00ff */
[----:B------:R-:W-:-:S02]  /*15f0*/  ISETP.GT.U32.AND P5, PT, R0, R15, PT ;  /* 0x0000000f0000720c */ /* 0x000fc40003fa4070 */
[----:B------:R-:W-:Y:S02]  /*1600*/  CS2R R94, SRZ ;  /* 0x00000000005e7805 */ /* 0x000fe4000001ff00 */
[C---:B------:R-:W-:Y:S01]  /*1610*/  LOP3.LUT R18, R8.reuse, 0x34, RZ, 0xfc, !PT ;  /* 0x0000003408127812 */ /* 0x040fe200078efcff */
[----:B------:R-:W-:Y:S01]  /*1620*/  IMAD.MOV R9, RZ, RZ, -R9 ;  /* 0x000000ffff097224 */ /* 0x000fe200078e0a09 */
[----:B------:R-:W-:Y:S01]  /*1630*/  LOP3.LUT R12, R8, 0x36, RZ, 0xfc, !PT ;  /* 0x00000036080c7812 */ /* 0x000fe200078efcff */
[----:B------:R-:W-:Y:S01]  /*1640*/  @!P6 IMAD.MOV R13, RZ, RZ, -R13 ;  /* 0x000000ffff0de224 */ /* 0x000fe200078e0a0d */
[----:B------:R-:W-:Y:S01]  /*1650*/  IABS R19, R18 ;  /* 0x0000001200137213 */ /* 0x000fe20000000000 */
[----:B------:R-:W-:Y:S01]  /*1660*/  IMAD R9, R0, R9, R14 ;  /* 0x0000000900097224 */ /* 0x000fe200078e020e */
[----:B------:R-:W-:Y:S02]  /*1670*/  IABS R16, R12 ;  /* 0x0000000c00107213 */ /* 0x000fe40000000000 */
[----:B------:R-:W-:-:S02]  /*1680*/  CS2R R96, SRZ ;  /* 0x0000000000607805 */ /* 0x000fc4000001ff00 */
[----:B------:R-:W-:Y:S01]  /*1690*/  ISETP.GE.AND P1, PT, R12, RZ, PT ;  /* 0x000000ff0c00720c */ /* 0x000fe20003f26270 */
[--C-:B------:R-:W-:Y:S01]  /*16a0*/  @!P4 IMAD.IADD R17, R17, 0x1, -R0.reuse ;  /* 0x000000011111c824 */ /* 0x100fe200078e0a00 */
[----:B------:R-:W-:Y:S01]  /*16b0*/  ISETP.GE.AND P0, PT, R11, RZ, PT ;  /* 0x000000ff0b00720c */ /* 0x000fe20003f06270 */
[----:B------:R-:W-:Y:S01]  /*16c0*/  @!P5 IMAD.IADD R15, R15, 0x1, -R0 ;  /* 0x000000010f0fd824 */ /* 0x000fe200078e0a00 */
[C---:B------:R-:W-:Y:S01]  /*16d0*/  ISETP.GT.U32.AND P5, PT, R0.reuse, R9, PT ;  /* 0x000000090000720c */ /* 0x040fe20003fa4070 */
[C---:B------:R-:W-:Y:S01]  /*16e0*/  IMAD.HI.U32 R12, R7.reuse, R19, RZ ;  /* 0x00000013070c7227 */ /* 0x040fe200078e00ff */
[----:B------:R-:W-:Y:S02]  /*16f0*/  ISETP.GT.U32.AND P4, PT, R0, R17, PT ;  /* 0x000000110000720c */ /* 0x000fe40003f84070 */
[----:B------:R-:W-:Y:S02]  /*1700*/  CS2R R98, SRZ ;  /* 0x0000000000627805 */ /* 0x000fe4000001ff00 */
[----:B------:R-:W-:Y:S01]  /*1710*/  LOP3.LUT R14, R8, 0x32, RZ, 0xfc, !PT ;  /* 0x00000032080e7812 */ /* 0x000fe200078efcff */
[----:B------:R-:W-:Y:S01]  /*1720*/  IMAD.HI.U32 R11, R7, R16, RZ ;  /* 0x00000010070b7227 */ /* 0x000fe200078e00ff */
[----:B------:R-:W-:-:S02]  /*1730*/  ISETP.GE.AND P6, PT, R18, RZ, PT ;  /* 0x000000ff1200720c */ /* 0x000fc40003fc6270 */
[----:B------:R-:W-:Y:S02]  /*1740*/  CS2R R100, SRZ ;  /* 0x0000000000647805 */ /* 0x000fe4000001ff00 */
[----:B------:R-:W-:Y:S01]  /*1750*/  IABS R23, R14 ;  /* 0x0000000e00177213 */ /* 0x000fe20000000000 */
[----:B------:R-:W-:Y:S01]  /*1760*/  IMAD.MOV R12, RZ, RZ, -R12 ;  /* 0x000000ffff0c7224 */ /* 0x000fe200078e0a0c */
[C---:B------:R-:W-:Y:S01]  /*1770*/  LOP3.LUT R18, R8.reuse, 0x30, RZ, 0xfc, !PT ;  /* 0x0000003008127812 */ /* 0x040fe200078efcff */
[----:B------:R-:W-:Y:S01]  /*1780*/  IMAD.MOV R11, RZ, RZ, -R11 ;  /* 0x000000ffff0b7224 */ /* 0x000fe200078e0a0b */
[----:B------:R-:W-:Y:S01]  /*1790*/  LOP3.LUT R32, R8, 0xa, RZ, 0xfc, !PT ;  /* 0x0000000a08207812 */ /* 0x000fe200078efcff */
[C---:B------:R-:W-:Y:S01]  /*17a0*/  IMAD R19, R0.reuse, R12, R19 ;  /* 0x0000000c00137224 */ /* 0x040fe200078e0213 */
[----:B------:R-:W-:Y:S01]  /*17b0*/  IABS R27, R18 ;  /* 0x00000012001b7213 */ /* 0x000fe20000000000 */
[C---:B------:R-:W-:Y:S01]  /*17c0*/  IMAD R11, R0.reuse, R11, R16 ;  /* 0x0000000b000b7224 */ /* 0x040fe200078e0210 */
[----:B------:R-:W-:Y:S01]  /*17d0*/  IABS R65, R32 ;  /* 0x0000002000417213 */ /* 0x000fe20000000000 */
[--C-:B------:R-:W-:Y:S01]  /*17e0*/  @!P5 IMAD.IADD R9, R9, 0x1, -R0.reuse ;  /* 0x000000010909d824 */ /* 0x100fe200078e0a00 */
[C---:B------:R-:W-:Y:S01]  /*17f0*/  ISETP.GT.U32.AND P5, PT, R0.reuse, R19, PT ;  /* 0x000000130000720c */ /* 0x040fe20003fa4070 */
[----:B------:R-:W-:Y:S01]  /*1800*/  @!P4 IMAD.IADD R17, R17, 0x1, -R0 ;  /* 0x000000011111c824 */ /* 0x000fe200078e0a00 */
[C---:B------:R-:W-:Y:S01]  /*1810*/  ISETP.GT.U32.AND P4, PT, R0.reuse, R11, PT ;  /* 0x0000000b0000720c */ /* 0x040fe20003f84070 */
[----:B------:R-:W-:Y:S01]  /*1820*/  @!P3 IMAD.MOV R15, RZ, RZ, -R15 ;  /* 0x000000ffff0fb224 */ /* 0x000fe200078e0a0f */
[----:B------:R-:W-:Y:S01]  /*1830*/  ISETP.GT.U32.AND P3, PT, R0, R9, PT ;  /* 0x000000090000720c */ /* 0x000fe20003f64070 */
[----:B------:R-:W-:Y:S01]  /*1840*/  IMAD.HI.U32 R12, R7, R23, RZ ;  /* 0x00000017070c7227 */ /* 0x000fe200078e00ff */
[----:B------:R-:W-:-:S02]  /*1850*/  LOP3.LUT R34, R8, 0x8, RZ, 0xfc, !PT ;  /* 0x0000000808227812 */ /* 0x000fc400078efcff */
[----:B------:R-:W-:Y:S02]  /*1860*/  CS2R R102, SRZ ;  /* 0x0000000000667805 */ /* 0x000fe4000001ff00 */
[----:B------:R-:W-:Y:S01]  /*1870*/  LOP3.LUT R36, R8, 0x4, RZ, 0xfc, !PT ;  /* 0x0000000408247812 */ /* 0x000fe200078efcff */
[----:B------:R-:W-:Y:S01]  /*1880*/  IMAD.MOV R12, RZ, RZ, -R12 ;  /* 0x000000ffff0c7224 */ /* 0x000fe200078e0a0c */
[----:B------:R-:W-:Y:S01]  /*1890*/  IABS R67, R34 ;  /* 0x0000002200437213 */ /* 0x000fe20000000000 */
[----:B------:R-:W-:Y:S01]  /*18a0*/  @!P2 IMAD.MOV R17, RZ, RZ, -R17 ;  /* 0x000000ffff11a224 */ /* 0x000fe200078e0a11 */
[----:B------:R-:W-:Y:S01]  /*18b0*/  ISETP.GE.AND P2, PT, R14, RZ, PT ;  /* 0x000000ff0e00720c */ /* 0x000fe20003f46270 */
[--C-:B------:R-:W-:Y:S01]  /*18c0*/  @!P5 IMAD.IADD R19, R19, 0x1, -R0.reuse ;  /* 0x000000011313d824 */ /* 0x100fe200078e0a00 */
[----:B------:R-:W-:Y:S01]  /*18d0*/  IABS R71, R8 ;  /* 0x0000000800477213 */ /* 0x000fe20000000000 */
[----:B------:R-:W-:Y:S01]  /*18e0*/  @!P4 IMAD.IADD R11, R11, 0x1, -R0 ;  /* 0x000000010b0bc824 */ /* 0x000fe200078e0a00 */
[----:B------:R-:W-:Y:S01]  /*18f0*/  LOP3.LUT R38, R8, 0x2, RZ, 0xfc, !PT ;  /* 0x0000000208267812 */ /* 0x000fe200078efcff */
[----:B------:R-:W-:Y:S01]  /*1900*/  IMAD.HI.U32 R14, R7, R29, RZ ;  /* 0x0000001d070e7227 */ /* 0x000fe200078e00ff */
[----:B------:R-:W-:-:S02]  /*1910*/  ISETP.GT.U32.AND P5, PT, R0, R19, PT ;  /* 0x000000130000720c */ /* 0x000fc40003fa4070 */
[----:B------:R-:W-:Y:S02]  /*1920*/  CS2R R104, SRZ ;  /* 0x0000000000687805 */ /* 0x000fe4000001ff00 */
[C---:B------:R-:W-:Y:S01]  /*1930*/  ISETP.GT.U32.AND P4, PT, R0.reuse, R11, PT ;  /* 0x0000000b0000720c */ /* 0x040fe20003f84070 */
[----:B------:R-:W-:Y:S01]  /*1940*/  IMAD R23, R0, R12, R23 ;  /* 0x0000000c00177224 */ /* 0x000fe200078e0217 */
[----:B------:R-:W-:Y:S01]  /*1950*/  IABS R73, R38 ;  /* 0x0000002600497213 */ /* 0x000fe20000000000 */
[----:B------:R-:W-:Y:S01]  /*1960*/  IMAD.HI.U32 R16, R7, R31, RZ ;  /* 0x0000001f07107227 */ /* 0x000fe200078e00ff */
[----:B------:R-:W-:Y:S02]  /*1970*/  R2UR UR6, R22 ;  /* 0x00000000160672ca */ /* 0x000fe400000e0000 */
[----:B------:R-:W-:Y:S02]  /*1980*/  CS2R R106, SRZ ;  /* 0x00000000006a7805 */ /* 0x000fe4000001ff00 */
[----:B------:R-:W-:Y:S01]  /*1990*/  R2UR UR7, R24 ;  /* 0x00000000180772ca */ /* 0x000fe200000e0000 */
[----:B------:R-:W-:Y:S01]  /*19a0*/  IMAD.MOV R14, RZ, RZ, -R14 ;  /* 0x000000ffff0e7224 */ /* 0x000fe200078e0a0e */
[----:B------:R-:W-:Y:S01]  /*19b0*/  CS2R R108, SRZ ;  /* 0x00000000006c7805 */ /* 0x000fe2000001ff00 */
[----:B------:R-:W-:Y:S01]  /*19c0*/  @!P3 IMAD.IADD R9, R9, 0x1, -R0 ;  /* 0x000000010909b824 */ /* 0x000fe200078e0a00 */
[----:B------:R-:W-:Y:S01]  /*19d0*/  ISETP.GT.U32.AND P3, PT, R0, R23, PT ;  /* 0x000000170000720c */ /* 0x000fe20003f64070 */
[----:B------:R-:W-:Y:S01]  /*19e0*/  IMAD.HI.U32 R12, R7, R27, RZ ;  /* 0x0000001b070c7227 */ /* 0x000fe200078e00ff */
[----:B------:R-:W-:-:S02]  /*19f0*/  CS2R R110, SRZ ;  /* 0x00000000006e7805 */ /* 0x000fc4000001ff00 */
[----:B------:R-:W-:Y:S02]  /*1a00*/  CS2R R112, SRZ ;  /* 0x0000000000707805 */ /* 0x000fe4000001ff00 */
[----:B------:R-:W-:Y:S01]  /*1a10*/  CS2R R114, SRZ ;  /* 0x0000000000727805 */ /* 0x000fe2000001ff00 */
[----:B------:R-:W-:Y:S01]  /*1a20*/  IMAD.MOV R16, RZ, RZ, -R16 ;  /* 0x000000ffff107224 */ /* 0x000fe200078e0a10 */
[----:B------:R-:W-:Y:S01]  /*1a30*/  CS2R R116, SRZ ;  /* 0x0000000000747805 */ /* 0x000fe2000001ff00 */
[C---:B------:R-:W-:Y:S01]  /*1a40*/  IMAD R29, R0.reuse, R14, R29 ;  /* 0x0000000e001d7224 */ /* 0x040fe200078e021d */
[----:B------:R-:W-:Y:S01]  /*1a50*/  CS2R R118, SRZ ;  /* 0x0000000000767805 */ /* 0x000fe2000001ff00 */
[----:B------:R-:W-:Y:S01]  /*1a60*/  IMAD.MOV R12, RZ, RZ, -R12 ;  /* 0x000000ffff0c7224 */ /* 0x000fe200078e0a0c */
[----:B------:R-:W-:Y:S01]  /*1a70*/  CS2R R82, SRZ ;  /* 0x0000000000527805 */ /* 0x000fe2000001ff00 */
[----:B------:R-:W-:Y:S01]  /*1a80*/  IMAD R31, R0, R16, R31 ;  /* 0x00000010001f7224 */ /* 0x000fe200078e021f */
[----:B------:R-:W-:Y:S01]  /*1a90*/  LOP3.LUT R16, R8, 0x28, RZ, 0xfc, !PT ;  /* 0x0000002808107812 */ /* 0x000fe200078efcff */
[--C-:B------:R-:W-:Y:S01]  /*1aa0*/  @!P5 IMAD.IADD R19, R19, 0x1, -R0.reuse ;  /* 0x000000011313d824 */ /* 0x100fe200078e0a00 */
[----:B------:R-:W-:Y:S01]  /*1ab0*/  ISETP.GT.U32.AND P5, PT, R0, R29, PT ;  /* 0x0000001d0000720c */ /* 0x000fe20003fa4070 */
[--C-:B------:R-:W-:Y:S01]  /*1ac0*/  @!P4 IMAD.IADD R11, R11, 0x1, -R0.reuse ;  /* 0x000000010b0bc824 */ /* 0x100fe200078e0a00 */
[----:B------:R-:W-:Y:S01]  /*1ad0*/  ISETP.GE.AND P4, PT, R18, RZ, PT ;  /* 0x000000ff1200720c */ /* 0x000fe20003f86270 */
[----:B------:R-:W-:Y:S01]  /*1ae0*/  IMAD R27, R0, R12, R27 ;  /* 0x0000000c001b7224 */ /* 0x000fe200078e021b */
[----:B------:R-:W-:Y:S01]  /*1af0*/  LOP3.LUT R18, R8, 0x2a, RZ, 0xfc, !PT ;  /* 0x0000002a08127812 */ /* 0x000fe200078efcff */
[----:B------:R-:W-:Y:S01]  /*1b00*/  @!P6 IMAD.MOV R19, RZ, RZ, -R19 ;  /* 0x000000ffff13e224 */ /* 0x000fe200078e0a13 */
[C---:B------:R-:W-:Y:S01]  /*1b10*/  ISETP.GT.U32.AND P6, PT, R0.reuse, R31, PT ;  /* 0x0000001f0000720c */ /* 0x040fe20003fc4070 */
[--C-:B------:R-:W-:Y:S01]  /*1b20*/  @!P3 IMAD.IADD R23, R23, 0x1, -R0.reuse ;  /* 0x000000011717b824 */ /* 0x100fe200078e0a00 */
[C---:B------:R-:W-:Y:S01]  /*1b30*/  ISETP.GT.U32.AND P3, PT, R0.reuse, R27, PT ;  /* 0x0000001b0000720c */ /* 0x040fe20003f64070 */
[----:B------:R-:W-:Y:S01]  /*1b40*/  @!P0 IMAD.MOV R9, RZ, RZ, -R9 ;  /* 0x000000ffff098224 */ /* 0x000fe200078e0a09 */
[----:B------:R-:W-:Y:S01]  /*1b50*/  IABS R14, R18 ;  /* 0x00000012000e7213 */ /* 0x000fe20000000000 */
[----:B------:R-:W-:Y:S01]  /*1b60*/  @!P1 IMAD.MOV R11, RZ, RZ, -R11 ;  /* 0x000000ffff0b9224 */ /* 0x000fe200078e0a0b */
[----:B------:R-:W-:Y:S01]  /*1b70*/  ISETP.GT.U32.AND P0, PT, R0, R23, PT ;  /* 0x000000170000720c */ /* 0x000fe20003f04070 */
[----:B------:R-:W-:Y:S01]  /*1b80*/  @!P5 IMAD.IADD R29, R29, 0x1, -R0 ;  /* 0x000000011d1dd824 */ /* 0x000fe200078e0a00 */
[----:B------:R-:W-:Y:S01]  /*1b90*/  IABS R35, R16 ;  /* 0x0000001000237213 */ /* 0x000fe20000000000 */
[----:B------:R-:W-:Y:S01]  /*1ba0*/  IMAD.HI.U32 R12, R7, R14, RZ ;  /* 0x0000000e070c7227 */ /* 0x000fe200078e00ff */
[----:B------:R-:W-:-:S02]  /*1bb0*/  ISETP.GE.AND P1, PT, R25, RZ, PT ;  /* 0x000000ff1900720c */ /* 0x000fc40003f26270 */
[----:B------:R-:W-:Y:S02]  /*1bc0*/  CS2R R84, SRZ ;  /* 0x0000000000547805 */ /* 0x000fe4000001ff00 */
[----:B------:R-:W-:Y:S01]  /*1bd0*/  CS2R R86, SRZ ;  /* 0x0000000000567805 */ /* 0x000fe2000001ff00 */
[----:B------:R-:W-:Y:S01]  /*1be0*/  @!P6 IMAD.IADD R31, R31, 0x1, -R0 ;  /* 0x000000011f1fe824 */ /* 0x000fe200078e0a00 */
[----:B------:R-:W-:Y:S01]  /*1bf0*/  ISETP.GT.U32.AND P6, PT, R0, R29, PT ;  /* 0x0000001d0000720c */ /* 0x000fe20003fc4070 */
[----:B------:R-:W-:Y:S01]  /*1c00*/  IMAD.MOV R33, RZ, RZ, -R12 ;  /* 0x000000ffff217224 */ /* 0x000fe200078e0a0c */
[----:B------:R-:W-:Y:S01]  /*1c10*/  UMOV UR19, 0x40000040 ;  /* 0x4000004000137882 */ /* 0x000fe20000000000 */
[----:B------:R-:W-:-:S04]  /*1c20*/  IMAD.HI.U32 R12, R7, R35, RZ ;  /* 0x00000023070c7227 */ /* 0x000fc800078e00ff */
[----:B------:R-:W-:Y:S01]  /*1c30*/  @!P3 IMAD.IADD R27, R27, 0x1, -R0 ;  /* 0x000000011b1bb824 */ /* 0x000fe200078e0a00 */
[----:B------:R-:W-:Y:S01]  /*1c40*/  ISETP.GE.AND P3, PT, R18, RZ, PT ;  /* 0x000000ff1200720c */ /* 0x000fe20003f66270 */
[----:B------:R-:W-:Y:S01]  /*1c50*/  IMAD.MOV R12, RZ, RZ, -R12 ;  /* 0x000000ffff0c7224 */ /* 0x000fe200078e0a0c */
[----:B------:R-:W-:Y:S01]  /*1c60*/  LOP3.LUT R18, R8, 0x26, RZ, 0xfc, !PT ;  /* 0x0000002608127812 */ /* 0x000fe200078efcff */
[--C-:B------:R-:W-:Y:S01]  /*1c70*/  @!P0 IMAD.IADD R23, R23, 0x1, -R0.reuse ;  /* 0x0000000117178824 */ /* 0x100fe200078e0a00 */
[C---:B------:R-:W-:Y:S01]  /*1c80*/  ISETP.GT.U32.AND P5, PT, R0.reuse, R27, PT ;  /* 0x0000001b0000720c */ /* 0x040fe20003fa4070 */
[----:B------:R-:W-:Y:S01]  /*1c90*/  IMAD R35, R0, R12, R35 ;  /* 0x0000000c00237224 */ /* 0x000fe200078e0223 */
[----:B------:R-:W-:Y:S01]  /*1ca0*/  ISETP.GE.AND P0, PT, R26, RZ, PT ;  /* 0x000000ff1a00720c */ /* 0x000fe20003f06270 */
[----:B------:R-:W-:Y:S01]  /*1cb0*/  IMAD.MOV.U32 R25, RZ, RZ, R23 ;  /* 0x000000ffff197224 */ /* 0x000fe200078e0017 */
[----:B------:R-:W-:Y:S01]  /*1cc0*/  LOP3.LUT R26, R8, 0x24, RZ, 0xfc, !PT ;  /* 0x00000024081a7812 */ /* 0x000fe200078efcff */
[----:B------:R-:W-:Y:S01]  /*1cd0*/  @!P6 IMAD.IADD R29, R29, 0x1, -R0 ;  /* 0x000000011d1de824 */ /* 0x000fe200078e0a00 */
[C---:B------:R-:W-:Y:S01]  /*1ce0*/  ISETP.GT.U32.AND P6, PT, R0.reuse, R35, PT ;  /* 0x000000230000720c */ /* 0x040fe20003fc4070 */
[C---:B------:R-:W-:Y:S01]  /*1cf0*/  IMAD R23, R0.reuse, R33, R14 ;  /* 0x0000002100177224 */ /* 0x040fe200078e020e */
[----:B------:R-:W-:Y:S01]  /*1d00*/  IABS R37, R18 ;  /* 0x0000001200257213 */ /* 0x000fe20000000000 */
[----:B------:R-:W-:Y:S01]  /*1d10*/  @!P2 IMAD.MOV R25, RZ, RZ, -R25 ;  /* 0x000000ffff19a224 */ /* 0x000fe200078e0a19 */
[C---:B------:R-:W-:Y:S01]  /*1d20*/  ISETP.GT.U32.AND P2, PT, R0.reuse, R31, PT ;  /* 0x0000001f0000720c */ /* 0x040fe20003f44070 */
[----:B------:R-:W-:Y:S01]  /*1d30*/  @!P1 IMAD.MOV R29, RZ, RZ, -R29 ;  /* 0x000000ffff1d9224 */ /* 0x000fe200078e0a1d */
[----:B------:R-:W-:Y:S01]  /*1d40*/  IABS R39, R26 ;  /* 0x0000001a00277213 */ /* 0x000fe20000000000 */
[----:B------:R-:W-:Y:S01]  /*1d50*/  @!P5 IMAD.IADD R27, R27, 0x1, -R0 ;  /* 0x000000011b1bd824 */ /* 0x000fe200078e0a00 */
[----:B------:R-:W-:Y:S01]  /*1d60*/  ISETP.GT.U32.AND P5, PT, R0, R23, PT ;  /* 0x000000170000720c */ /* 0x000fe20003fa4070 */
[----:B------:R-:W-:-:S04]  /*1d70*/  IMAD.HI.U32 R12, R7, R37, RZ ;  /* 0x00000025070c7227 */ /* 0x000fc800078e00ff */
[----:B------:R-:W-:-:S04]  /*1d80*/  IMAD.HI.U32 R14, R7, R39, RZ ;  /* 0x00000027070e7227 */ /* 0x000fc800078e00ff */
[----:B------:R-:W-:Y:S02]  /*1d90*/  IMAD.MOV R12, RZ, RZ, -R12 ;  /* 0x000000ffff0c7224 */ /* 0x000fe400078e0a0c */
[----:B------:R-:W-:Y:S02]  /*1da0*/  @!P6 IMAD.IADD R35, R35, 0x1, -R0 ;  /* 0x000000012323e824 */ /* 0x000fe400078e0a00 */
[----:B------:R-:W-:Y:S02]  /*1db0*/  IMAD.MOV R14, RZ, RZ, -R14 ;  /* 0x000000ffff0e7224 */ /* 0x000fe400078e0a0e */
[C---:B------:R-:W-:Y:S01]  /*1dc0*/  IMAD R37, R0.reuse, R12, R37 ;  /* 0x0000000c00257224 */ /* 0x040fe200078e0225 */
[----:B------:R-:W-:Y:S01]  /*1dd0*/  ISETP.GT.U32.AND P6, PT, R0, R35, PT ;  /* 0x000000230000720c */ /* 0x000fe20003fc4070 */
[----:B------:R-:W-:Y:S01]  /*1de0*/  @!P2 IMAD.IADD R31, R31, 0x1, -R0 ;  /* 0x000000011f1fa824 */ /* 0x000fe200078e0a00 */
[----:B------:R-:W-:Y:S01]  /*1df0*/  ISETP.GE.AND P2, PT, R16, RZ, PT ;  /* 0x000000ff1000720c */ /* 0x000fe20003f46270 */
[----:B------:R-:W-:Y:S01]  /*1e00*/  IMAD.HI.U32 R16, R7, R41, RZ ;  /* 0x0000002907107227 */ /* 0x000fe200078e00ff */
[----:B------:R-:W-:-:S03]  /*1e10*/  ISETP.GT.U32.AND P1, PT, R0, R37, PT ;  /* 0x000000250000720c */ /* 0x000fc60003f24070 */
[----:B------:R-:W-:Y:S02]  /*1e20*/  IMAD R39, R0, R14, R39 ;  /* 0x0000000e00277224 */ /* 0x000fe400078e0227 */
[----:B------:R-:W-:Y:S01]  /*1e30*/  @!P5 IMAD.IADD R23, R23, 0x1, -R0 ;  /* 0x000000011717d824 */ /* 0x000fe200078e0a00 */
[----:B------:R-:W-:Y:S01]  /*1e40*/  ISETP.GE.AND P5, PT, R18, RZ, PT ;  /* 0x000000ff1200720c */ /* 0x000fe20003fa6270 */
[----:B------:R-:W-:Y:S01]  /*1e50*/  IMAD.MOV R16, RZ, RZ, -R16 ;  /* 0x000000ffff107224 */ /* 0x000fe200078e0a10 */
[----:B------:R-:W-:Y:S01]  /*1e60*/  LOP3.LUT R18, R8, 0x1e, RZ, 0xfc, !PT ;  /* 0x0000001e08127812 */ /* 0x000fe200078efcff */
[----:B------:R-:W-:Y:S01]  /*1e70*/  @!P0 IMAD.MOV R31, RZ, RZ, -R31 ;  /* 0x000000ffff1f8224 */ /* 0x000fe200078e0a1f */
[C---:B------:R-:W-:Y:S01]  /*1e80*/  ISETP.GT.U32.AND P0, PT, R0.reuse, R39, PT ;  /* 0x000000270000720c */ /* 0x040fe20003f04070 */
[----:B------:R-:W-:Y:S01]  /*1e90*/  @!P4 IMAD.MOV R27, RZ, RZ, -R27 ;  /* 0x000000ffff1bc224 */ /* 0x000fe200078e0a1b */
[C---:B------:R-:W-:Y:S01]  /*1ea0*/  ISETP.GT.U32.AND P4, PT, R0.reuse, R23, PT ;  /* 0x000000170000720c */ /* 0x040fe20003f84070 */
[----:B------:R-:W-:Y:S01]  /*1eb0*/  IMAD R41, R0, R16, R41 ;  /* 0x0000001000297224 */ /* 0x000fe200078e0229 */
[----:B------:R-:W-:Y:S01]  /*1ec0*/  LOP3.LUT R16, R8, 0x20, RZ, 0xfc, !PT ;  /* 0x0000002008107812 */ /* 0x000fe200078efcff */
[--C-:B------:R-:W-:Y:S01]  /*1ed0*/  @!P6 IMAD.IADD R35, R35, 0x1, -R0.reuse ;  /* 0x000000012323e824 */ /* 0x100fe200078e0a00 */
[----:B------:R-:W-:Y:S01]  /*1ee0*/  IABS R45, R18 ;  /* 0x00000012002d7213 */ /* 0x000fe20000000000 */
[----:B------:R-:W-:Y:S01]  /*1ef0*/  @!P1 IMAD.IADD R37, R37, 0x1, -R0 ;  /* 0x0000000125259824 */ /* 0x000fe200078e0a00 */
[----:B------:R-:W-:Y:S01]  /*1f00*/  ISETP.GT.U32.AND P6, PT, R0, R41, PT ;  /* 0x000000290000720c */ /* 0x000fe20003fc4070 */
[----:B------:R-:W-:Y:S01]  /*1f10*/  @!P2 IMAD.MOV R35, RZ, RZ, -R35 ;  /* 0x000000ffff23a224 */ /* 0x000fe200078e0a23 */
[----:B------:R-:W-:-:S02]  /*1f20*/  IABS R14, R16 ;  /* 0x00000010000e7213 */ /* 0x000fc40000000000 */
[----:B------:R-:W-:Y:S01]  /*1f30*/  ISETP.GE.AND P1, PT, R28, RZ, PT ;  /* 0x000000ff1c00720c */ /* 0x000fe20003f26270 */
[--C-:B------:R-:W-:Y:S01]  /*1f40*/  @!P0 IMAD.IADD R39, R39, 0x1, -R0.reuse ;  /* 0x0000000127278824 */ /* 0x100fe200078e0a00 */
[----:B------:R-:W-:Y:S01]  /*1f50*/  ISETP.GT.U32.AND P0, PT, R0, R37, PT ;  /* 0x000000250000720c */ /* 0x000fe20003f04070 */
[----:B------:R-:W-:Y:S01]  /*1f60*/  @!P4 IMAD.IADD R23, R23, 0x1, -R0 ;  /* 0x000000011717c824 */ /* 0x000fe200078e0a00 */
[----:B------:R-:W-:Y:S01]  /*1f70*/  ISETP.GE.AND P4, PT, R26, RZ, PT ;  /* 0x000000ff1a00720c */ /* 0x000fe20003f86270 */
[----:B------:R-:W-:Y:S01]  /*1f80*/  IMAD.HI.U32 R12, R7, R14, RZ ;  /* 0x0000000e070c7227 */ /* 0x000fe200078e00ff */
[C---:B------:R-:W-:Y:S02]  /*1f90*/  LOP3.LUT R26, R8.reuse, 0x1c, RZ, 0xfc, !PT ;  /* 0x0000001c081a7812 */ /* 0x040fe400078efcff */
[----:B------:R-:W-:Y:S01]  /*1fa0*/  LOP3.LUT R28, R8, 0x1a, RZ, 0xfc, !PT ;  /* 0x0000001a081c7812 */ /* 0x000fe200078efcff */
[----:B------:R-:W-:Y:S01]  /*1fb0*/  IMAD.MOV.U32 R33, RZ, RZ, R23 ;  /* 0x000000ffff217224 */ /* 0x000fe200078e0017 */
[----:B------:R-:W-:Y:S01]  /*1fc0*/  IABS R47, R26 ;  /* 0x0000001a002f7213 */ /* 0x000fe20000000000 */
[----:B------:R-:W-:Y:S01]  /*1fd0*/  IMAD.MOV R23, RZ, RZ, -R12 ;  /* 0x000000ffff177224 */ /* 0x000fe200078e0a0c */
[----:B------:R-:W-:Y:S01]  /*1fe0*/  IABS R49, R28 ;  /* 0x0000001c00317213 */ /* 0x000fe20000000000 */
[----:B------:R-:W-:Y:S01]  /*1ff0*/  @!P6 IMAD.IADD R41, R41, 0x1, -R0 ;  /* 0x000000012929e824 */ /* 0x000fe200078e0a00 */
[----:B------:R-:W-:Y:S01]  /*2000*/  ISETP.GT.U32.AND P6, PT, R0, R39, PT ;  /* 0x000000270000720c */ /* 0x000fe20003fc4070 */
[----:B------:R-:W-:-:S04]  /*2010*/  IMAD.HI.U32 R12, R7, R45, RZ ;  /* 0x0000002d070c7227 */ /* 0x000fc800078e00ff */
[C---:B------:R-:W-:Y:S02]  /*2020*/  IMAD R23, R0.reuse, R23, R14 ;  /* 0x0000001700177224 */ /* 0x040fe400078e020e */
[----:B------:R-:W-:Y:S02]  /*2030*/  IMAD.MOV R12, RZ, RZ, -R12 ;  /* 0x000000ffff0c7224 */ /* 0x000fe400078e0a0c */
[--C-:B------:R-:W-:Y:S01]  /*2040*/  @!P0 IMAD.IADD R37, R37, 0x1, -R0.reuse ;  /* 0x0000000125258824 */ /* 0x100fe200078e0a00 */
[C---:B------:R-:W-:Y:S01]  /*2050*/  ISETP.GT.U32.AND P0, PT, R0.reuse, R23, PT ;  /* 0x000000170000720c */ /* 0x040fe20003f04070 */
[C---:B------:R-:W-:Y:S02]  /*2060*/  IMAD R45, R0.reuse, R12, R45 ;  /* 0x0000000c002d7224 */ /* 0x040fe400078e022d */
[----:B------:R-:W-:Y:S02]  /*2070*/  @!P6 IMAD.IADD R39, R39, 0x1, -R0 ;  /* 0x000000012727e824 */ /* 0x000fe400078e0a00 */
[----:B------:R-:W-:Y:S01]  /*2080*/  IMAD.HI.U32 R12, R7, R47, RZ ;  /* 0x0000002f070c7227 */ /* 0x000fe200078e00ff */
[----:B------:R-:W-:-:S03]  /*2090*/  ISETP.GT.U32.AND P6, PT, R0, R45, PT ;  /* 0x0000002d0000720c */ /* 0x000fc60003fc4070 */
[----:B------:R-:W-:Y:S01]  /*20a0*/  @!P3 IMAD.MOV R33, RZ, RZ, -R33 ;  /* 0x000000ffff21b224 */ /* 0x000fe200078e0a21 */
[----:B------:R-:W-:Y:S01]  /*20b0*/  ISETP.GT.U32.AND P3, PT, R0, R41, PT ;  /* 0x000000290000720c */ /* 0x000fe20003f64070 */
[----:B------:R-:W-:Y:S02]  /*20c0*/  IMAD.MOV R14, RZ, RZ, -R12 ;  /* 0x000000ffff0e7224 */ /* 0x000fe400078e0a0c */
[--C-:B------:R-:W-:Y:S01]  /*20d0*/  @!P0 IMAD.IADD R23, R23, 0x1, -R0.reuse ;  /* 0x0000000117178824 */ /* 0x100fe200078e0a00 */
[----:B------:R-:W-:Y:S01]  /*20e0*/  ISETP.GE.AND P0, PT, R18, RZ, PT ;  /* 0x000000ff1200720c */ /* 0x000fe20003f06270 */
[----:B------:R-:W-:Y:S01]  /*20f0*/  IMAD R47, R0, R14, R47 ;  /* 0x0000000e002f7224 */ /* 0x000fe200078e022f */
[----:B------:R-:W-:Y:S01]  /*2100*/  LOP3.LUT R18, R8, 0x12, RZ, 0xfc, !PT ;  /* 0x0000001208127812 */ /* 0x000fe200078efcff */
[----:B------:R-:W-:Y:S01]  /*2110*/  @!P5 IMAD.MOV R37, RZ, RZ, -R37 ;  /* 0x000000ffff25d224 */ /* 0x000fe200078e0a25 */
[C---:B------:R-:W-:Y:S01]  /*2120*/  ISETP.GT.U32.AND P2, PT, R0.reuse, R23, PT ;  /* 0x000000170000720c */ /* 0x040fe20003f44070 */
[----:B------:R-:W-:Y:S01]  /*2130*/  @!P6 IMAD.IADD R45, R45, 0x1, -R0 ;  /* 0x000000012d2de824 */ /* 0x000fe200078e0a00 */
[----:B------:R-:W-:Y:S01]  /*2140*/  ISETP.GT.U32.AND P6, PT, R0, R47, PT ;  /* 0x0000002f0000720c */ /* 0x000fe20003fc4070 */
[----:B------:R-:W-:Y:S01]  /*2150*/  IMAD.HI.U32 R12, R7, R49, RZ ;  /* 0x00000031070c7227 */ /* 0x000fe200078e00ff */
[----:B------:R-:W-:-:S02]  /*2160*/  IABS R57, R18 ;  /* 0x0000001200397213 */ /* 0x000fc40000000000 */
[----:B------:R-:W-:Y:S01]  /*2170*/  ISETP.GT.U32.AND P5, PT, R0, R45, PT ;  /* 0x0000002d0000720c */ /* 0x000fe20003fa4070 */
[----:B------:R-:W-:Y:S01]  /*2180*/  @!P3 IMAD.IADD R41, R41, 0x1, -R0 ;  /* 0x000000012929b824 */ /* 0x000fe200078e0a00 */
[----:B------:R-:W-:Y:S01]  /*2190*/  ISETP.GE.AND P3, PT, R16, RZ, PT ;  /* 0x000000ff1000720c */ /* 0x000fe20003f66270 */
[----:B------:R-:W-:Y:S01]  /*21a0*/  IMAD.MOV R14, RZ, RZ, -R12 ;  /* 0x000000ffff0e7224 */ /* 0x000fe200078e0a0c */
[----:B------:R-:W-:Y:S01]  /*21b0*/  LOP3.LUT R16, R8, 0x16, RZ, 0xfc, !PT ;  /* 0x0000001608107812 */ /* 0x000fe200078efcff */
[----:B------:R-:W-:-:S04]  /*21c0*/  IMAD.HI.U32 R12, R7, R51, RZ ;  /* 0x00000033070c7227 */ /* 0x000fc800078e00ff */
[----:B------:R-:W-:Y:S02]  /*21d0*/  @!P2 IMAD.IADD R23, R23, 0x1, -R0 ;  /* 0x000000011717a824 */ /* 0x000fe400078e0a00 */
[----:B------:R-:W-:Y:S02]  /*21e0*/  IMAD.MOV R12, RZ, RZ, -R12 ;  /* 0x000000ffff0c7224 */ /* 0x000fe400078e0a0c */
[----:B------:R-:W-:Y:S01]  /*21f0*/  IMAD R49, R0, R14, R49 ;  /* 0x0000000e00317224 */ /* 0x000fe200078e0231 */
[----:B------:R-:W-:Y:S01]  /*2200*/  IABS R14, R16 ;  /* 0x00000010000e7213 */ /* 0x000fe20000000000 */
[--C-:B------:R-:W-:Y:S01]  /*2210*/  @!P6 IMAD.IADD R47, R47, 0x1, -R0.reuse ;  /* 0x000000012f2fe824 */ /* 0x100fe200078e0a00 */
[----:B------:R-:W-:Y:S01]  /*2220*/  ISETP.GE.AND P6, PT, R16, RZ, PT ;  /* 0x000000ff1000720c */ /* 0x000fe20003fc6270 */
[----:B------:R-:W-:Y:S01]  /*2230*/  IMAD.MOV.U32 R43, RZ, RZ, R23 ;  /* 0x000000ffff2b7224 */ /* 0x000fe200078e0017 */
[----:B------:R-:W-:Y:S01]  /*2240*/  ISETP.GT.U32.AND P2, PT, R0, R49, PT ;  /* 0x000000310000720c */ /* 0x000fe20003f44070 */
[----:B------:R-:W-:Y:S01]  /*2250*/  @!P5 IMAD.IADD R45, R45, 0x1, -R0 ;  /* 0x000000012d2dd824 */ /* 0x000fe200078e0a00 */
[----:B------:R-:W-:Y:S01]  /*2260*/  LOP3.LUT R16, R8, 0x14, RZ, 0xfc, !PT ;  /* 0x0000001408107812 */ /* 0x000fe200078efcff */
[----:B------:R-:W-:Y:S01]  /*2270*/  IMAD R51, R0, R12, R51 ;  /* 0x0000000c00337224 */ /* 0x000fe200078e0233 */
[----:B------:R-:W-:Y:S01]  /*2280*/  ISETP.GE.AND P5, PT, R30, RZ, PT ;  /* 0x000000ff1e00720c */ /* 0x000fe20003fa6270 */
[----:B------:R-:W-:Y:S01]  /*2290*/  @!P3 IMAD.MOV R43, RZ, RZ, -R43 ;  /* 0x000000ffff2bb224 */ /* 0x000fe200078e0a2b */
[----:B------:R-:W-:Y:S01]  /*22a0*/  ISETP.GT.U32.AND P3, PT, R0, R47, PT ;  /* 0x0000002f0000720c */ /* 0x000fe20003f64070 */
[----:B------:R-:W-:Y:S01]  /*22b0*/  IMAD.HI.U32 R12, R7, R14, RZ ;  /* 0x0000000e070c7227 */ /* 0x000fe200078e00ff */
[----:B------:R-:W-:-:S02]  /*22c0*/  IABS R55, R16 ;  /* 0x0000001000377213 */ /* 0x000fc40000000000 */
[----:B------:R-:W-:Y:S01]  /*22d0*/  LOP3.LUT R30, R8, 0xc, RZ, 0xfc, !PT ;  /* 0x0000000c081e7812 */ /* 0x000fe200078efcff */
[----:B------:R-:W-:Y:S01]  /*22e0*/  @!P0 IMAD.MOV R45, RZ, RZ, -R45 ;  /* 0x000000ffff2d8224 */ /* 0x000fe200078e0a2d */
[C---:B------:R-:W-:Y:S01]  /*22f0*/  ISETP.GT.U32.AND P0, PT, R0.reuse, R51, PT ;  /* 0x000000330000720c */ /* 0x040fe20003f04070 */
[----:B------:R-:W-:Y:S01]  /*2300*/  IMAD.MOV R23, RZ, RZ, -R12 ;  /* 0x000000ffff177224 */ /* 0x000fe200078e0a0c */
[----:B------:R-:W-:Y:S01]  /*2310*/  IABS R63, R30 ;  /* 0x0000001e003f7213 */ /* 0x000fe20000000000 */
[----:B------:R-:W-:Y:S02]  /*2320*/  @!P2 IMAD.IADD R49, R49, 0x1, -R0 ;  /* 0x000000013131a824 */ /* 0x000fe400078e0a00 */
[C---:B------:R-:W-:Y:S02]  /*2330*/  IMAD R23, R0.reuse, R23, R14 ;  /* 0x0000001700177224 */ /* 0x040fe400078e020e */
[----:B------:R-:W-:Y:S01]  /*2340*/  @!P3 IMAD.IADD R47, R47, 0x1, -R0 ;  /* 0x000000012f2fb824 */ /* 0x000fe200078e0a00 */
[C---:B------:R-:W-:Y:S01]  /*2350*/  ISETP.GT.U32.AND P2, PT, R0.reuse, R49, PT ;  /* 0x000000310000720c */ /* 0x040fe20003f44070 */
[----:B------:R-:W-:Y:S01]  /*2360*/  @!P4 IMAD.MOV R39, RZ, RZ, -R39 ;  /* 0x000000ffff27c224 */ /* 0x000fe200078e0a27 */
[----:B------:R-:W-:Y:S01]  /*2370*/  ISETP.GT.U32.AND P3, PT, R0, R23, PT ;  /* 0x000000170000720c */ /* 0x000fe20003f64070 */
[----:B------:R-:W-:Y:S01]  /*2380*/  IMAD.HI.U32 R14, R7, R57, RZ ;  /* 0x00000039070e7227 */ /* 0x000fe200078e00ff */
[----:B------:R-:W-:-:S02]  /*2390*/  ISETP.GE.AND P4, PT, R26, RZ, PT ;  /* 0x000000ff1a00720c */ /* 0x000fc40003f86270 */
[----:B------:R-:W-:Y:S01]  /*23a0*/  LOP3.LUT R26, R8, 0x10, RZ, 0xfc, !PT ;  /* 0x00000010081a7812 */ /* 0x000fe200078efcff */
[----:B------:R-:W-:Y:S02]  /*23b0*/  @!P0 IMAD.IADD R51, R51, 0x1, -R0 ;  /* 0x0000000133338824 */ /* 0x000fe400078e0a00 */
[----:B------:R-:W-:Y:S01]  /*23c0*/  IMAD.MOV R14, RZ, RZ, -R14 ;  /* 0x000000ffff0e7224 */ /* 0x000fe200078e0a0e */
[----:B------:R-:W-:Y:S01]  /*23d0*/  IABS R59, R26 ;  /* 0x0000001a003b7213 */ /* 0x000fe20000000000 */
[----:B------:R-:W-:Y:S01]  /*23e0*/  @!P1 IMAD.MOV R41, RZ, RZ, -R41 ;  /* 0x000000ffff299224 */ /* 0x000fe200078e0a29 */
[C---:B------:R-:W-:Y:S01]  /*23f0*/  ISETP.GT.U32.AND P0, PT, R0.reuse, R51, PT ;  /* 0x000000330000720c */ /* 0x040fe20003f04070 */
[----:B------:R-:W-:Y:S01]  /*2400*/  IMAD R57, R0, R14, R57 ;  /* 0x0000000e00397224 */ /* 0x000fe200078e0239 */
[----:B------:R-:W-:Y:S01]  /*2410*/  ISETP.GE.AND P1, PT, R28, RZ, PT ;  /* 0x000000ff1c00720c */ /* 0x000fe20003f26270 */
[--C-:B------:R-:W-:Y:S01]  /*2420*/  @!P3 IMAD.IADD R23, R23, 0x1, -R0.reuse ;  /* 0x000000011717b824 */ /* 0x100fe200078e0a00 */
[----:B------:R-:W-:Y:S01]  /*2430*/  LOP3.LUT R28, R8, 0xe, RZ, 0xfc, !PT ;  /* 0x0000000e081c7812 */ /* 0x000fe200078efcff */
[----:B------:R-:W-:Y:S01]  /*2440*/  @!P2 IMAD.IADD R49, R49, 0x1, -R0 ;  /* 0x000000013131a824 */ /* 0x000fe200078e0a00 */
[----:B------:R-:W-:Y:S01]  /*2450*/  ISETP.GE.AND P2, PT, R16, RZ, PT ;  /* 0x000000ff1000720c */ /* 0x000fe20003f46270 */
[----:B------:R-:W-:Y:S01]  /*2460*/  IMAD.HI.U32 R12, R7, R55, RZ ;  /* 0x00000037070c7227 */ /* 0x000fe200078e00ff */
[----:B------:R-:W-:-:S02]  /*2470*/  ISETP.GT.U32.AND P3, PT, R0, R23, PT ;  /* 0x000000170000720c */ /* 0x000fc40003f64070 */
[----:B------:R-:W-:Y:S01]  /*2480*/  IABS R61, R28 ;  /* 0x0000001c003d7213 */ /* 0x000fe20000000000 */
[----:B------:R-:W-:-:S04]  /*2490*/  IMAD.HI.U32 R16, R7, R59, RZ ;  /* 0x0000003b07107227 */ /* 0x000fc800078e00ff */
[----:B------:R-:W-:Y:S01]  /*24a0*/  @!P0 IMAD.IADD R51, R51, 0x1, -R0 ;  /* 0x0000000133338824 */ /* 0x000fe200078e0a00 */
[C---:B------:R-:W-:Y:S01]  /*24b0*/  ISETP.GT.U32.AND P0, PT, R0.reuse, R57, PT ;  /* 0x000000390000720c */ /* 0x040fe20003f04070 */
[----:B------:R-:W-:Y:S02]  /*24c0*/  IMAD.MOV R12, RZ, RZ, -R12 ;  /* 0x000000ffff0c7224 */ /* 0x000fe400078e0a0c */
[----:B------:R-:W-:Y:S02]  /*24d0*/  IMAD.MOV R16, RZ, RZ, -R16 ;  /* 0x000000ffff107224 */ /* 0x000fe400078e0a10 */
[C---:B------:R-:W-:Y:S02]  /*24e0*/  IMAD R55, R0.reuse, R12, R55 ;  /* 0x0000000c00377224 */ /* 0x040fe400078e0237 */
[C---:B------:R-:W-:Y:S02]  /*24f0*/  IMAD R59, R0.reuse, R16, R59 ;  /* 0x00000010003b7224 */ /* 0x040fe400078e023b */
[----:B------:R-:W-:Y:S01]  /*2500*/  @!P1 IMAD.MOV R49, RZ, RZ, -R49 ;  /* 0x000000ffff319224 */ /* 0x000fe200078e0a31 */
[C---:B------:R-:W-:Y:S01]  /*2510*/  ISETP.GT.U32.AND P1, PT, R0.reuse, R55, PT ;  /* 0x000000370000720c */ /* 0x040fe20003f24070 */
[--C-:B------:R-:W-:Y:S01]  /*2520*/  @!P3 IMAD.IADD R23, R23, 0x1, -R0.reuse ;  /* 0x000000011717b824 */ /* 0x100fe200078e0a00 */
[----:B------:R-:W-:Y:S01]  /*2530*/  ISETP.GT.U32.AND P3, PT, R0, R59, PT ;  /* 0x0000003b0000720c */ /* 0x000fe20003f64070 */
[----:B------:R-:W-:-:S02]  /*2540*/  @!P0 IMAD.IADD R57, R57, 0x1, -R0 ;  /* 0x0000000139398824 */ /* 0x000fc400078e0a00 */
[----:B------:R-:W-:-:S03]  /*2550*/  IMAD.HI.U32 R12, R7, R61, RZ ;  /* 0x0000003d070c7227 */ /* 0x000fc600078e00ff */
[----:B------:R-:W-:Y:S01]  /*2560*/  ISETP.GT.U32.AND P0, PT, R0, R57, PT ;  /* 0x000000390000720c */ /* 0x000fe20003f04070 */
[----:B------:R-:W-:Y:S02]  /*2570*/  IMAD.MOV R12, RZ, RZ, -R12 ;  /* 0x000000ffff0c7224 */ /* 0x000fe400078e0a0c */
[----:B------:R-:W-:-:S04]  /*2580*/  IMAD.HI.U32 R14, R7, R63, RZ ;  /* 0x0000003f070e7227 */ /* 0x000fc800078e00ff */
[--C-:B------:R-:W-:Y:S02]  /*2590*/  @!P1 IMAD.IADD R55, R55, 0x1, -R0.reuse ;  /* 0x0000000137379824 */ /* 0x100fe400078e0a00 */
[--C-:B------:R-:W-:Y:S02]  /*25a0*/  @!P3 IMAD.IADD R59, R59, 0x1, -R0.reuse ;  /* 0x000000013b3bb824 */ /* 0x100fe400078e0a00 */
[C---:B------:R-:W-:Y:S01]  /*25b0*/  IMAD R61, R0.reuse, R12, R61 ;  /* 0x0000000c003d7224 */ /* 0x040fe200078e023d */
[C---:B------:R-:W-:Y:S01]  /*25c0*/  ISETP.GT.U32.AND P1, PT, R0.reuse, R55, PT ;  /* 0x000000370000720c */ /* 0x040fe20003f24070 */
[----:B------:R-:W-:Y:S01]  /*25d0*/  @!P0 IMAD.IADD R57, R57, 0x1, -R0 ;  /* 0x0000000139398824 */ /* 0x000fe200078e0a00 */
[C---:B------:R-:W-:Y:S01]  /*25e0*/  ISETP.GT.U32.AND P3, PT, R0.reuse, R59, PT ;  /* 0x0000003b0000720c */ /* 0x040fe20003f64070 */
[----:B------:R-:W-:Y:S01]  /*25f0*/  IMAD.HI.U32 R16, R7, R65, RZ ;  /* 0x0000004107107227 */ /* 0x000fe200078e00ff */
[----:B------:R-:W-:-:S03]  /*2600*/  ISETP.GT.U32.AND P0, PT, R0, R61, PT ;  /* 0x0000003d0000720c */ /* 0x000fc60003f04070 */
[----:B------:R-:W-:Y:S02]  /*2610*/  IMAD.MOV R14, RZ, RZ, -R14 ;  /* 0x000000ffff0e7224 */ /* 0x000fe400078e0a0e */
[----:B------:R-:W-:Y:S02]  /*2620*/  IMAD.MOV R16, RZ, RZ, -R16 ;  /* 0x000000ffff107224 */ /* 0x000fe400078e0a10 */
[----:B------:R-:W-:Y:S02]  /*2630*/  IMAD R63, R0, R14, R63 ;  /* 0x0000000e003f7224 */ /* 0x000fe400078e023f */
[--C-:B------:R-:W-:Y:S01]  /*2640*/  @!P1 IMAD.IADD R55, R55, 0x1, -R0.reuse ;  /* 0x0000000137379824 */ /* 0x100fe200078e0a00 */
[----:B------:R-:W-:Y:S01]  /*2650*/  ISETP.GE.AND P1, PT, R26, RZ, PT ;  /* 0x000000ff1a00720c */ /* 0x000fe20003f26270 */
[----:B------:R-:W-:Y:S01]  /*2660*/  IMAD R65, R0, R16, R65 ;  /* 0x0000001000417224 */ /* 0x000fe200078e0241 */
[----:B------:R-:W-:Y:S01]  /*2670*/  LOP3.LUT R26, R8, 0x6, RZ, 0xfc, !PT ;  /* 0x00000006081a7812 */ /* 0x000fe200078efcff */
[----:B------:R-:W-:Y:S01]  /*2680*/  @!P4 IMAD.MOV R47, RZ, RZ, -R47 ;  /* 0x000000ffff2fc224 */ /* 0x000fe200078e0a2f */
[----:B------:R-:W-:Y:S01]  /*2690*/  ISETP.GE.AND P4, PT, R18, RZ, PT ;  /* 0x000000ff1200720c */ /* 0x000fe20003f86270 */
[----:B------:R-:W-:Y:S01]  /*26a0*/  @!P3 IMAD.IADD R59, R59, 0x1, -R0 ;  /* 0x000000013b3bb824 */ /* 0x000fe200078e0a00 */
[----:B------:R-:W-:Y:S01]  /*26b0*/  ISETP.GT.U32.AND P3, PT, R0, R63, PT ;  /* 0x0000003f0000720c */ /* 0x000fe20003f64070 */
[----:B------:R-:W-:Y:S01]  /*26c0*/  IMAD.HI.U32 R18, R7, R67, RZ ;  /* 0x0000004307127227 */ /* 0x000fe200078e00ff */
[----:B------:R-:W-:-:S03]  /*26d0*/  IABS R69, R26 ;  /* 0x0000001a00457213 */ /* 0x000fc60000000000 */
[----:B------:R-:W-:Y:S01]  /*26e0*/  @!P0 IMAD.IADD R61, R61, 0x1, -R0 ;  /* 0x000000013d3d8824 */ /* 0x000fe200078e0a00 */
[C---:B------:R-:W-:Y:S01]  /*26f0*/  ISETP.GT.U32.AND P0, PT, R0.reuse, R65, PT ;  /* 0x000000410000720c */ /* 0x040fe20003f04070 */
[----:B------:R-:W-:Y:S02]  /*2700*/  IMAD.MOV R18, RZ, RZ, -R18 ;  /* 0x000000ffff127224 */ /* 0x000fe400078e0a12 */
[----:B------:R-:W-:Y:S01]  /*2710*/  @!P5 IMAD.MOV R51, RZ, RZ, -R51 ;  /* 0x000000ffff33d224 */ /* 0x000fe200078e0a33 */
[C---:B------:R-:W-:Y:S01]  /*2720*/  ISETP.GT.U32.AND P5, PT, R0.reuse, R61, PT ;  /* 0x0000003d0000720c */ /* 0x040fe20003fa4070 */
[----:B------:R-:W-:Y:S01]  /*2730*/  IMAD R67, R0, R18, R67 ;  /* 0x0000001200437224 */ /* 0x000fe200078e0243 */
[----:B------:R-:W-:Y:S01]  /*2740*/  IABS R18, R36 ;  /* 0x0000002400127213 */ /* 0x000fe20000000000 */
[----:B------:R-:W-:-:S04]  /*2750*/  IMAD.HI.U32 R12, R7, R69, RZ ;  /* 0x00000045070c7227 */ /* 0x000fc800078e00ff */
[----:B------:R-:W-:Y:S01]  /*2760*/  @!P3 IMAD.IADD R63, R63, 0x1, -R0 ;  /* 0x000000013f3fb824 */ /* 0x000fe200078e0a00 */
[C---:B------:R-:W-:Y:S01]  /*2770*/  ISETP.GT.U32.AND P3, PT, R0.reuse, R67, PT ;  /* 0x000000430000720c */ /* 0x040fe20003f64070 */
[----:B------:R-:W-:Y:S02]  /*2780*/  IMAD.MOV R16, RZ, RZ, -R12 ;  /* 0x000000ffff107224 */ /* 0x000fe400078e0a0c */
[----:B------:R-:W-:Y:S02]  /*2790*/  @!P0 IMAD.IADD R65, R65, 0x1, -R0 ;  /* 0x0000000141418824 */ /* 0x000fe400078e0a00 */
[----:B------:R-:W-:Y:S02]  /*27a0*/  IMAD.MOV.U32 R53, RZ, RZ, R23 ;  /* 0x000000ffff357224 */ /* 0x000fe400078e0017 */
[C---:B------:R-:W-:Y:S01]  /*27b0*/  IMAD R69, R0.reuse, R16, R69 ;  /* 0x0000001000457224 */ /* 0x040fe200078e0245 */
[----:B------:R-:W-:Y:S01]  /*27c0*/  ISETP.GT.U32.AND P0, PT, R0, R65, PT ;  /* 0x000000410000720c */ /* 0x000fe20003f04070 */
[----:B------:R-:W-:-:S04]  /*27d0*/  IMAD.HI.U32 R12, R7, R71, RZ ;  /* 0x00000047070c7227 */ /* 0x000fc800078e00ff */
[----:B------:R-:W-:Y:S01]  /*27e0*/  @!P6 IMAD.MOV R53, RZ, RZ, -R53 ;  /* 0x000000ffff35e224 */ /* 0x000fe200078e0a35 */
[C---:B------:R-:W-:Y:S01]  /*27f0*/  ISETP.GT.U32.AND P6, PT, R0.reuse, R63, PT ;  /* 0x0000003f0000720c */ /* 0x040fe20003fc4070 */
[----:B------:R-:W-:Y:S01]  /*2800*/  @!P5 IMAD.IADD R61, R61, 0x1, -R0 ;  /* 0x000000013d3dd824 */ /* 0x000fe200078e0a00 */
[----:B------:R-:W-:Y:S01]  /*2810*/  ISETP.GT.U32.AND P5, PT, R0, R69, PT ;  /* 0x000000450000720c */ /* 0x000fe20003fa4070 */
[----:B------:R-:W-:-:S04]  /*2820*/  IMAD.HI.U32 R14, R7, R18, RZ ;  /* 0x00000012070e7227 */ /* 0x000fc800078e00ff */
[----:B------:R-:W-:Y:S02]  /*2830*/  IMAD.MOV R12, RZ, RZ, -R12 ;  /* 0x000000ffff0c7224 */ /* 0x000fe400078e0a0c */
[----:B------:R-:W-:-:S04]  /*2840*/  IMAD.HI.U32 R7, R7, R73, RZ ;  /* 0x0000004907077227 */ /* 0x000fc800078e00ff */
[----:B------:R-:W-:Y:S02]  /*2850*/  IMAD.MOV R23, RZ, RZ, -R14 ;  /* 0x000000ffff177224 */ /* 0x000fe400078e0a0e */
[----:B------:R-:W-:Y:S02]  /*2860*/  @!P3 IMAD.IADD R67, R67, 0x1, -R0 ;  /* 0x000000014343b824 */ /* 0x000fe400078e0a00 */
[C---:B------:R-:W-:Y:S02]  /*2870*/  IMAD R71, R0.reuse, R12, R71 ;  /* 0x0000000c00477224 */ /* 0x040fe400078e0247 */
[----:B------:R-:W-:Y:S01]  /*2880*/  IMAD.MOV R12, RZ, RZ, -R7 ;  /* 0x000000ffff0c7224 */ /* 0x000fe200078e0a07 */
[C---:B------:R-:W-:Y:S01]  /*2890*/  ISETP.GT.U32.AND P3, PT, R0.reuse, R67, PT ;  /* 0x000000430000720c */ /* 0x040fe20003f64070 */
[C---:B------:R-:W-:Y:S02]  /*28a0*/  IMAD R7, R0.reuse, R23, R18 ;  /* 0x0000001700077224 */ /* 0x040fe400078e0212 */
[--C-:B------:R-:W-:Y:S01]  /*28b0*/  @!P0 IMAD.IADD R65, R65, 0x1, -R0.reuse ;  /* 0x0000000141418824 */ /* 0x100fe200078e0a00 */
[----:B------:R-:W0:Y:S01]  /*28c0*/  LDC R23, c[0x0][0x23c] ;  /* 0x00008f00ff177b82 */ /* 0x000e220000000800 */
[--C-:B------:R-:W-:Y:S01]  /*28d0*/  @!P6 IMAD.IADD R63, R63, 0x1, -R0.reuse ;  /* 0x000000013f3fe824 */ /* 0x100fe200078e0a00 */
[C---:B------:R-:W-:Y:S01]  /*28e0*/  ISETP.GT.U32.AND P0, PT, R0.reuse, R7, PT ;  /* 0x000000070000720c */ /* 0x040fe20003f04070 */
[--C-:B------:R-:W-:Y:S01]  /*28f0*/  @!P5 IMAD.IADD R69, R69, 0x1, -R0.reuse ;  /* 0x000000014545d824 */ /* 0x100fe200078e0a00 */
[----:B------:R-:W-:Y:S01]  /*2900*/  ISETP.GT.U32.AND P6, PT, R0, R71, PT ;  /* 0x000000470000720c */ /* 0x000fe20003fc4070 */
[----:B------:R-:W-:Y:S01]  /*2910*/  @!P2 IMAD.MOV R55, RZ, RZ, -R55 ;  /* 0x000000ffff37a224 */ /* 0x000fe200078e0a37 */
[----:B------:R-:W-:Y:S01]  /*2920*/  ISETP.GE.AND P5, PT, R28, RZ, PT ;  /* 0x000000ff1c00720c */ /* 0x000fe20003fa6270 */
[C---:B------:R-:W-:Y:S01]  /*2930*/  IMAD R73, R0.reuse, R12, R73 ;  /* 0x0000000c00497224 */ /* 0x040fe200078e0249 */
[C---:B------:R-:W-:Y:S01]  /*2940*/  ISETP.GT.U32.AND P2, PT, R0.reuse, R69, PT ;  /* 0x000000450000720c */ /* 0x040fe20003f44070 */
[----:B------:R-:W-:Y:S01]  /*2950*/  @!P3 IMAD.IADD R67, R67, 0x1, -R0 ;  /* 0x000000014343b824 */ /* 0x000fe200078e0a00 */
[----:B------:R-:W-:Y:S01]  /*2960*/  SHF.R.U32.HI R12, RZ, 0x4, R248 ;  /* 0x00000004ff0c7819 */ /* 0x000fe200000116f8 */
[----:B------:R-:W-:Y:S01]  /*2970*/  @!P1 IMAD.MOV R59, RZ, RZ, -R59 ;  /* 0x000000ffff3b9224 */ /* 0x000fe200078e0a3b */
[----:B------:R-:W-:Y:S01]  /*2980*/  ISETP.GT.U32.AND P3, PT, R0, R73, PT ;  /* 0x000000490000720c */ /* 0x000fe20003f64070 */
[----:B------:R-:W-:Y:S01]  /*2990*/  @!P4 IMAD.MOV R57, RZ, RZ, -R57 ;  /* 0x000000ffff39c224 */ /* 0x000fe200078e0a39 */
[----:B------:R-:W-:Y:S01]  /*29a0*/  SGXT.U32 R42, R12, 0xe ;  /* 0x0000000e0c2a781a */ /* 0x000fe20000000000 */
[--C-:B------:R-:W-:Y:S01]  /*29b0*/  @!P0 IMAD.IADD R7, R7, 0x1, -R0.reuse ;  /* 0x0000000107078824 */ /* 0x100fe200078e0a00 */
[----:B------:R-:W-:Y:S01]  /*29c0*/  ISETP.GE.AND P4, PT, R8, RZ, PT ;  /* 0x000000ff0800720c */ /* 0x000fe20003f86270 */
[--C-:B------:R-:W-:Y:S01]  /*29d0*/  @!P6 IMAD.IADD R71, R71, 0x1, -R0.reuse ;  /* 0x000000014747e824 */ /* 0x100fe200078e0a00 */
[----:B------:R-:W-:Y:S01]  /*29e0*/  IADD3 R12, P6, R42, 0x80, RZ ;  /* 0x000000802a0c7810 */ /* 0x000fe20007fde0ff */
[----:B------:R-:W-:Y:S01]  /*29f0*/  IMAD.MOV.U32 R8, RZ, RZ, RZ ;  /* 0x000000ffff087224 */ /* 0x000fe200078e00ff */
[C---:B------:R-:W-:Y:S01]  /*2a00*/  ISETP.GT.U32.AND P1, PT, R0.reuse, R7, PT ;  /* 0x000000070000720c */ /* 0x040fe20003f24070 */
[--C-:B------:R-:W-:Y:S01]  /*2a10*/  @!P2 IMAD.IADD R69, R69, 0x1, -R0.reuse ;  /* 0x000000014545a824 */ /* 0x100fe200078e0a00 */
[----:B------:R-:W-:Y:S01]  /*2a20*/  ISETP.GT.U32.AND P0, PT, R0, R71, PT ;  /* 0x000000470000720c */ /* 0x000fe20003f04070 */
[----:B------:R-:W-:Y:S01]  /*2a30*/  @!P5 IMAD.MOV R61, RZ, RZ, -R61 ;  /* 0x000000ffff3dd224 */ /* 0x000fe200078e0a3d */
[----:B------:R-:W-:Y:S01]  /*2a40*/  ISETP.GE.AND P2, PT, R30, RZ, PT ;  /* 0x000000ff1e00720c */ /* 0x000fe20003f46270 */
[----:B------:R-:W-:Y:S01]  /*2a50*/  @!P3 IMAD.IADD R73, R73, 0x1, -R0 ;  /* 0x000000014949b824 */ /* 0x000fe200078e0a00 */
[----:B------:R-:W-:-:S02]  /*2a60*/  IADD3.X R8, R8, 0x40000040, RZ, P6, !PT ;  /* 0x4000004008087810 */ /* 0x000fc400037fe4ff */
[----:B------:R-:W-:Y:S02]  /*2a70*/  ISETP.GE.AND P3, PT, R32, RZ, PT ;  /* 0x000000ff2000720c */ /* 0x000fe40003f66270 */
[----:B------:R-:W-:Y:S02]  /*2a80*/  ISETP.GT.U32.AND P5, PT, R0, R73, PT ;  /* 0x000000490000720c */ /* 0x000fe40003fa4070 */
[----:B------:R-:W-:Y:S01]  /*2a90*/  ISETP.GE.AND P6, PT, R36, RZ, PT ;  /* 0x000000ff2400720c */ /* 0x000fe20003fc6270 */
[--C-:B------:R-:W-:Y:S01]  /*2aa0*/  @!P1 IMAD.IADD R7, R7, 0x1, -R0.reuse ;  /* 0x0000000107079824 */ /* 0x100fe200078e0a00 */
[----:B------:R-:W-:Y:S01]  /*2ab0*/  ISETP.GE.AND P1, PT, R26, RZ, PT ;  /* 0x000000ff1a00720c */ /* 0x000fe20003f26270 */
[--C-:B------:R-:W-:Y:S01]  /*2ac0*/  @!P0 IMAD.IADD R71, R71, 0x1, -R0.reuse ;  /* 0x0000000147478824 */ /* 0x100fe200078e0a00 */
[----:B------:R-:W-:Y:S01]  /*2ad0*/  ISETP.GE.AND P0, PT, R34, RZ, PT ;  /* 0x000000ff2200720c */ /* 0x000fe20003f06270 */
[----:B------:R-:W-:Y:S01]  /*2ae0*/  @!P2 IMAD.MOV R63, RZ, RZ, -R63 ;  /* 0x000000ffff3fa224 */ /* 0x000fe200078e0a3f */
[----:B------:R-:W-:Y:S01]  /*2af0*/  ISETP.GE.AND P2, PT, R38, RZ, PT ;  /* 0x000000ff2600720c */ /* 0x000fe20003f46270 */
[----:B------:R-:W1:Y:S01]  /*2b00*/  LDC R26, c[0x0][0x240] ;  /* 0x00009000ff1a7b82 */ /* 0x000e620000000800 */
[----:B------:R-:W-:Y:S01]  /*2b10*/  IMAD.MOV.U32 R75, RZ, RZ, R71 ;  /* 0x000000ffff4b7224 */ /* 0x000fe200078e0047 */
[----:B------:R-:W-:Y:S01]  /*2b20*/  R2UR UR5, R8 ;  /* 0x00000000080572ca */ /* 0x000fe200000e0000 */
[----:B------:R-:W-:Y:S01]  /*2b30*/  IMAD.MOV.U32 R71, RZ, RZ, R7 ;  /* 0x000000ffff477224 */ /* 0x000fe200078e0007 */
[----:B------:R-:W-:Y:S01]  /*2b40*/  R2UR UR4, R12 ;  /* 0x000000000c0472ca */ /* 0x000fe200000e0000 */
[----:B------:R-:W-:Y:S01]  /*2b50*/  @!P5 IMAD.IADD R73, R73, 0x1, -R0 ;  /* 0x000000014949d824 */ /* 0x000fe200078e0a00 */
[----:B------:R-:W-:Y:S01]  /*2b60*/  ISETP.NE.AND P5, PT, R3, RZ, PT ;  /* 0x000000ff0300720c */ /* 0x000fe20003fa5270 */
[----:B------:R-:W-:Y:S01]  /*2b70*/  @!P3 IMAD.MOV R65, RZ, RZ, -R65 ;  /* 0x000000ffff41b224 */ /* 0x000fe200078e0a41 */
[----:B------:R-:W-:Y:S01]  /*2b80*/  LOP3.LUT R0, RZ, R3, RZ, 0x33, !PT ;  /* 0x00000003ff007212 */ /* 0x000fe200078e33ff */
[----:B------:R-:W-:Y:S01]  /*2b90*/  @!P1 IMAD.MOV R69, RZ, RZ, -R69 ;  /* 0x000000ffff459224 */ /* 0x000fe200078e0a45 */
[----:B---3--:R-:W-:Y:S01]  /*2ba0*/  LEA R16, P1, R4, R78, 0x1 ;  /* 0x0000004e04107211 */ /* 0x008fe200078208ff */
[----:B------:R-:W-:Y:S01]  /*2bb0*/  @!P0 IMAD.MOV R67, RZ, RZ, -R67 ;  /* 0x000000ffff438224 */ /* 0x000fe200078e0a43 */
[C---:B------:R-:W-:Y:S01]  /*2bc0*/  SEL R3, R0.reuse, R13, !P5 ;  /* 0x0000000d00037207 */ /* 0x040fe20006800000 */
[----:B------:R-:W-:Y:S01]  /*2bd0*/  @!P4 IMAD.MOV R75, RZ, RZ, -R75 ;  /* 0x000000ffff4bc224 */ /* 0x000fe200078e0a4b */
[C---:B------:R-:W-:Y:S01]  /*2be0*/  SEL R7, R0.reuse, R15, !P5 ;  /* 0x0000000f00077207 */ /* 0x040fe20006800000 */
[----:B------:R-:W-:Y:S01]  /*2bf0*/  @!P6 IMAD.MOV R71, RZ, RZ, -R71 ;  /* 0x000000ffff47e224 */ /* 0x000fe200078e0a47 */
[C---:B------:R-:W-:Y:S01]  /*2c00*/  SEL R8, R0.reuse, R17, !P5 ;  /* 0x0000001100087207 */ /* 0x040fe20006800000 */
[----:B------:R-:W-:Y:S01]  /*2c10*/  @!P2 IMAD.MOV R73, RZ, RZ, -R73 ;  /* 0x000000ffff49a224 */ /* 0x000fe200078e0a49 */
[C---:B------:R-:W-:Y:S01]  /*2c20*/  SEL R9, R0.reuse, R9, !P5 ;  /* 0x0000000900097207 */ /* 0x040fe20006800000 */
[----:B------:R-:W-:Y:S01]  /*2c30*/  UIADD3.64 UR14, UR4, 0x180, URZ ;  /* 0x00000180040e7897 */ /* 0x000fe2000fffe03f */
[C---:B------:R-:W-:Y:S01]  /*2c40*/  SEL R11, R0.reuse, R11, !P5 ;  /* 0x0000000b000b7207 */ /* 0x040fe20006800000 */
[----:B------:R-:W-:Y:S01]  /*2c50*/  UIADD3.64 UR10, UR4, 0x200, URZ ;  /* 0x00000200040a7897 */ /* 0x000fe2000fffe03f */
[C---:B------:R-:W-:Y:S01]  /*2c60*/  SEL R22, R0.reuse, R19, !P5 ;  /* 0x0000001300167207 */ /* 0x040fe20006800000 */
[----:B------:R-:W-:Y:S01]  /*2c70*/  UIADD3.64 UR14, UR4, 0x280, URZ ;  /* 0x00000280040e7897 */ /* 0x000fe2000fffe03f */
[C---:B------:R-:W-:Y:S01]  /*2c80*/  SEL R25, R0.reuse, R25, !P5 ;  /* 0x0000001900197207 */ /* 0x040fe20006800000 */
[-C--:B-1----:R-:W-:Y:S01]  /*2c90*/  IMAD R3, R3, R26.reuse, RZ ;  /* 0x0000001a03037224 */ /* 0x082fe200078e02ff */
[C---:B------:R-:W-:Y:S01]  /*2ca0*/  SEL R27, R0.reuse, R27, !P5 ;  /* 0x0000001b001b7207 */ /* 0x040fe20006800000 */
[-C--:B------:R-:W-:Y:S01]  /*2cb0*/  IMAD R7, R7, R26.reuse, RZ ;  /* 0x0000001a07077224 */ /* 0x080fe200078e02ff */
[----:B------:R-:W-:Y:S01]  /*2cc0*/  SEL R29, R0, R29, !P5 ;  /* 0x0000001d001d7207 */ /* 0x000fe20006800000 */
[-C--:B------:R-:W-:Y:S01]  /*2cd0*/  IMAD R8, R8, R26.reuse, RZ ;  /* 0x0000001a08087224 */ /* 0x080fe200078e02ff */
[C---:B------:R-:W-:Y:S01]  /*2ce0*/  SEL R31, R0.reuse, R31, !P5 ;  /* 0x0000001f001f7207 */ /* 0x040fe20006800000 */
[-C--:B------:R-:W-:Y:S01]  /*2cf0*/  IMAD R9, R9, R26.reuse, RZ ;  /* 0x0000001a09097224 */ /* 0x080fe200078e02ff */
        /* <DEDUP_REMOVED lines=41> */
[----:B------:R-:W-:Y:S01]  /*2f90*/  IMAD R61, R61, R26, RZ ;  /* 0x0000001a3d3d7224 */ /* 0x000fe200078e02ff */
[----:B------:R-:W-:Y:S01]  /*2fa0*/  SEL R75, R0, R75, !P5 ;  /* 0x0000004b004b7207 */ /* 0x000fe20006800000 */
[----:B0-----:R-:W-:Y:S01]  /*2fb0*/  IMAD R0, R40, R23, RZ ;  /* 0x0000001728007224 */ /* 0x001fe200078e02ff */
[----:B------:R-:W-:Y:S01]  /*2fc0*/  LEA R14, P2, R2, R78, 0x1 ;  /* 0x0000004e020e7211 */ /* 0x000fe200078408ff */
[----:B------:R-:W-:Y:S01]  /*2fd0*/  IMAD R63, R63, R26, RZ ;  /* 0x0000001a3f3f7224 */ /* 0x000fe200078e02ff */
[----:B------:R-:W-:Y:S01]  /*2fe0*/  LEA R18, P0, R5, R78, 0x1 ;  /* 0x0000004e05127211 */ /* 0x000fe200078008ff */
[----:B------:R-:W-:Y:S01]  /*2ff0*/  IMAD R65, R65, R26, RZ ;  /* 0x0000001a41417224 */ /* 0x000fe200078e02ff */
[----:B-----5:R-:W-:Y:S01]  /*3000*/  LEA R24, P4, R0, R80, 0x1 ;  /* 0x0000005000187211 */ /* 0x020fe200078808ff */
[----:B------:R-:W-:Y:S01]  /*3010*/  IMAD R67, R67, R26, RZ ;  /* 0x0000001a43437224 */ /* 0x000fe200078e02ff */
[----:B------:R-:W-:Y:S01]  /*3020*/  LEA R12, P3, R6, R78, 0x1 ;  /* 0x0000004e060c7211 */ /* 0x000fe200078608ff */
[-C--:B------:R-:W-:Y:S01]  /*3030*/  IMAD R69, R69, R26.reuse, RZ ;  /* 0x0000001a45457224 */ /* 0x080fe200078e02ff */
[-C--:B------:R-:W-:Y:S01]  /*3040*/  LEA.HI.X.SX32 R17, R4, R79.reuse, 0x1, P1 ;  /* 0x0000004f04117211 */ /* 0x080fe200008f0eff */
[-C--:B------:R-:W-:Y:S01]  /*3050*/  IMAD R71, R71, R26.reuse, RZ ;  /* 0x0000001a47477224 */ /* 0x080fe200078e02ff */
[----:B------:R-:W-:Y:S01]  /*3060*/  LEA.HI.X.SX32 R15, R2, R79, 0x1, P2 ;  /* 0x0000004f020f7211 */ /* 0x000fe200010f0eff */
[-C--:B------:R-:W-:Y:S01]  /*3070*/  IMAD R73, R73, R26.reuse, RZ ;  /* 0x0000001a49497224 */ /* 0x080fe200078e02ff */
[----:B------:R-:W-:Y:S01]  /*3080*/  LEA.HI.X.SX32 R4, R0, R81, 0x1, P4 ;  /* 0x0000005100047211 */ /* 0x000fe200020f0eff */
[----:B------:R-:W-:Y:S01]  /*3090*/  IMAD R75, R75, R26, RZ ;  /* 0x0000001a4b4b7224 */ /* 0x000fe200078e02ff */
[-C--:B------:R-:W-:Y:S01]  /*30a0*/  LEA R2, P4, R3, R24.reuse, 0x1 ;  /* 0x0000001803027211 */ /* 0x080fe200078808ff */
[----:B------:R-:W0:Y:S01]  /*30b0*/  LDC R0, c[0x0][0x238] ;  /* 0x00008e00ff007b82 */ /* 0x000e220000000800 */
[-C--:B------:R-:W-:Y:S01]  /*30c0*/  LEA.HI.X.SX32 R19, R5, R79.reuse, 0x1, P0 ;  /* 0x0000004f05137211 */ /* 0x080fe200000f0eff */
[----:B------:R-:W-:Y:S01]  /*30d0*/  IMAD.SHL.U32 R23, R23, 0x40, RZ ;  /* 0x0000004017177824 */ /* 0x000fe200078e00ff */
[----:B------:R-:W-:Y:S01]  /*30e0*/  LEA.HI.X.SX32 R13, R6, R79, 0x1, P3 ;  /* 0x0000004f060d7211 */ /* 0x000fe200018f0eff */
[----:B------:R1:W-:Y:S01]  /*30f0*/  STL [R1+0x148], R2 ;  /* 0x0001480201007387 */ /* 0x0003e20000100800 */
[-C--:B------:R-:W-:Y:S01]  /*3100*/  LEA R5, P3, R7, R24.reuse, 0x1 ;  /* 0x0000001807057211 */ /* 0x080fe200078608ff */
[----:B------:R-:W-:Y:S01]  /*3110*/  UIADD3.64 UR10, UR4, 0x300, URZ ;  /* 0x00000300040a7897 */ /* 0x000fe2000fffe03f */
[-C--:B------:R-:W-:Y:S01]  /*3120*/  LEA R6, P2, R8, R24.reuse, 0x1 ;  /* 0x0000001808067211 */ /* 0x080fe200078408ff */
[----:B------:R-:W-:Y:S01]  /*3130*/  UIADD3.64 UR14, UR4, 0x380, URZ ;  /* 0x00000380040e7897 */ /* 0x000fe2000fffe03f */
[----:B------:R-:W-:Y:S01]  /*3140*/  CS2R R78, SRZ ;  /* 0x00000000004e7805 */ /* 0x000fe2000001ff00 */
[----:B------:R2:W-:Y:S01]  /*3150*/  STL [R1+0x150], R5 ;  /* 0x0001500501007387 */ /* 0x0005e20000100800 */
[----:B------:R-:W-:Y:S01]  /*3160*/  UIADD3.64 UR10, UR4, 0x400, URZ ;  /* 0x00000400040a7897 */ /* 0x000fe2000fffe03f */
[----:B------:R-:W-:Y:S01]  /*3170*/  CS2R R80, SRZ ;  /* 0x0000000000507805 */ /* 0x000fe2000001ff00 */
[----:B------:R-:W-:Y:S01]  /*3180*/  UIADD3.64 UR14, UR4, 0x480, URZ ;  /* 0x00000480040e7897 */ /* 0x000fe2000fffe03f */
[----:B-1----:R-:W-:Y:S01]  /*3190*/  LEA R2, P1, R9, R24, 0x1 ;  /* 0x0000001809027211 */ /* 0x002fe200078208ff */
[----:B------:R1:W-:Y:S01]  /*31a0*/  STL [R1+0x158], R6 ;  /* 0x0001580601007387 */ /* 0x0003e20000100800 */
[----:B------:R-:W-:-:S02]  /*31b0*/  UIADD3.64 UR10, UR4, 0x500, URZ ;  /* 0x00000500040a7897 */ /* 0x000fc4000fffe03f */
[----:B------:R-:W-:Y:S01]  /*31c0*/  UIADD3.64 UR14, UR4, 0x580, URZ ;  /* 0x00000580040e7897 */ /* 0x000fe2000fffe03f */
[----:B------:R3:W-:Y:S01]  /*31d0*/  STL [R1+0x160], R2 ;  /* 0x0001600201007387 */ /* 0x0007e20000100800 */
[-C--:B--2---:R-:W-:Y:S01]  /*31e0*/  LEA R5, P0, R11, R24.reuse, 0x1 ;  /* 0x000000180b057211 */ /* 0x084fe200078008ff */
[----:B------:R-:W-:Y:S02]  /*31f0*/  UIADD3.64 UR10, UR4, 0x600, URZ ;  /* 0x00000600040a7897 */ /* 0x000fe4000fffe03f */
[----:B------:R-:W-:Y:S01]  /*3200*/  UIADD3.64 UR14, UR4, 0x680, URZ ;  /* 0x00000680040e7897 */ /* 0x000fe2000fffe03f */
[----:B0-----:R-:W-:Y:S01]  /*3210*/  IMAD R77, R0, 0x3f, RZ ;  /* 0x0000003f004d7824 */ /* 0x001fe200078e02ff */
[-C--:B-1----:R-:W-:Y:S01]  /*3220*/  LEA R6, P6, R22, R24.reuse, 0x1 ;  /* 0x0000001816067211 */ /* 0x082fe200078c08ff */
[----:B------:R0:W-:Y:S01]  /*3230*/  STL [R1+0x168], R5 ;  /* 0x0001680501007387 */ /* 0x0001e20000100800 */
[----:B------:R-:W-:Y:S01]  /*3240*/  UIADD3.64 UR10, UR4, 0x700, URZ ;  /* 0x00000700040a7897 */ /* 0x000fe2000fffe03f */
[----:B---3--:R-:W-:-:S02]  /*3250*/  LEA R2, P5, R25, R24, 0x1 ;  /* 0x0000001819027211 */ /* 0x008fc400078a08ff */
[----:B------:R-:W-:Y:S01]  /*3260*/  STL [R1+0x170], R6 ;  /* 0x0001700601007387 */ /* 0x000fe20000100800 */
[----:B------:R-:W-:Y:S02]  /*3270*/  UIADD3.64 UR14, UR4, 0x780, URZ ;  /* 0x00000780040e7897 */ /* 0x000fe4000fffe03f */
[----:B------:R-:W-:Y:S01]  /*3280*/  UIADD3.64 UR10, UR4, 0x800, URZ ;  /* 0x00000800040a7897 */ /* 0x000fe2000fffe03f */
[----:B------:R1:W-:Y:S01]  /*3290*/  STL [R1+0x178], R2 ;  /* 0x0001780201007387 */ /* 0x0003e20000100800 */
[----:B------:R-:W-:Y:S01]  /*32a0*/  UIADD3.64 UR14, UR4, 0x880, URZ ;  /* 0x00000880040e7897 */ /* 0x000fe2000fffe03f */
[----:B0-----:R-:W-:Y:S01]  /*32b0*/  LEA.HI.X.SX32 R5, R3, R4, 0x1, P4 ;  /* 0x0000000403057211 */ /* 0x001fe200020f0eff */
[----:B------:R-:W-:Y:S01]  /*32c0*/  UIADD3.64 UR10, UR4, 0x900, URZ ;  /* 0x00000900040a7897 */ /* 0x000fe2000fffe03f */
[----:B------:R-:W-:Y:S01]  /*32d0*/  LEA R3, P4, R27, R24, 0x1 ;  /* 0x000000181b037211 */ /* 0x000fe200078808ff */
[----:B------:R-:W-:Y:S02]  /*32e0*/  UIADD3.64 UR14, UR4, 0x980, URZ ;  /* 0x00000980040e7897 */ /* 0x000fe4000fffe03f */
[----:B------:R0:W-:Y:S01]  /*32f0*/  STL [R1+0x144], R5 ;  /* 0x0001440501007387 */ /* 0x0001e20000100800 */
[----:B------:R-:W-:Y:S01]  /*3300*/  UIADD3.64 UR10, UR4, 0xa00, URZ ;  /* 0x00000a00040a7897 */ /* 0x000fe2000fffe03f */
[----:B-1----:R-:W-:-:S02]  /*3310*/  LEA.HI.X.SX32 R2, R7, R4, 0x1, P3 ;  /* 0x0000000407027211 */ /* 0x002fc400018f0eff */
[----:B------:R1:W-:Y:S01]  /*3320*/  STL [R1+0x180], R3 ;  /* 0x0001800301007387 */ /* 0x0003e20000100800 */
[----:B------:R-:W-:Y:S02]  /*3330*/  UIADD3.64 UR8, UR4, 0x80, URZ ;  /* 0x0000008004087897 */ /* 0x000fe4000fffe03f */
[----:B------:R-:W-:Y:S01]  /*3340*/  UIADD3.64 UR12, UR4, 0x100, URZ ;  /* 0x00000100040c7897 */ /* 0x000fe2000fffe03f */
[----:B------:R2:W-:Y:S01]  /*3350*/  STL [R1+0x14c], R2 ;  /* 0x00014c0201007387 */ /* 0x0005e20000100800 */
[----:B------:R-:W-:Y:S01]  /*3360*/  UIADD3.64 UR20, UR4, 0xa80, URZ ;  /* 0x00000a8004147897 */ /* 0x000fe2000fffe03f */
[----:B0-----:R-:W-:Y:S01]  /*3370*/  LEA R5, P3, R29, R24, 0x1 ;  /* 0x000000181d057211 */ /* 0x001fe200078608ff */
[----:B------:R-:W-:Y:S02]  /*3380*/  UIADD3.64 UR24, UR4, 0xb00, URZ ;  /* 0x00000b0004187897 */ /* 0x000fe4000fffe03f */
[----:B------:R-:W-:Y:S01]  /*3390*/  UIADD3.64 UR28, UR4, 0xb80, URZ ;  /* 0x00000b80041c7897 */ /* 0x000fe2000fffe03f */
[----:B-1----:R-:W-:Y:S01]  /*33a0*/  LEA.HI.X.SX32 R3, R8, R4, 0x1, P2 ;  /* 0x0000000408037211 */ /* 0x002fe200010f0eff */
[----:B------:R0:W-:Y:S01]  /*33b0*/  STL [R1+0x188], R5 ;  /* 0x0001880501007387 */ /* 0x0001e20000100800 */
[----:B------:R-:W-:Y:S01]  /*33c0*/  UIADD3.64 UR32, UR4, 0xc00, URZ ;  /* 0x00000c0004207897 */ /* 0x000fe2000fffe03f */
[----:B--2---:R-:W-:-:S02]  /*33d0*/  LEA R2, P2, R31, R24, 0x1 ;  /* 0x000000181f027211 */ /* 0x004fc400078408ff */
[----:B------:R1:W-:Y:S01]  /*33e0*/  STL [R1+0x154], R3 ;  /* 0x0001540301007387 */ /* 0x0003e20000100800 */
[----:B------:R-:W-:Y:S02]  /*33f0*/  UIADD3.64 UR36, UR4, 0xc80, URZ ;  /* 0x00000c8004247897 */ /* 0x000fe4000fffe03f */
[----:B------:R-:W-:Y:S01]  /*3400*/  UIADD3.64 UR40, UR4, 0xd00, URZ ;  /* 0x00000d0004287897 */ /* 0x000fe2000fffe03f */
[----:B------:R2:W-:Y:S01]  /*3410*/  STL [R1+0x190], R2 ;  /* 0x0001900201007387 */ /* 0x0005e20000100800 */
[----:B------:R-:W-:Y:S01]  /*3420*/  UIADD3.64 UR44, UR4, 0xd80, URZ ;  /* 0x00000d80042c7897 */ /* 0x000fe2000fffe03f */
[----:B0-----:R-:W-:Y:S01]  /*3430*/  LEA.HI.X.SX32 R5, R9, R4, 0x1, P1 ;  /* 0x0000000409057211 */ /* 0x001fe200008f0eff */
[----:B------:R-:W-:Y:S01]  /*3440*/  IMAD R9, R0, 0x3e, RZ ;  /* 0x0000003e00097824 */ /* 0x000fe200078e02ff */
[----:B------:R-:W-:Y:S01]  /*3450*/  UIADD3.64 UR48, UR4, 0xe00, URZ ;  /* 0x00000e0004307897 */ /* 0x000fe2000fffe03f */
[----:B-1----:R-:W-:Y:S02]  /*3460*/  LEA R3, P1, R33, R24, 0x1 ;  /* 0x0000001821037211 */ /* 0x002fe400078208ff */
[----:B------:R0:W-:Y:S01]  /*3470*/  STL [R1+0x15c], R5 ;  /* 0x00015c0501007387 */ /* 0x0001e20000100800 */
[----:B------:R-:W-:Y:S01]  /*3480*/  UIADD3.64 UR52, UR4, 0xe80, URZ ;  /* 0x00000e8004347897 */ /* 0x000fe2000fffe03f */
[----:B--2---:R-:W-:-:S02]  /*3490*/  LEA.HI.X.SX32 R2, R11, R4, 0x1, P0 ;  /* 0x000000040b027211 */ /* 0x004fc400000f0eff */
[----:B------:R1:W-:Y:S01]  /*34a0*/  STL [R1+0x198], R3 ;  /* 0x0001980301007387 */ /* 0x0003e20000100800 */
[----:B------:R-:W-:Y:S01]  /*34b0*/  IMAD R11, R0, 0x3d, RZ ;  /* 0x0000003d000b7824 */ /* 0x000fe200078e02ff */
[----:B------:R-:W-:Y:S02]  /*34c0*/  UIADD3.64 UR56, UR4, 0xf00, URZ ;  /* 0x00000f0004387897 */ /* 0x000fe4000fffe03f */
[----:B------:R2:W-:Y:S01]  /*34d0*/  STL [R1+0x164], R2 ;  /* 0x0001640201007387 */ /* 0x0005e20000100800 */
[----:B------:R-:W-:Y:S01]  /*34e0*/  UIADD3.64 UR10, UR6, 0x2, URZ ;  /* 0x00000002060a7897 */ /* 0x000fe2000fffe03f */
[----:B0-----:R-:W-:Y:S01]  /*34f0*/  LEA R5, P0, R35, R24, 0x1 ;  /* 0x0000001823057211 */ /* 0x001fe200078008ff */
[----:B------:R-:W-:Y:S01]  /*3500*/  UIADD3.64 UR14, UR6, 0x4, URZ ;  /* 0x00000004060e7897 */ /* 0x000fe2000fffe03f */
[----:B-1----:R-:W-:-:S03]  /*3510*/  LEA.HI.X.SX32 R3, R22, R4, 0x1, P6 ;  /* 0x0000000416037211 */ /* 0x002fc600030f0eff */
[----:B------:R0:W-:Y:S01]  /*3520*/  STL [R1+0x1a0], R5 ;  /* 0x0001a00501007387 */ /* 0x0001e20000100800 */
[C---:B------:R-:W-:Y:S01]  /*3530*/  IMAD R22, R0.reuse, 0x2c, RZ ;  /* 0x0000002c00167824 */ /* 0x040fe200078e02ff */
[----:B--2---:R-:W-:Y:S02]  /*3540*/  LEA R2, P6, R37, R24, 0x1 ;  /* 0x0000001825027211 */ /* 0x004fe400078c08ff */
[----:B------:R1:W-:Y:S04]  /*3550*/  STL [R1+0x16c], R3 ;  /* 0x00016c0301007387 */ /* 0x0003e80000100800 */
[----:B------:R2:W-:Y:S01]  /*3560*/  STL [R1+0x1a8], R2 ;  /* 0x0001a80201007387 */ /* 0x0005e20000100800 */
[----:B0-----:R-:W-:Y:S01]  /*3570*/  LEA.HI.X.SX32 R5, R25, R4, 0x1, P5 ;  /* 0x0000000419057211 */ /* 0x001fe200028f0eff */
[----:B------:R-:W-:Y:S01]  /*3580*/  IMAD R25, R0, 0x38, RZ ;  /* 0x0000003800197824 */ /* 0x000fe200078e02ff */
[----:B-1----:R-:W-:-:S03]  /*3590*/  LEA R3, P5, R39, R24, 0x1 ;  /* 0x0000001827037211 */ /* 0x002fc600078a08ff */
[----:B------:R0:W-:Y:S01]  /*35a0*/  STL [R1+0x174], R5 ;  /* 0x0001740501007387 */ /* 0x0001e20000100800 */
[----:B--2---:R-:W-:-:S03]  /*35b0*/  LEA.HI.X.SX32 R2, R27, R4, 0x1, P4 ;  /* 0x000000041b027211 */ /* 0x004fc600020f0eff */
[----:B------:R1:W-:Y:S01]  /*35c0*/  STL [R1+0x1b0], R3 ;  /* 0x0001b00301007387 */ /* 0x0003e20000100800 */
[----:B------:R-:W-:-:S03]  /*35d0*/  CS2R R26, SRZ ;  /* 0x00000000001a7805 */ /* 0x000fc6000001ff00 */
[----:B------:R2:W-:Y:S01]  /*35e0*/  STL [R1+0x17c], R2 ;  /* 0x00017c0201007387 */ /* 0x0005e20000100800 */
[----:B0-----:R-:W-:Y:S02]  /*35f0*/  LEA R5, P4, R41, R24, 0x1 ;  /* 0x0000001829057211 */ /* 0x001fe400078808ff */
[----:B-1----:R-:W-:-:S03]  /*3600*/  LEA.HI.X.SX32 R3, R29, R4, 0x1, P3 ;  /* 0x000000041d037211 */ /* 0x002fc600018f0eff */
[----:B------:R0:W-:Y:S01]  /*3610*/  STL [R1+0x1b8], R5 ;  /* 0x0001b80501007387 */ /* 0x0001e20000100800 */
[----:B------:R-:W-:Y:S02]  /*3620*/  CS2R R28, SRZ ;  /* 0x00000000001c7805 */ /* 0x000fe4000001ff00 */
[----:B--2---:R-:W-:Y:S01]  /*3630*/  LEA R2, P3, R43, R24, 0x1 ;  /* 0x000000182b027211 */ /* 0x004fe200078608ff */
[----:B------:R1:W-:Y:S04]  /*3640*/  STL [R1+0x184], R3 ;  /* 0x0001840301007387 */ /* 0x0003e80000100800 */
[----:B------:R2:W-:Y:S01]  /*3650*/  STL [R1+0x1c0], R2 ;  /* 0x0001c00201007387 */ /* 0x0005e20000100800 */
[----:B0-----:R-:W-:Y:S02]  /*3660*/  LEA.HI.X.SX32 R5, R31, R4, 0x1, P2 ;  /* 0x000000041f057211 */ /* 0x001fe400010f0eff */
[----:B------:R-:W-:-:S02]  /*3670*/  CS2R R30, SRZ ;  /* 0x00000000001e7805 */ /* 0x000fc4000001ff00 */
[----:B-1----:R-:W-:Y:S01]  /*3680*/  LEA R3, P2, R45, R24, 0x1 ;  /* 0x000000182d037211 */ /* 0x002fe200078408ff */
        /* <DEDUP_REMOVED lines=53> */
[----:B------:R-:W-:Y:S02]  /*39e0*/  LEA.HI.X.SX32 R6, R65, R4, 0x1, P6 ;  /* 0x0000000441067211 */ /* 0x000fe400030f0eff */
[----:B------:R-:W-:Y:S02]  /*39f0*/  CS2R R64, SRZ ;  /* 0x0000000000407805 */ /* 0x000fe4000001ff00 */
[----:B--2---:R-:W-:Y:S01]  /*3a00*/  LEA R2, P5, R67, R24, 0x1 ;  /* 0x0000001843027211 */ /* 0x004fe200078a08ff */
[----:B------:R1:W-:Y:S01]  /*3a10*/  STL [R1+0x1e4], R3 ;  /* 0x0001e40301007387 */ /* 0x0003e20000100800 */
[----:B------:R-:W-:-:S03]  /*3a20*/  CS2R R52, SRZ ;  /* 0x0000000000347805 */ /* 0x000fc6000001ff00 */
[----:B------:R2:W-:Y:S01]  /*3a30*/  STL [R1+0x220], R2 ;  /* 0x0002200201007387 */ /* 0x0005e20000100800 */
[----:B0-----:R-:W-:Y:S02]  /*3a40*/  LEA.HI.X.SX32 R5, R55, R4, 0x1, P4 ;  /* 0x0000000437057211 */ /* 0x001fe400020f0eff */
[----:B------:R-:W-:Y:S02]  /*3a50*/  CS2R R54, SRZ ;  /* 0x0000000000367805 */ /* 0x000fe4000001ff00 */
[----:B-1----:R-:W-:Y:S01]  /*3a60*/  LEA R3, P4, R69, R24, 0x1 ;  /* 0x0000001845037211 */ /* 0x002fe200078808ff */
[----:B------:R0:W-:Y:S01]  /*3a70*/  STL [R1+0x1ec], R5 ;  /* 0x0001ec0501007387 */ /* 0x0001e20000100800 */
[----:B--2---:R-:W-:-:S03]  /*3a80*/  LEA.HI.X.SX32 R2, R57, R4, 0x1, P3 ;  /* 0x0000000439027211 */ /* 0x004fc600018f0eff */
[----:B------:R1:W-:Y:S01]  /*3a90*/  STL [R1+0x228], R3 ;  /* 0x0002280301007387 */ /* 0x0003e20000100800 */
[----:B------:R-:W-:Y:S02]  /*3aa0*/  LEA.HI.X.SX32 R7, R69, R4, 0x1, P4 ;  /* 0x0000000445077211 */ /* 0x000fe400020f0eff */
[----:B------:R-:W-:Y:S02]  /*3ab0*/  CS2R R56, SRZ ;  /* 0x0000000000387805 */ /* 0x000fe4000001ff00 */
[----:B------:R-:W-:Y:S01]  /*3ac0*/  CS2R R68, SRZ ;  /* 0x0000000000447805 */ /* 0x000fe2000001ff00 */
        /* <DEDUP_REMOVED lines=13> */
[----:B------:R-:W-:Y:S01]  /*3ba0*/  STL [R1+0x240], R3 ;  /* 0x0002400301007387 */ /* 0x000fe20000100800 */
[----:B------:R-:W-:-:S03]  /*3bb0*/  CS2R R62, SRZ ;  /* 0x00000000003e7805 */ /* 0x000fc6000001ff00 */
[----:B------:R1:W-:Y:S01]  /*3bc0*/  STL [R1+0x20c], R2 ;  /* 0x00020c0201007387 */ /* 0x0003e20000100800 */
[----:B0-----:R-:W-:Y:S02]  /*3bd0*/  LEA.HI.X.SX32 R5, R67, R4, 0x1, P5 ;  /* 0x0000000443057211 */ /* 0x001fe400028f0eff */
[----:B------:R-:W-:Y:S01]  /*3be0*/  CS2R R66, SRZ ;  /* 0x0000000000427805 */ /* 0x000fe2000001ff00 */
[----:B------:R0:W-:Y:S04]  /*3bf0*/  STL [R1+0x214], R6 ;  /* 0x0002140601007387 */ /* 0x0001e80000100800 */
[----:B------:R2:W-:Y:S01]  /*3c00*/  STL [R1+0x21c], R5 ;  /* 0x00021c0501007387 */ /* 0x0005e20000100800 */
[----:B-1----:R-:W-:-:S03]  /*3c10*/  IMAD.WIDE R2, R77, 0x2, R12 ;  /* 0x000000024d027825 */ /* 0x002fc600078e020c */
[----:B------:R-:W-:Y:S01]  /*3c20*/  STL [R1+0x224], R7 ;  /* 0x0002240701007387 */ /* 0x000fe20000100800 */
[-C--:B0-----:R-:W-:Y:S02]  /*3c30*/  LEA.HI.X.SX32 R6, R71, R4.reuse, 0x1, P3 ;  /* 0x0000000447067211 */ /* 0x081fe400018f0eff */
[----:B------:R-:W-:Y:S02]  /*3c40*/  CS2R R70, SRZ ;  /* 0x0000000000467805 */ /* 0x000fe4000001ff00 */
[-C--:B--2---:R-:W-:Y:S01]  /*3c50*/  LEA.HI.X.SX32 R5, R73, R4.reuse, 0x1, P2 ;  /* 0x0000000449057211 */ /* 0x084fe200010f0eff */
[----:B------:R0:W-:Y:S01]  /*3c60*/  STL [R1+0x22c], R6 ;  /* 0x00022c0601007387 */ /* 0x0001e20000100800 */
[----:B------:R-:W-:Y:S02]  /*3c70*/  LEA.HI.X.SX32 R4, R75, R4, 0x1, P1 ;  /* 0x000000044b047211 */ /* 0x000fe400008f0eff */
[----:B------:R-:W-:Y:S02]  /*3c80*/  CS2R R72, SRZ ;  /* 0x0000000000487805 */ /* 0x000fe4000001ff00 */
[----:B------:R-:W-:Y:S01]  /*3c90*/  CS2R R74, SRZ ;  /* 0x00000000004a7805 */ /* 0x000fe2000001ff00 */
[----:B------:R-:W-:Y:S04]  /*3ca0*/  STL [R1+0x234], R5 ;  /* 0x0002340501007387 */ /* 0x000fe80000100800 */
[----:B------:R-:W-:Y:S01]  /*3cb0*/  STL [R1+0x248], R2 ;  /* 0x0002480201007387 */ /* 0x000fe20000100800 */
[----:B0-----:R-:W-:-:S03]  /*3cc0*/  IMAD.WIDE R6, R77, 0x2, R18 ;  /* 0x000000024d067825 */ /* 0x001fc600078e0212 */
[----:B------:R0:W-:Y:S04]  /*3cd0*/  STL [R1+0x23c], R4 ;  /* 0x00023c0401007387 */ /* 0x0001e80000100800 */
[----:B------:R1:W-:Y:S01]  /*3ce0*/  STL [R1+0x244], R3 ;  /* 0x0002440301007387 */ /* 0x0003e20000100800 */
[----:B0-----:R-:W-:-:S04]  /*3cf0*/  IMAD.WIDE R4, R77, 0x2, R16 ;  /* 0x000000024d047825 */ /* 0x001fc800078e0210 */
[----:B-1----:R-:W-:Y:S01]  /*3d00*/  IMAD.WIDE R2, R77, 0x2, R14 ;  /* 0x000000024d027825 */ /* 0x002fe200078e020e */
[----:B------:R-:W-:-:S04]  /*3d10*/  CS2R R76, SRZ ;  /* 0x00000000004c7805 */ /* 0x000fc8000001ff00 */
[----:B------:R-:W-:Y:S04]  /*3d20*/  STL [R1+0x250], R2 ;  /* 0x0002500201007387 */ /* 0x000fe80000100800 */
[----:B------:R0:W-:Y:S04]  /*3d30*/  STL [R1+0x24c], R3 ;  /* 0x00024c0301007387 */ /* 0x0001e80000100800 */
[----:B------:R-:W-:Y:S04]  /*3d40*/  STL [R1+0x258], R4 ;  /* 0x0002580401007387 */ /* 0x000fe80000100800 */
[----:B------:R1:W-:Y:S01]  /*3d50*/  STL [R1+0x254], R5 ;  /* 0x0002540501007387 */ /* 0x0003e20000100800 */
[----:B0-----:R-:W-:-:S03]  /*3d60*/  IMAD.WIDE R2, R9, 0x2, R12 ;  /* 0x0000000209027825 */ /* 0x001fc600078e020c */
[----:B------:R-:W-:Y:S04]  /*3d70*/  STL [R1+0x260], R6 ;  /* 0x0002600601007387 */ /* 0x000fe80000100800 */
[----:B------:R0:W-:Y:S01]  /*3d80*/  STL [R1+0x25c], R7 ;  /* 0x00025c0701007387 */ /* 0x0001e20000100800 */
[----:B-1----:R-:W-:-:S03]  /*3d90*/  IMAD.WIDE R4, R9, 0x2, R14 ;  /* 0x0000000209047825 */ /* 0x002fc600078e020e */
[----:B------:R-:W-:Y:S04]  /*3da0*/  STL [R1+0x268], R2 ;  /* 0x0002680201007387 */ /* 0x000fe80000100800 */
[----:B------:R1:W-:Y:S01]  /*3db0*/  STL [R1+0x264], R3 ;  /* 0x0002640301007387 */ /* 0x0003e20000100800 */
[----:B0-----:R-:W-:-:S03]  /*3dc0*/  IMAD.WIDE R6, R9, 0x2, R18 ;  /* 0x0000000209067825 */ /* 0x001fc600078e0212 */
[----:B------:R-:W-:Y:S04]  /*3dd0*/  STL [R1+0x270], R4 ;  /* 0x0002700401007387 */ /* 0x000fe80000100800 */
[----:B------:R0:W-:Y:S01]  /*3de0*/  STL [R1+0x26c], R5 ;  /* 0x00026c0501007387 */ /* 0x0001e20000100800 */
[----:B-1----:R-:W-:-:S04]  /*3df0*/  IMAD.WIDE R2, R9, 0x2, R16 ;  /* 0x0000000209027825 */ /* 0x002fc800078e0210 */
[----:B------:R-:W-:Y:S01]  /*3e00*/  IMAD R9, R0, 0x3c, RZ ;  /* 0x0000003c00097824 */ /* 0x000fe200078e02ff */
[----:B------:R-:W-:Y:S01]  /*3e10*/  STL [R1+0x278], R2 ;  /* 0x0002780201007387 */ /* 0x000fe20000100800 */
[----:B0-----:R-:W-:-:S03]  /*3e20*/  IMAD.WIDE R4, R11, 0x2, R12 ;  /* 0x000000020b047825 */ /* 0x001fc600078e020c */
        /* <DEDUP_REMOVED lines=9> */
[----:B0-----:R-:W-:-:S04]  /*3ec0*/  IMAD.WIDE R4, R11, 0x2, R16 ;  /* 0x000000020b047825 */ /* 0x001fc800078e0210 */
[----:B------:R-:W-:Y:S01]  /*3ed0*/  IMAD R11, R0, 0x3b, RZ ;  /* 0x0000003b000b7824 */ /* 0x000fe200078e02ff */
[----:B------:R-:W-:Y:S01]  /*3ee0*/  STL [R1+0x298], R4 ;  /* 0x0002980401007387 */ /* 0x000fe20000100800 */
[----:B-1----:R-:W-:-:S03]  /*3ef0*/  IMAD.WIDE R2, R9, 0x2, R12 ;  /* 0x0000000209027825 */ /* 0x002fc600078e020c */
        /* <DEDUP_REMOVED lines=36> */
[----:B------:R-:W-:Y:S01]  /*4140*/  STL [R1+0x2f8], R6 ;  /* 0x0002f80601007387 */ /* 0x000fe20000100800 */
[----:B------:R-:W-:-:S03]  /*4150*/  IMAD.WIDE R8, R25, 0x2, R12 ;  /* 0x0000000219087825 */ /* 0x000fc600078e020c */
[----:B------:R0:W-:Y:S01]  /*4160*/  STL [R1+0x2f4], R7 ;  /* 0x0002f40701007387 */ /* 0x0001e20000100800 */
[----:B-1----:R-:W-:-:S03]  /*4170*/  IMAD.WIDE R4, R11, 0x2, R12 ;  /* 0x000000020b047825 */ /* 0x002fc600078e020c */
[----:B------:R-:W-:Y:S04]  /*4180*/  STL [R1+0x300], R2 ;  /* 0x0003000201007387 */ /* 0x000fe80000100800 */
[----:B------:R1:W-:Y:S01]  /*4190*/  STL [R1+0x2fc], R3 ;  /* 0x0002fc0301007387 */ /* 0x0003e20000100800 */
[----:B0-----:R-:W-:-:S03]  /*41a0*/  IMAD.WIDE R6, R11, 0x2, R18 ;  /* 0x000000020b067825 */ /* 0x001fc600078e0212 */
[----:B------:R-:W-:Y:S04]  /*41b0*/  STL [R1+0x308], R4 ;  /* 0x0003080401007387 */ /* 0x000fe80000100800 */
[----:B------:R0:W-:Y:S01]  /*41c0*/  STL [R1+0x304], R5 ;  /* 0x0003040501007387 */ /* 0x0001e20000100800 */
[----:B-1----:R-:W-:-:S05]  /*41d0*/  IMAD.WIDE R2, R11, 0x2, R14 ;  /* 0x000000020b027825 */ /* 0x002fca00078e020e */
[----:B------:R-:W-:Y:S01]  /*41e0*/  STL [R1+0x310], R2 ;  /* 0x0003100201007387 */ /* 0x000fe20000100800 */
[----:B0-----:R-:W-:-:S03]  /*41f0*/  IMAD.WIDE R4, R11, 0x2, R16 ;  /* 0x000000020b047825 */ /* 0x001fc600078e0210 */
[----:B------:R0:W-:Y:S01]  /*4200*/  STL [R1+0x30c], R3 ;  /* 0x00030c0301007387 */ /* 0x0001e20000100800 */
[----:B------:R-:W-:-:S03]  /*4210*/  IMAD R11, R0, 0x37, RZ ;  /* 0x00000037000b7824 */ /* 0x000fc600078e02ff */
        /* <DEDUP_REMOVED lines=10> */
[----:B------:R-:W-:-:S03]  /*42c0*/  IMAD R25, R0, 0x36, RZ ;  /* 0x0000003600197824 */ /* 0x000fc600078e02ff */
[----:B------:R0:W-:Y:S01]  /*42d0*/  STL [R1+0x32c], R3 ;  /* 0x00032c0301007387 */ /* 0x0001e20000100800 */
[----:B-1----:R-:W-:-:S03]  /*42e0*/  IMAD.WIDE R8, R11, 0x2, R12 ;  /* 0x000000020b087825 */ /* 0x002fc600078e020c */
        /* <DEDUP_REMOVED lines=125> */
[----:B0-----:R-:W-:Y:S01]  /*4ac0*/  IMAD.WIDE R6, R25, 0x2, R18 ;  /* 0x0000000219067825 */ /* 0x001fe200078e0212 */
[----:B------:R-:W-:Y:S02]  /*4ad0*/  CS2R R24, SRZ ;  /* 0x0000000000187805 */ /* 0x000fe4000001ff00 */
        /* <DEDUP_REMOVED lines=156> */
[----:B------:R-:W-:-:S03]  /*54a0*/  IMAD.SHL.U32 R22, R0, 0x20, RZ ;  /* 0x0000002000167824 */ /* 0x000fc600078e00ff */
        /* <DEDUP_REMOVED lines=388> */
[----:B------:R-:W-:Y:S02]  /*6cf0*/  LOP3.LUT R22, R21, 0x40, RZ, 0x3c, !PT ;  /* 0x0000004015167812 */ /* 0x000fe400078e3cff */
[----:B------:R-:W-:Y:S04]  /*6d00*/  STL [R1+0x9b0], R2 ;  /* 0x0009b00201007387 */ /* 0x000fe80000100800 */
[----:B------:R0:W-:Y:S01]  /*6d10*/  STL [R1+0x9ac], R3 ;  /* 0x0009ac0301007387 */ /* 0x0001e20000100800 */
[----:B------:R-:W-:-:S02]  /*6d20*/  IMAD.IADD R22, R248, 0x1, R22 ;  /* 0x00000001f8167824 */ /* 0x000fc400078e0216 */
[C---:B-1----:R-:W-:Y:S01]  /*6d30*/  IMAD.WIDE R8, R11.reuse, 0x2, R12 ;  /* 0x000000020b087825 */ /* 0x042fe200078e020c */
[----:B------:R-:W-:Y:S04]  /*6d40*/  STL [R1+0x9b8], R4 ;  /* 0x0009b80401007387 */ /* 0x000fe80000100800 */
[----:B------:R1:W-:Y:S01]  /*6d50*/  STL [R1+0x9b4], R5 ;  /* 0x0009b40501007387 */ /* 0x0003e20000100800 */
[----:B0-----:R-:W-:-:S03]  /*6d60*/  IMAD.WIDE R2, R11, 0x2, R14 ;  /* 0x000000020b027825 */ /* 0x001fc600078e020e */
[----:B------:R-:W-:Y:S04]  /*6d70*/  STL [R1+0x9c0], R6 ;  /* 0x0009c00601007387 */ /* 0x000fe80000100800 */
[----:B------:R0:W-:Y:S01]  /*6d80*/  STL [R1+0x9bc], R7 ;  /* 0x0009bc0701007387 */ /* 0x0001e20000100800 */
[----:B-1----:R-:W-:-:S03]  /*6d90*/  IMAD.WIDE R4, R11, 0x2, R16 ;  /* 0x000000020b047825 */ /* 0x002fc600078e0210 */
[----:B------:R1:W-:Y:S04]  /*6da0*/  STL [R1+0x9c8], R8 ;  /* 0x0009c80801007387 */ /* 0x0003e80000100800 */
[----:B------:R-:W-:Y:S01]  /*6db0*/  STL [R1+0x9c4], R9 ;  /* 0x0009c40901007387 */ /* 0x000fe20000100800 */
[----:B0-----:R-:W-:-:S03]  /*6dc0*/  IMAD.WIDE R6, R11, 0x2, R18 ;  /* 0x000000020b067825 */ /* 0x001fc600078e0212 */
[----:B------:R-:W-:Y:S01]  /*6dd0*/  STL [R1+0x9d0], R2 ;  /* 0x0009d00201007387 */ /* 0x000fe20000100800 */
[C---:B------:R-:W-:Y:S02]  /*6de0*/  IMAD.SHL.U32 R11, R0.reuse, 0x40, RZ ;  /* 0x00000040000b7824 */ /* 0x040fe400078e00ff */
[----:B-1----:R-:W-:Y:S01]  /*6df0*/  IMAD.SHL.U32 R8, R0, 0x2, RZ ;  /* 0x0000000200087824 */ /* 0x002fe200078e00ff */
        /* <DEDUP_REMOVED lines=17> */
[----:B------:R0:W-:Y:S04]  /*6f10*/  STL [R1+0xa00], R8 ;  /* 0x000a000801007387 */ /* 0x0001e80000100800 */
[----:B------:R2:W-:Y:S01]  /*6f20*/  STL [R1+0x9fc], R9 ;  /* 0x0009fc0901007387 */ /* 0x0005e20000100800 */
[----:B-1----:R-:W-:-:S03]  /*6f30*/  IMAD.WIDE R6, R0, 0x2, R16 ;  /* 0x0000000200067825 */ /* 0x002fc600078e0210 */
[----:B------:R-:W-:Y:S04]  /*6f40*/  STL [R1+0xa08], R2 ;  /* 0x000a080201007387 */ /* 0x000fe80000100800 */
[----:B------:R1:W-:Y:S01]  /*6f50*/  STL [R1+0xa04], R3 ;  /* 0x000a040301007387 */ /* 0x0003e20000100800 */
[C---:B0-----:R-:W-:Y:S02]  /*6f60*/  LOP3.LUT R8, R20.reuse, 0x20, RZ, 0x3c, !PT ;  /* 0x0000002014087812 */ /* 0x041fe400078e3cff */
[----:B--2---:R-:W-:Y:S01]  /*6f70*/  LOP3.LUT R9, R20, 0x10, RZ, 0x3c, !PT ;  /* 0x0000001014097812 */ /* 0x004fe200078e3cff */
[----:B------:R0:W-:Y:S02]  /*6f80*/  STL [R1+0xa10], R4 ;  /* 0x000a100401007387 */ /* 0x0001e40000100800 */
[----:B------:R-:W-:-:S02]  /*6f90*/  IMAD.IADD R8, R248, 0x1, R8 ;  /* 0x00000001f8087824 */ /* 0x000fc400078e0208 */
[----:B------:R2:W-:Y:S01]  /*6fa0*/  STL [R1+0xa0c], R5 ;  /* 0x000a0c0501007387 */ /* 0x0005e20000100800 */
[----:B------:R-:W-:Y:S02]  /*6fb0*/  IMAD.IADD R9, R248, 0x1, R9 ;  /* 0x00000001f8097824 */ /* 0x000fe400078e0209 */
[----:B-1----:R-:W-:Y:S01]  /*6fc0*/  IMAD.WIDE R2, R0, 0x2, R18 ;  /* 0x0000000200027825 */ /* 0x002fe200078e0212 */
[----:B------:R1:W-:Y:S01]  /*6fd0*/  STL [R1+0xa18], R6 ;  /* 0x000a180601007387 */ /* 0x0003e20000100800 */
[----:B------:R-:W-:-:S03]  /*6fe0*/  SHF.R.S32.HI R0, RZ, 0x1f, R11 ;  /* 0x0000001fff007819 */ /* 0x000fc6000001140b */
[----:B------:R3:W-:Y:S01]  /*6ff0*/  STL [R1+0xa14], R7 ;  /* 0x000a140701007387 */ /* 0x0007e20000100800 */
[C---:B0-----:R-:W-:Y:S02]  /*7000*/  LOP3.LUT R4, R20.reuse, 0x60, RZ, 0x3c, !PT ;  /* 0x0000006014047812 */ /* 0x041fe400078e3cff */
[C---:B--2---:R-:W-:Y:S01]  /*7010*/  LOP3.LUT R5, R20.reuse, 0x50, RZ, 0x3c, !PT ;  /* 0x0000005014057812 */ /* 0x044fe200078e3cff */
[----:B------:R0:W-:Y:S01]  /*7020*/  STL [R1+0xa20], R2 ;  /* 0x000a200201007387 */ /* 0x0001e20000100800 */
[C---:B------:R-:W-:Y:S01]  /*7030*/  SHF.L.U64.HI R0, R11.reuse, 0x1, R0 ;  /* 0x000000010b007819 */ /* 0x040fe20000010200 */
[----:B------:R-:W-:Y:S02]  /*7040*/  IMAD.SHL.U32 R11, R11, 0x2, RZ ;  /* 0x000000020b0b7824 */ /* 0x000fe400078e00ff */
[----:B------:R2:W-:Y:S01]  /*7050*/  STL [R1+0xa1c], R3 ;  /* 0x000a1c0301007387 */ /* 0x0005e20000100800 */
[----:B-1----:R-:W-:Y:S01]  /*7060*/  LOP3.LUT R6, R20, 0x40, RZ, 0x3c, !PT ;  /* 0x0000004014067812 */ /* 0x002fe200078e3cff */
[----:B------:R-:W-:Y:S01]  /*7070*/  IMAD.IADD R5, R248, 0x1, R5 ;  /* 0x00000001f8057824 */ /* 0x000fe200078e0205 */
[----:B---3--:R-:W-:Y:S01]  /*7080*/  LOP3.LUT R7, R20, 0x30, RZ, 0x3c, !PT ;  /* 0x0000003014077812 */ /* 0x008fe200078e3cff */
[----:B------:R-:W-:Y:S01]  /*7090*/  STL [R1+0x98], RZ ;  /* 0x000098ff01007387 */ /* 0x000fe20000100800 */
[----:B------:R-:W-:-:S02]  /*70a0*/  IMAD.IADD R4, R248, 0x1, R4 ;  /* 0x00000001f8047824 */ /* 0x000fc400078e0204 */
[C---:B------:R-:W-:Y:S01]  /*70b0*/  IMAD.IADD R6, R248.reuse, 0x1, R6 ;  /* 0x00000001f8067824 */ /* 0x040fe200078e0206 */
[----:B------:R-:W-:Y:S01]  /*70c0*/  STL [R1], RZ ;  /* 0x000000ff01007387 */ /* 0x000fe20000100800 */
[----:B0-----:R-:W-:Y:S01]  /*70d0*/  SHF.R.S32.HI R2, RZ, 0x1f, R23 ;  /* 0x0000001fff027819 */ /* 0x001fe20000011417 */
[C---:B------:R-:W-:Y:S01]  /*70e0*/  IMAD.IADD R7, R248.reuse, 0x1, R7 ;  /* 0x00000001f8077824 */ /* 0x040fe200078e0207 */
[----:B--2---:R-:W-:Y:S01]  /*70f0*/  SHF.R.S32.HI R3, RZ, 0x6, R10 ;  /* 0x00000006ff037819 */ /* 0x004fe2000001140a */
[----:B------:R-:W-:Y:S01]  /*7100*/  STL [R1+0x4], RZ ;  /* 0x000004ff01007387 */ /* 0x000fe20000100800 */
[C---:B------:R-:W-:Y:S01]  /*7110*/  IMAD.IADD R10, R248.reuse, 0x1, R20 ;  /* 0x00000001f80a7824 */ /* 0x040fe200078e0214 */
[----:B------:R-:W-:Y:S01]  /*7120*/  SHF.L.U64.HI R2, R23, 0x1, R2 ;  /* 0x0000000117027819 */ /* 0x000fe20000010202 */
[----:B------:R-:W-:Y:S01]  /*7130*/  IMAD.IADD R23, R248, 0x1, R21 ;  /* 0x00000001f8177824 */ /* 0x000fe200078e0215 */
[----:B------:R-:W-:Y:S04]  /*7140*/  STL [R1+0x8], RZ ;  /* 0x000008ff01007387 */ /* 0x000fe80000100800 */
        /* <DEDUP_REMOVED lines=29> */
[----:B------:R0:W-:Y:S04]  /*7320*/  STL [R1+0xa40], R3 ;  /* 0x000a400301007387 */ /* 0x0001e80000100800 */
[----:B------:R-:W-:Y:S01]  /*7330*/  STL [R1+0x8c], R23 ;  /* 0x00008c1701007387 */ /* 0x000fe20000100800 */
[----:B0-----:R-:W-:-:S02]  /*7340*/  LOP3.LUT R3, R20, 0x70, RZ, 0x3c, !PT ;  /* 0x0000007014037812 */ /* 0x001fc400078e3cff */
[C---:B------:R-:W-:Y:S02]  /*7350*/  LOP3.LUT R20, R21.reuse, 0x20, RZ, 0x3c, !PT ;  /* 0x0000002015147812 */ /* 0x040fe400078e3cff */
[----:B------:R-:W-:Y:S01]  /*7360*/  LOP3.LUT R21, R21, 0x60, RZ, 0x3c, !PT ;  /* 0x0000006015157812 */ /* 0x000fe200078e3cff */
[C---:B------:R-:W-:Y:S02]  /*7370*/  IMAD.IADD R3, R248.reuse, 0x1, R3 ;  /* 0x00000001f8037824 */ /* 0x040fe400078e0203 */
[----:B------:R-:W-:-:S05]  /*7380*/  IMAD.IADD R20, R248, 0x1, R20 ;  /* 0x00000001f8147824 */ /* 0x000fca00078e0214 */
[----:B------:R0:W-:Y:S04]  /*7390*/  STL [R1+0x88], R20 ;  /* 0x0000881401007387 */ /* 0x0001e80000100800 */
[----:B------:R1:W-:Y:S01]  /*73a0*/  STL [R1+0x84], R22 ;  /* 0x0000841601007387 */ /* 0x0003e20000100800 */
[----:B0-----:R-:W-:-:S05]  /*73b0*/  IMAD.IADD R20, R248, 0x1, R21 ;  /* 0x00000001f8147824 */ /* 0x001fca00078e0215 */
[----:B------:R1:W-:Y:S02]  /*73c0*/  STL [R1+0x80], R20 ;  /* 0x0000801401007387 */ /* 0x0003e40000100800 */
.L_x_1:
[----:B------:R-:W2:Y:S01]  /*73d0*/  LDL R23, [R1+0x98] ;  /* 0x0000980001177983 */ /* 0x000ea20000100800 */
[----:B-1----:R-:W2:Y:S01]  /*73e0*/  LDC R20, c[0x0][0x230] ;  /* 0x00008c00ff147b82 */ /* 0x002ea20000000800 */
[----:B------:R-:W-:Y:S02]  /*73f0*/  PRMT R22, RZ, 0x7610, R22 ;  /* 0x00007610ff167816 */ /* 0x000fe40000000016 */
[----:B-----5:R-:W-:Y:S04]  /*7400*/  STL [R1+0xf34], R248 ;  /* 0x000f34f801007387 */ /* 0x020fe80000100800 */
[----:B------:R-:W-:Y:S04]  /*7410*/  STL [R1+0xf30], R21 ;  /* 0x000f301501007387 */ /* 0x000fe80000100800 */
[----:B------:R0:W-:Y:S04]  /*7420*/  STL [R1+0xf2c], R10 ;  /* 0x000f2c0a01007387 */ /* 0x0001e80000100800 */
[----:B------:R-:W-:Y:S04]  /*7430*/  STL [R1+0xec8], R9 ;  /* 0x000ec80901007387 */ /* 0x000fe80000100800 */
        /* <DEDUP_REMOVED lines=69> */
[----:B------:R-:W-:Y:S01]  /*7890*/  STL [R1+0xd5c], R215 ;  /* 0x000d5cd701007387 */ /* 0x000fe20000100800 */
[----:B--2---:R-:W-:-:S03]  /*78a0*/  IMAD R20, R23, -0x40, R20 ;  /* 0xffffffc017147824 */ /* 0x004fc600078e0214 */
[----:B------:R-:W-:Y:S02]  /*78b0*/  STL [R1+0xd58], R152 ;  /* 0x000d589801007387 */ /* 0x000fe40000100800 */
[----:B------:R-:W-:Y:S02]  /*78c0*/  ISETP.GT.AND P0, PT, R20, RZ, PT ;  /* 0x000000ff1400720c */ /* 0x000fe40003f04270 */
[----:B------:R-:W-:Y:S04]  /*78d0*/  STL [R1+0xd54], R153 ;  /* 0x000d549901007387 */ /* 0x000fe80000100800 */
[----:B------:R-:W-:Y:S04]  /*78e0*/  STL [R1+0xd50], R154 ;  /* 0x000d509a01007387 */ /* 0x000fe80000100800 */
[----:B------:R-:W-:Y:S04]  /*78f0*/  STL [R1+0xd4c], R155 ;  /* 0x000d4c9b01007387 */ /* 0x000fe80000100800 */
[----:B------:R-:W2:Y:S04]  /*7900*/  @P0 LDG.E.U16 R22, desc[UR60][R18.64] ;  /* 0x0000003c12160981 */ /* 0x000ea8000c1e1500 */
        /* <DEDUP_REMOVED lines=131> */
[----:B------:R-:W-:Y:S04]  /*8140*/  STL.64 [R1+0xb60], R86 ;  /* 0x000b605601007387 */ /* 0x000fe80000100a00 */
[----:B------:R-:W-:Y:S04]  /*8150*/  STL.64 [R1+0xb58], R84 ;  /* 0x000b585401007387 */ /* 0x000fe80000100a00 */
[----:B------:R-:W-:Y:S04]  /*8160*/  STL.64 [R1+0xb50], R82 ;  /* 0x000b505201007387 */ /* 0x000fe80000100a00 */
[----:B------:R-:W-:Y:S04]  /*8170*/  STL.64 [R1+0xb48], R80 ;  /* 0x000b485001007387 */ /* 0x000fe80000100a00 */
[----:B------:R-:W-:Y:S04]  /*8180*/  STL.64 [R1+0xb40], R78 ;  /* 0x000b404e01007387 */ /* 0x000fe80000100a00 */
[----:B------:R-:W-:Y:S04]  /*8190*/  STL [R1+0xea0], R78 ;  /* 0x000ea04e01007387 */ /* 0x000fe80000100800 */
[----:B------:R-:W-:Y:S04]  /*81a0*/  STL [R1+0xe9c], R79 ;  /* 0x000e9c4f01007387 */ /* 0x000fe80000100800 */
        /* <DEDUP_REMOVED lines=20> */
[----:B------:R-:W-:Y:S04]  /*82f0*/  STL.64 [R1+0xb00], R62 ;  /* 0x000b003e01007387 */ /* 0x000fe80000100a00 */
[----:B------:R-:W-:Y:S04]  /*8300*/  STL.64 [R1+0xaf8], R60 ;  /* 0x000af83c01007387 */ /* 0x000fe80000100a00 */
[----:B------:R-:W-:Y:S01]  /*8310*/  STL.64 [R1+0xaf0], R58 ;  /* 0x000af03a01007387 */ /* 0x000fe20000100a00 */
[----:B0-----:R-:W-:-:S03]  /*8320*/  PRMT R10, RZ, 0x7610, R10 ;  /* 0x00007610ff0a7816 */ /* 0x001fc6000000000a */
[----:B------:R-:W-:Y:S04]  /*8330*/  STL.64 [R1+0xae8], R56 ;  /* 0x000ae83801007387 */ /* 0x000fe80000100a00 */
[----:B------:R0:W-:Y:S04]  /*8340*/  STL [R1+0xae4], R53 ;  /* 0x000ae43501007387 */ /* 0x0001e80000100800 */
[----:B------:R1:W-:Y:S04]  /*8350*/  STL [R1+0xae0], R54 ;  /* 0x000ae03601007387 */ /* 0x0003e80000100800 */
[----:B------:R3:W-:Y:S01]  /*8360*/  STL [R1+0xadc], R55 ;  /* 0x000adc3701007387 */ /* 0x0007e20000100800 */
[----:B0-----:R-:W-:-:S03]  /*8370*/  MOV R53, UR48 ;  /* 0x0000003000357c02 */ /* 0x001fc60008000f00 */
[----:B------:R0:W-:Y:S01]  /*8380*/  STL [R1+0xad8], R0 ;  /* 0x000ad80001007387 */ /* 0x0001e20000100800 */
[----:B------:R-:W-:-:S03]  /*8390*/  PRMT R248, RZ, 0x7610, R248 ;  /* 0x00007610fff87816 */ /* 0x000fc600000000f8 */
[----:B------:R4:W-:Y:S01]  /*83a0*/  STL [R1+0xad0], R2 ;  /* 0x000ad00201007387 */ /* 0x0009e20000100800 */
[----:B-1----:R-:W-:Y:S02]  /*83b0*/  MOV R54, UR53 ;  /* 0x0000003500367c02 */ /* 0x002fe40008000f00 */
[----:B---3--:R-:W-:Y:S01]  /*83c0*/  MOV R55, UR52 ;  /* 0x0000003400377c02 */ /* 0x008fe20008000f00 */
[----:B------:R-:W3:Y:S01]  /*83d0*/  @P0 LDG.E.U16 R10, desc[UR60][R16.64] ;  /* 0x0000003c100a0981 */ /* 0x000ee2000c1e1500 */
[----:B0-----:R-:W-:Y:S02]  /*83e0*/  MOV R0, UR49 ;  /* 0x0000003100007c02 */ /* 0x001fe40008000f00 */
[----:B------:R-:W-:Y:S01]  /*83f0*/  PRMT R21, RZ, 0x7610, R21 ;  /* 0x00007610ff157816 */ /* 0x000fe20000000015 */
[----:B------:R-:W3:Y:S04]  /*8400*/  @P0 LDG.E.U16 R248, desc[UR60][R14.64] ;  /* 0x0000003c0ef80981 */ /* 0x000ee8000c1e1500 */
[----:B----4-:R-:W4:Y:S01]  /*8410*/  LDL.LU R2, [R1+0x254] ;  /* 0x0002540001027983 */ /* 0x010f220000300800 */
[----:B------:R-:W-:-:S02]  /*8420*/  MOV R11, UR56 ;  /* 0x00000038000b7c02 */ /* 0x000fc40008000f00 */
[----:B------:R-:W-:Y:S01]  /*8430*/  ISETP.GT.AND P1, PT, R20, 0x1, PT ;  /* 0x000000011400780c */ /* 0x000fe20003f24270 */
[----:B------:R-:W-:Y:S04]  /*8440*/  STL [R1+0xedc], R53 ;  /* 0x000edc3501007387 */ /* 0x000fe80000100800 */
[----:B------:R0:W-:Y:S04]  /*8450*/  STL [R1+0xa38], R0 ;  /* 0x000a380001007387 */ /* 0x0001e80000100800 */
[----:B------:R-:W-:Y:S04]  /*8460*/  STL [R1+0xee0], R54 ;  /* 0x000ee03601007387 */ /* 0x000fe80000100800 */
[----:B------:R-:W-:Y:S01]  /*8470*/  STL [R1+0xee4], R55 ;  /* 0x000ee43701007387 */ /* 0x000fe20000100800 */
[----:B0-----:R-:W-:-:S03]  /*8480*/  MOV R0, UR57 ;  /* 0x0000003900007c02 */ /* 0x001fc60008000f00 */
[----:B------:R-:W4:Y:S04]  /*8490*/  @P0 LDG.E.U16 R21, desc[UR60][R12.64] ;  /* 0x0000003c0c150981 */ /* 0x000f28000c1e1500 */
[----:B------:R-:W-:Y:S04]  /*84a0*/  STL [R1+0xee8], R0 ;  /* 0x000ee80001007387 */ /* 0x000fe80000100800 */
[----:B------:R-:W-:Y:S04]  /*84b0*/  STL [R1+0xeec], R11 ;  /* 0x000eec0b01007387 */ /* 0x000fe80000100800 */
[----:B------:R-:W4:Y:S04]  /*84c0*/  LDL R23, [R1+0xa1c] ;  /* 0x000a1c0001177983 */ /* 0x000f280000100800 */
[----:B--2---:R0:W-:Y:S04]  /*84d0*/  STL [R1+0x12c], R22 ;  /* 0x00012c1601007387 */ /* 0x0041e80000100800 */
[----:B0-----:R-:W2:Y:S04]  /*84e0*/  LDL R22, [R1+0xa20] ;  /* 0x000a200001167983 */ /* 0x001ea80000100800 */
[----:B------:R-:W-:Y:S04]  /*84f0*/  STL [R1+0xef4], R18 ;  /* 0x000ef41201007387 */ /* 0x000fe80000100800 */
[----:B------:R-:W-:Y:S01]  /*8500*/  STL [R1+0xef0], R19 ;  /* 0x000ef01301007387 */ /* 0x000fe20000100800 */
[----:B------:R-:W-:-:S03]  /*8510*/  PRMT R74, RZ, 0x7610, R74 ;  /* 0x00007610ff4a7816 */ /* 0x000fc6000000004a */
[----:B---3--:R0:W-:Y:S04]  /*8520*/  STL [R1+0x128], R10 ;  /* 0x0001280a01007387 */ /* 0x0081e80000100800 */
[----:B0-----:R-:W3:Y:S04]  /*8530*/  LDL R10, [R1+0xa18] ;  /* 0x000a1800010a7983 */ /* 0x001ee80000100800 */
[----:B------:R-:W-:Y:S04]  /*8540*/  STL [R1+0xefc], R16 ;  /* 0x000efc1001007387 */ /* 0x000fe80000100800 */
[----:B------:R-:W-:Y:S04]  /*8550*/  STL [R1+0xef8], R17 ;  /* 0x000ef81101007387 */ /* 0x000fe80000100800 */
[----:B------:R0:W-:Y:S04]  /*8560*/  STL [R1+0x124], R248 ;  /* 0x000124f801007387 */ /* 0x0001e80000100800 */
[----:B0-----:R-:W3:Y:S04]  /*8570*/  LDL.LU R248, [R1+0xf34] ;  /* 0x000f340001f87983 */ /* 0x001ee80000300800 */
[----:B------:R-:W-:Y:S04]  /*8580*/  STL [R1+0xf04], R14 ;  /* 0x000f040e01007387 */ /* 0x000fe80000100800 */
[----:B------:R-:W-:Y:S04]  /*8590*/  STL [R1+0xf00], R15 ;  /* 0x000f000f01007387 */ /* 0x000fe80000100800 */
[----:B----4-:R0:W-:Y:S04]  /*85a0*/  STL [R1+0x120], R21 ;  /* 0x0001201501007387 */ /* 0x0101e80000100800 */
[----:B0-----:R-:W4:Y:S04]  /*85b0*/  LDL.LU R21, [R1+0xf30] ;  /* 0x000f300001157983 */ /* 0x001f280000300800 */
[----:B------:R-:W-:Y:S04]  /*85c0*/  STL [R1+0xf0c], R12 ;  /* 0x000f0c0c01007387 */ /* 0x000fe80000100800 */
[----:B------:R-:W-:Y:S04]  /*85d0*/  STL [R1+0xf08], R13 ;  /* 0x000f080d01007387 */ /* 0x000fe80000100800 */
[----:B--2---:R3:W2:Y:S04]  /*85e0*/  @P1 LDG.E.U16 R74, desc[UR60][R22.64] ;  /* 0x0000003c164a1981 */ /* 0x0046a8000c1e1500 */
[----:B------:R-:W4:Y:S01]  /*85f0*/  LDL R23, [R1+0xa14] ;  /* 0x000a140001177983 */ /* 0x000f220000100800 */
[----:B------:R-:W-:Y:S01]  /*8600*/  PRMT R75, RZ, 0x7610, R75 ;  /* 0x00007610ff4b7816 */ /* 0x000fe2000000004b */
[----:B---3--:R-:W-:-:S02]  /*8610*/  @P1 IMAD.MOV.U32 R22, RZ, RZ, R10 ;  /* 0x000000ffff161224 */ /* 0x008fc400078e000a */
[----:B--2---:R-:W-:Y:S01]  /*8620*/  STL [R1+0xf10], R74 ;  /* 0x000f104a01007387 */ /* 0x004fe20000100800 */
[----:B------:R-:W-:-:S03]  /*8630*/  PRMT R76, RZ, 0x7610, R76 ;  /* 0x00007610ff4c7816 */ /* 0x000fc6000000004c */
[----:B------:R-:W2:Y:S04]  /*8640*/  LDL R10, [R1+0x9f8] ;  /* 0x0009f800010a7983 */ /* 0x000ea80000100800 */
[----:B----4-:R-:W3:Y:S04]  /*8650*/  @P1 LDG.E.U16 R75, desc[UR60][R22.64] ;  /* 0x0000003c164b1981 */ /* 0x010ee8000c1e1500 */
[----:B------:R-:W4:Y:S04]  /*8660*/  LDL R22, [R1+0xa0c] ;  /* 0x000a0c0001167983 */ /* 0x000f280000100800 */
[----:B------:R-:W4:Y:S04]  /*8670*/  LDL R23, [R1+0xa10] ;  /* 0x000a100001177983 */ /* 0x000f280000100800 */
[----:B---3--:R-:W-:Y:S01]  /*8680*/  STL [R1+0xf14], R75 ;  /* 0x000f144b01007387 */ /* 0x008fe20000100800 */
[----:B----4-:R-:W-:-:S04]  /*8690*/  @P1 LOP3.LUT R23, R23, R22, RZ, 0x3c, !PT ;  /* 0x0000001617171212 */ /* 0x010fc800078e3cff */
[----:B------:R-:W-:-:S04]  /*86a0*/  @P1 LOP3.LUT R22, R23, R22, RZ, 0x3c, !PT ;  /* 0x0000001617161212 */ /* 0x000fc800078e3cff */
[----:B------:R-:W-:-:S05]  /*86b0*/  @P1 LOP3.LUT R23, R23, R22, RZ, 0x3c, !PT ;  /* 0x0000001617171212 */ /* 0x000fca00078e3cff */
[----:B------:R-:W3:Y:S04]  /*86c0*/  @P1 LDG.E.U16 R76, desc[UR60][R22.64] ;  /* 0x0000003c164c1981 */ /* 0x000ee8000c1e1500 */
[----:B------:R-:W4:Y:S04]  /*86d0*/  LDL R22, [R1+0xa04] ;  /* 0x000a040001167983 */ /* 0x000f280000100800 */
[----:B------:R-:W4:Y:S01]  /*86e0*/  LDL R23, [R1+0xa08] ;  /* 0x000a080001177983 */ /* 0x000f220000100800 */
[----:B------:R-:W-:-:S03]  /*86f0*/  PRMT R77, RZ, 0x7610, R77 ;  /* 0x00007610ff4d7816 */ /* 0x000fc6000000004d */
[----:B---3--:R-:W-:Y:S01]  /*8700*/  STL [R1+0xf18], R76 ;  /* 0x000f184c01007387 */ /* 0x008fe20000100800 */
[----:B----4-:R-:W-:-:S04]  /*8710*/  @P1 LOP3.LUT R23, R23, R22, RZ, 0x3c, !PT ;  /* 0x0000001617171212 */ /* 0x010fc800078e3cff */
[----:B------:R-:W-:-:S04]  /*8720*/  @P1 LOP3.LUT R22, R23, R22, RZ, 0x3c, !PT ;  /* 0x0000001617161212 */ /* 0x000fc800078e3cff */
[----:B------:R-:W-:-:S05]  /*8730*/  @P1 LOP3.LUT R23, R23, R22, RZ, 0x3c, !PT ;  /* 0x0000001617171212 */ /* 0x000fca00078e3cff */
[----:B------:R-:W3:Y:S04]  /*8740*/  @P1 LDG.E.U16 R77, desc[UR60][R22.64] ;  /* 0x0000003c164d1981 */ /* 0x000ee8000c1e1500 */
[----:B------:R-:W4:Y:S04]  /*8750*/  LDL R22, [R1+0x9fc] ;  /* 0x0009fc0001167983 */ /* 0x000f280000100800 */
[----:B------:R-:W4:Y:S01]  /*8760*/  LDL R23, [R1+0xa00] ;  /* 0x000a000001177983 */ /* 0x000f220000100800 */
[----:B------:R-:W-:Y:S02]  /*8770*/  ISETP.GT.AND P0, PT, R20, 0x2, PT ;  /* 0x000000021400780c */ /* 0x000fe40003f04270 */
[----:B------:R-:W-:Y:S01]  /*8780*/  PRMT R226, RZ, 0x7610, R226 ;  /* 0x00007610ffe27816 */ /* 0x000fe200000000e2 */
[----:B---3--:R-:W-:Y:S10]  /*8790*/  STL [R1+0xf1c], R77 ;  /* 0x000f1c4d01007387 */ /* 0x008ff40000100800 */
[----:B----4-:R-:W-:-:S04]  /*87a0*/  @P0 LOP3.LUT R23, R23, R22, RZ, 0x3c, !PT ;  /* 0x0000001617170212 */ /* 0x010fc800078e3cff */
[----:B------:R-:W-:-:S04]  /*87b0*/  @P0 LOP3.LUT R22, R23, R22, RZ, 0x3c, !PT ;  /* 0x0000001617160212 */ /* 0x000fc800078e3cff */
[----:B------:R-:W-:-:S05]  /*87c0*/  @P0 LOP3.LUT R23, R23, R22, RZ, 0x3c, !PT ;  /* 0x0000001617170212 */ /* 0x000fca00078e3cff */
[----:B------:R2:W3:Y:S04]  /*87d0*/  @P0 LDG.E.U16 R226, desc[UR60][R22.64] ;  /* 0x0000003c16e20981 */ /* 0x0004e8000c1e1500 */
[----:B------:R-:W4:Y:S01]  /*87e0*/  LDL R23, [R1+0x9f4] ;  /* 0x0009f40001177983 */ /* 0x000f220000100800 */
[----:B------:R-:W-:Y:S01]  /*87f0*/  PRMT R227, RZ, 0x7610, R227 ;  /* 0x00007610ffe37816 */ /* 0x000fe200000000e3 */
[----:B--2---:R-:W-:Y:S02]  /*8800*/  @P0 IMAD.MOV.U32 R22, RZ, RZ, R10 ;  /* 0x000000ffff160224 */ /* 0x004fe400078e000a */
[----:B---3--:R-:W-:Y:S01]  /*8810*/  STL [R1+0xf20], R226 ;  /* 0x000f20e201007387 */ /* 0x008fe20000100800 */
[----:B------:R-:W-:-:S03]  /*8820*/  PRMT R228, RZ, 0x7610, R228 ;  /* 0x00007610ffe47816 */ /* 0x000fc600000000e4 */
[----:B------:R-:W2:Y:S04]  /*8830*/  LDL R10, [R1+0x9d0] ;  /* 0x0009d000010a7983 */ /* 0x000ea80000100800 */
[----:B----4-:R-:W3:Y:S04]  /*8840*/  @P0 LDG.E.U16 R227, desc[UR60][R22.64] ;  /* 0x0000003c16e30981 */ /* 0x010ee8000c1e1500 */
[----:B------:R-:W4:Y:S04]  /*8850*/  LDL R22, [R1+0x9ec] ;  /* 0x0009ec0001167983 */ /* 0x000f280000100800 */
[----:B------:R-:W4:Y:S04]  /*8860*/  LDL R23, [R1+0x9f0] ;  /* 0x0009f00001177983 */ /* 0x000f280000100800 */
[----:B---3--:R0:W-:Y:S04]  /*8870*/  STL [R1+0xf24], R227 ;  /* 0x000f24e301007387 */ /* 0x0081e80000100800 */
[----:B0-----:R-:W3:Y:S01]  /*8880*/  LDL R227, [R1+0x9e8] ;  /* 0x0009e80001e37983 */ /* 0x001ee20000100800 */
[----:B----4-:R-:W-:-:S04]  /*8890*/  @P0 LOP3.LUT R23, R23, R22, RZ, 0x3c, !PT ;  /* 0x0000001617170212 */ /* 0x010fc800078e3cff */
[----:B------:R-:W-:-:S04]  /*88a0*/  @P0 LOP3.LUT R22, R23, R22, RZ, 0x3c, !PT ;  /* 0x0000001617160212 */ /* 0x000fc800078e3cff */
[----:B------:R-:W-:-:S05]  /*88b0*/  @P0 LOP3.LUT R23, R23, R22, RZ, 0x3c, !PT ;  /* 0x0000001617170212 */ /* 0x000fca00078e3cff */
[----:B------:R3:W4:Y:S04]  /*88c0*/  @P0 LDG.E.U16 R228, desc[UR60][R22.64] ;  /* 0x0000003c16e40981 */ /* 0x000728000c1e1500 */
[----:B------:R-:W2:Y:S01]  /*88d0*/  LDL R23, [R1+0x9e4] ;  /* 0x0009e40001177983 */ /* 0x000ea20000100800 */
[----:B------:R-:W-:Y:S01]  /*88e0*/  PRMT R229, RZ, 0x7610, R229 ;  /* 0x00007610ffe57816 */ /* 0x000fe200000000e5 */
[----:B---3--:R-:W-:Y:S02]  /*88f0*/  @P0 IMAD.MOV.U32 R22, RZ, RZ, R227 ;  /* 0x000000ffff160224 */ /* 0x008fe400078e00e3 */
[----:B----4-:R0:W-:Y:S01]  /*8900*/  STL [R1+0xf28], R228 ;  /* 0x000f28e401007387 */ /* 0x0101e20000100800 */
[----:B------:R-:W-:Y:S02]  /*8910*/  ISETP.GT.AND P1, PT, R20, 0x3, PT ;  /* 0x000000031400780c */ /* 0x000fe40003f24270 */
[----:B------:R-:W-:Y:S01]  /*8920*/  PRMT R194, RZ, 0x7610, R194 ;  /* 0x00007610ffc27816 */ /* 0x000fe200000000c2 */
[----:B------:R-:W3:Y:S04]  /*8930*/  LDL R227, [R1+0x9c0] ;  /* 0x0009c00001e37983 */ /* 0x000ee80000100800 */
[----:B--2---:R1:W2:Y:S01]  /*8940*/  @P0 LDG.E.U16 R229, desc[UR60][R22.64] ;  /* 0x0000003c16e50981 */ /* 0x0042a2000c1e1500 */
[----:B------:R-:W-:-:S02]  /*8950*/  PRMT R195, RZ, 0x7610, R195 ;  /* 0x00007610ffc37816 */ /* 0x000fc400000000c3 */
[----:B------:R-:W-:Y:S01]  /*8960*/  PRMT R196, RZ, 0x7610, R196 ;  /* 0x00007610ffc47816 */ /* 0x000fe200000000c4 */
[----:B0-----:R-:W4:Y:S04]  /*8970*/  LDL R228, [R1+0x9bc] ;  /* 0x0009bc0001e47983 */ /* 0x001f280000100800 */
[----:B------:R-:W1:Y:S04]  /*8980*/  LDL R22, [R1+0x9dc] ;  /* 0x0009dc0001167983 */ /* 0x000e680000100800 */
[----:B------:R-:W1:Y:S02]  /*8990*/  LDL R23, [R1+0x9e0] ;  /* 0x0009e00001177983 */ /* 0x000e640000100800 */
[----:B-1----:R-:W-:-:S04]  /*89a0*/  @P1 LOP3.LUT R23, R23, R22, RZ, 0x3c, !PT ;  /* 0x0000001617171212 */ /* 0x002fc800078e3cff */
[----:B------:R-:W-:-:S04]  /*89b0*/  @P1 LOP3.LUT R22, R23, R22, RZ, 0x3c, !PT ;  /* 0x0000001617161212 */ /* 0x000fc800078e3cff */
[----:B------:R-:W-:-:S05]  /*89c0*/  @P1 LOP3.LUT R23, R23, R22, RZ, 0x3c, !PT ;  /* 0x0000001617171212 */ /* 0x000fca00078e3cff */
[----:B------:R0:W2:Y:S04]  /*89d0*/  @P1 LDG.E.U16 R194, desc[UR60][R22.64] ;  /* 0x0000003c16c21981 */ /* 0x0000a8000c1e1500 */
[----:B------:R-:W0:Y:S04]  /*89e0*/  LDL R22, [R1+0x9d4] ;  /* 0x0009d40001167983 */ /* 0x000e280000100800 */
[----:B------:R-:W0:Y:S02]  /*89f0*/  LDL R23, [R1+0x9d8] ;  /* 0x0009d80001177983 */ /* 0x000e240000100800 */
[----:B0-----:R-:W-:-:S04]  /*8a00*/  @P1 LOP3.LUT R23, R23, R22, RZ, 0x3c, !PT ;  /* 0x0000001617171212 */ /* 0x001fc800078e3cff */
[----:B------:R-:W-:-:S04]  /*8a10*/  @P1 LOP3.LUT R22, R23, R22, RZ, 0x3c, !PT ;  /* 0x0000001617161212 */ /* 0x000fc800078e3cff */
[----:B------:R-:W-:-:S05]  /*8a20*/  @P1 LOP3.LUT R23, R23, R22, RZ, 0x3c, !PT ;  /* 0x0000001617171212 */ /* 0x000fca00078e3cff */
[----:B------:R0:W2:Y:S04]  /*8a30*/  @P1 LDG.E.U16 R195, desc[UR60][R22.64] ;  /* 0x0000003c16c31981 */ /* 0x0000a8000c1e1500 */
[----:B------:R-:W3:Y:S01]  /*8a40*/  LDL R23, [R1+0x9cc] ;  /* 0x0009cc0001177983 */ /* 0x000ee20000100800 */
[----:B0-----:R-:W-:Y:S01]  /*8a50*/  @P1 IMAD.MOV.U32 R22, RZ, RZ, R10 ;  /* 0x000000ffff161224 */ /* 0x001fe200078e000a */
[----:B------:R-:W-:Y:S02]  /*8a60*/  ISETP.GT.AND P0, PT, R20, 0x4, PT ;  /* 0x000000041400780c */ /* 0x000fe40003f04270 */
[----:B------:R-:W-:Y:S01]  /*8a70*/  PRMT R197, RZ, 0x7610, R197 ;  /* 0x00007610ffc57816 */ /* 0x000fe200000000c5 */
[----:B------:R-:W2:Y:S04]  /*8a80*/  LDL R10, [R1+0x9a8] ;  /* 0x0009a800010a7983 */ /* 0x000ea80000100800 */
[----:B---3--:R0:W3:Y:S04]  /*8a90*/  @P1 LDG.E.U16 R196, desc[UR60][R22.64] ;  /* 0x0000003c16c41981 */ /* 0x0080e8000c1e1500 */
[----:B------:R-:W0:Y:S04]  /*8aa0*/  LDL R22, [R1+0x9c4] ;  /* 0x0009c40001167983 */ /* 0x000e280000100800 */
[----:B------:R-:W0:Y:S01]  /*8ab0*/  LDL R23, [R1+0x9c8] ;  /* 0x0009c80001177983 */ /* 0x000e220000100800 */
[----:B------:R-:W-:-:S02]  /*8ac0*/  PRMT R162, RZ, 0x7610, R162 ;  /* 0x00007610ffa27816 */ /* 0x000fc400000000a2 */
[----:B0-----:R-:W-:-:S04]  /*8ad0*/  @P1 LOP3.LUT R23, R23, R22, RZ, 0x3c, !PT ;  /* 0x0000001617171212 */ /* 0x001fc800078e3cff */
[----:B------:R-:W-:-:S04]  /*8ae0*/  @P1 LOP3.LUT R22, R23, R22, RZ, 0x3c, !PT ;  /* 0x0000001617161212 */ /* 0x000fc800078e3cff */
[----:B------:R-:W-:-:S05]  /*8af0*/  @P1 LOP3.LUT R23, R23, R22, RZ, 0x3c, !PT ;  /* 0x0000001617171212 */ /* 0x000fca00078e3cff */
[----:B------:R0:W3:Y:S02]  /*8b00*/  @P1 LDG.E.U16 R197, desc[UR60][R22.64] ;  /* 0x0000003c16c51981 */ /* 0x0000e4000c1e1500 */
[----:B0-----:R-:W-:Y:S02]  /*8b10*/  @P0 IMAD.MOV.U32 R22, RZ, RZ, R227 ;  /* 0x000000ffff160224 */ /* 0x001fe400078e00e3 */
[----:B----4-:R-:W-:Y:S01]  /*8b20*/  @P0 IMAD.MOV.U32 R23, RZ, RZ, R228 ;  /* 0x000000ffff170224 */ /* 0x010fe200078e00e4 */
[----:B------:R-:W-:Y:S01]  /*8b30*/  PRMT R163, RZ, 0x7610, R163 ;  /* 0x00007610ffa37816 */ /* 0x000fe200000000a3 */
[----:B------:R-:W4:Y:S04]  /*8b40*/  LDL R228, [R1+0x994] ;  /* 0x0009940001e47983 */ /* 0x000f280000100800 */
[----:B------:R0:W3:Y:S01]  /*8b50*/  @P0 LDG.E.U16 R162, desc[UR60][R22.64] ;  /* 0x0000003c16a20981 */ /* 0x0000e2000c1e1500 */
[----:B------:R-:W-:-:S02]  /*8b60*/  PRMT R164, RZ, 0x7610, R164 ;  /* 0x00007610ffa47816 */ /* 0x000fc400000000a4 */
[----:B------:R-:W-:Y:S01]  /*8b70*/  PRMT R165, RZ, 0x7610, R165 ;  /* 0x00007610ffa57816 */ /* 0x000fe200000000a5 */
[----:B------:R-:W4:Y:S04]  /*8b80*/  LDL R227, [R1+0x998] ;  /* 0x0009980001e37983 */ /* 0x000f280000100800 */
[----:B------:R-:W0:Y:S04]  /*8b90*/  LDL R22, [R1+0x9b4] ;  /* 0x0009b40001167983 */ /* 0x000e280000100800 */
[----:B------:R-:W0:Y:S02]  /*8ba0*/  LDL R23, [R1+0x9b8] ;  /* 0x0009b80001177983 */ /* 0x000e240000100800 */
[----:B0-----:R-:W-:-:S04]  /*8bb0*/  @P0 LOP3.LUT R23, R23, R22, RZ, 0x3c, !PT ;  /* 0x0000001617170212 */ /* 0x001fc800078e3cff */
[----:B------:R-:W-:-:S04]  /*8bc0*/  @P0 LOP3.LUT R22, R23, R22, RZ, 0x3c, !PT ;  /* 0x0000001617160212 */ /* 0x000fc800078e3cff */
[----:B------:R-:W-:-:S05]  /*8bd0*/  @P0 LOP3.LUT R23, R23, R22, RZ, 0x3c, !PT ;  /* 0x0000001617170212 */ /* 0x000fca00078e3cff */
[----:B------:R0:W3:Y:S04]  /*8be0*/  @P0 LDG.E.U16 R163, desc[UR60][R22.64] ;  /* 0x0000003c16a30981 */ /* 0x0000e8000c1e1500 */
[----:B------:R-:W0:Y:S04]  /*8bf0*/  LDL R22, [R1+0x9ac] ;  /* 0x0009ac0001167983 */ /* 0x000e280000100800 */
[----:B------:R-:W0:Y:S02]  /*8c00*/  LDL R23, [R1+0x9b0] ;  /* 0x0009b00001177983 */ /* 0x000e240000100800 */
[----:B0-----:R-:W-:-:S04]  /*8c10*/  @P0 LOP3.LUT R23, R23, R22, RZ, 0x3c, !PT ;  /* 0x0000001617170212 */ /* 0x001fc800078e3cff */
[----:B------:R-:W-:-:S04]  /*8c20*/  @P0 LOP3.LUT R22, R23, R22, RZ, 0x3c, !PT ;  /* 0x0000001617160212 */ /* 0x000fc800078e3cff */
[----:B------:R-:W-:-:S05]  /*8c30*/  @P0 LOP3.LUT R23, R23, R22, RZ, 0x3c, !PT ;  /* 0x0000001617170212 */ /* 0x000fca00078e3cff */
[----:B------:R2:W3:Y:S04]  /*8c40*/  @P0 LDG.E.U16 R164, desc[UR60][R22.64] ;  /* 0x0000003c16a40981 */ /* 0x0004e8000c1e1500 */
[----:B------:R-:W4:Y:S01]  /*8c50*/  LDL R23, [R1+0x9a4] ;  /* 0x0009a40001177983 */ /* 0x000f220000100800 */
[----:B--2---:R-:W-:Y:S01]  /*8c60*/  @P0 IMAD.MOV.U32 R22, RZ, RZ, R10 ;  /* 0x000000ffff160224 */ /* 0x004fe200078e000a */
[----:B------:R-:W-:Y:S02]  /*8c70*/  ISETP.GT.AND P1, PT, R20, 0x5, PT ;  /* 0x000000051400780c */ /* 0x000fe40003f24270 */
[----:B------:R-:W-:Y:S01]  /*8c80*/  PRMT R128, RZ, 0x7610, R128 ;  /* 0x00007610ff807816 */ /* 0x000fe20000000080 */
[----:B------:R-:W2:Y:S04]  /*8c90*/  LDL R10, [R1+0x980] ;  /* 0x00098000010a7983 */ /* 0x000ea80000100800 */
[----:B----4-:R0:W4:Y:S04]  /*8ca0*/  @P0 LDG.E.U16 R165, desc[UR60][R22.64] ;  /* 0x0000003c16a50981 */ /* 0x010128000c1e1500 */
[----:B------:R-:W0:Y:S04]  /*8cb0*/  LDL R22, [R1+0x99c] ;  /* 0x00099c0001167983 */ /* 0x000e280000100800 */
[----:B------:R-:W0:Y:S01]  /*8cc0*/  LDL R23, [R1+0x9a0] ;  /* 0x0009a00001177983 */ /* 0x000e220000100800 */
[----:B------:R-:W-:-:S02]  /*8cd0*/  PRMT R129, RZ, 0x7610, R129 ;  /* 0x00007610ff817816 */ /* 0x000fc40000000081 */
[----:B0-----:R-:W-:-:S04]  /*8ce0*/  @P1 LOP3.LUT R23, R23, R22, RZ, 0x3c, !PT ;  /* 0x0000001617171212 */ /* 0x001fc800078e3cff */
[----:B------:R-:W-:-:S04]  /*8cf0*/  @P1 LOP3.LUT R22, R23, R22, RZ, 0x3c, !PT ;  /* 0x0000001617161212 */ /* 0x000fc800078e3cff */
[----:B------:R-:W-:-:S05]  /*8d00*/  @P1 LOP3.LUT R23, R23, R22, RZ, 0x3c, !PT ;  /* 0x0000001617171212 */ /* 0x000fca00078e3cff */
[----:B------:R0:W4:Y:S02]  /*8d10*/  @P1 LDG.E.U16 R128, desc[UR60][R22.64] ;  /* 0x0000003c16801981 */ /* 0x000124000c1e1500 */
[----:B0-----:R-:W-:Y:S02]  /*8d20*/  @P1 IMAD.MOV.U32 R22, RZ, RZ, R227 ;  /* 0x000000ffff161224 */ /* 0x001fe400078e00e3 */
[----:B------:R-:W-:Y:S01]  /*8d30*/  @P1 IMAD.MOV.U32 R23, RZ, RZ, R228 ;  /* 0x000000ffff171224 */ /* 0x000fe200078e00e4 */
[----:B------:R-:W-:Y:S01]  /*8d40*/  PRMT R130, RZ, 0x7610, R130 ;  /* 0x00007610ff827816 */ /* 0x000fe20000000082 */
[----:B------:R-:W3:Y:S04]  /*8d50*/  LDL R228, [R1+0x96c] ;  /* 0x00096c0001e47983 */ /* 0x000ee80000100800 */
[----:B------:R0:W4:Y:S01]  /*8d60*/  @P1 LDG.E.U16 R129, desc[UR60][R22.64] ;  /* 0x0000003c16811981 */ /* 0x000122000c1e1500 */
[----:B------:R-:W-:-:S02]  /*8d70*/  PRMT R131, RZ, 0x7610, R131 ;  /* 0x00007610ff837816 */ /* 0x000fc40000000083 */
[----:B------:R-:W-:Y:S01]  /*8d80*/  ISETP.GT.AND P0, PT, R20, 0x6, PT ;  /* 0x000000061400780c */ /* 0x000fe20003f04270 */
[----:B------:R-:W3:Y:S04]  /*8d90*/  LDL R227, [R1+0x970] ;  /* 0x0009700001e37983 */ /* 0x000ee80000100800 */
[----:B------:R-:W0:Y:S04]  /*8da0*/  LDL R22, [R1+0x98c] ;  /* 0x00098c0001167983 */ /* 0x000e280000100800 */
[----:B------:R-:W0:Y:S02]  /*8db0*/  LDL R23, [R1+0x990] ;  /* 0x0009900001177983 */ /* 0x000e240000100800 */
[----:B0-----:R-:W-:-:S04]  /*8dc0*/  @P1 LOP3.LUT R23, R23, R22, RZ, 0x3c, !PT ;  /* 0x0000001617171212 */ /* 0x001fc800078e3cff */
[----:B------:R-:W-:-:S04]  /*8dd0*/  @P1 LOP3.LUT R22, R23, R22, RZ, 0x3c, !PT ;  /* 0x0000001617161212 */ /* 0x000fc800078e3cff */
[----:B------:R-:W-:-:S05]  /*8de0*/  @P1 LOP3.LUT R23, R23, R22, RZ, 0x3c, !PT ;  /* 0x0000001617171212 */ /* 0x000fca00078e3cff */
[----:B------:R0:W4:Y:S04]  /*8df0*/  @P1 LDG.E.U16 R130, desc[UR60][R22.64] ;  /* 0x0000003c16821981 */ /* 0x000128000c1e1500 */
[----:B------:R-:W0:Y:S04]  /*8e00*/  LDL R22, [R1+0x984] ;  /* 0x0009840001167983 */ /* 0x000e280000100800 */
[----:B------:R-:W0:Y:S02]  /*8e10*/  LDL R23, [R1+0x988] ;  /* 0x0009880001177983 */ /* 0x000e240000100800 */
[----:B0-----:R-:W-:-:S04]  /*8e20*/  @P1 LOP3.LUT R23, R23, R22, RZ, 0x3c, !PT ;  /* 0x0000001617171212 */ /* 0x001fc800078e3cff */
[----:B------:R-:W-:-:S04]  /*8e30*/  @P1 LOP3.LUT R22, R23, R22, RZ, 0x3c, !PT ;  /* 0x0000001617161212 */ /* 0x000fc800078e3cff */
[----:B------:R-:W-:-:S05]  /*8e40*/  @P1 LOP3.LUT R23, R23, R22, RZ, 0x3c, !PT ;  /* 0x0000001617171212 */ /* 0x000fca00078e3cff */
[----:B------:R2:W4:Y:S04]  /*8e50*/  @P1 LDG.E.U16 R131, desc[UR60][R22.64] ;  /* 0x0000003c16831981 */ /* 0x000528000c1e1500 */
[----:B------:R-:W3:Y:S01]  /*8e60*/  LDL R23, [R1+0x97c] ;  /* 0x00097c0001177983 */ /* 0x000ee20000100800 */
[----:B------:R-:W-:Y:S01]  /*8e70*/  PRMT R63, RZ, 0x7610, R63 ;  /* 0x00007610ff3f7816 */ /* 0x000fe2000000003f */
[----:B--2---:R-:W-:Y:S01]  /*8e80*/  @P0 IMAD.MOV.U32 R22, RZ, RZ, R10 ;  /* 0x000000ffff160224 */ /* 0x004fe200078e000a */
        /* <DEDUP_REMOVED lines=11> */
[----:B------:R-:W-:Y:S01]  /*8f40*/  @P0 IMAD.MOV.U32 R23, RZ, RZ, R228 ;  /* 0x000000ffff170224 */ /* 0x000fe200078e00e4 */
[----:B------:R-:W-:Y:S01]  /*8f50*/  PRMT R60, RZ, 0x7610, R60 ;  /* 0x00007610ff3c7816 */ /* 0x000fe2000000003c */
[----:B------:R-:W4:Y:S04]  /*8f60*/  LDL R228, [R1+0x944] ;  /* 0x0009440001e47983 */ /* 0x000f280000100800 */
[----:B------:R0:W3:Y:S01]  /*8f70*/  @P0 LDG.E.U16 R61, desc[UR60][R22.64] ;  /* 0x0000003c163d0981 */ /* 0x0000e2000c1e1500 */
[----:B------:R-:W-:-:S02]  /*8f80*/  ISETP.GT.AND P1, PT, R20, 0x7, PT ;  /* 0x000000071400780c */ /* 0x000fc40003f24270 */
        /* <DEDUP_REMOVED lines=15> */
[----:B------:R-:W-:Y:S01]  /*9080*/  PRMT R116, RZ, 0x7610, R116 ;  /* 0x00007610ff747816 */ /* 0x000fe20000000074 */
[----:B--2---:R-:W-:Y:S01]  /*9090*/  @P1 IMAD.MOV.U32 R22, RZ, RZ, R10 ;  /* 0x000000ffff161224 */ /* 0x004fe200078e000a */
        /* <DEDUP_REMOVED lines=12> */
[----:B------:R-:W-:Y:S01]  /*9160*/  ISETP.GT.AND P0, PT, R20, 0x8, PT ;  /* 0x000000081400780c */ /* 0x000fe20003f04270 */
[----:B------:R-:W3:Y:S04]  /*9170*/  LDL R228, [R1+0x91c] ;  /* 0x00091c0001e47983 */ /* 0x000ee80000100800 */
[----:B------:R0:W4:Y:S01]  /*9180*/  @P1 LDG.E.U16 R118, desc[UR60][R22.64] ;  /* 0x0000003c16761981 */ /* 0x000122000c1e1500 */
[----:B------:R-:W-:-:S02]  /*9190*/  PRMT R226, RZ, 0x7610, R226 ;  /* 0x00007610ffe27816 */ /* 0x000fc400000000e2 */
[----:B------:R-:W-:Y:S01]  /*91a0*/  PRMT R77, RZ, 0x7610, R77 ;  /* 0x00007610ff4d7816 */ /* 0x000fe2000000004d */
        /* <DEDUP_REMOVED lines=16> */
[----:B------:R-:W-:Y:S01]  /*92b0*/  ISETP.GT.AND P1, PT, R20, 0x9, PT ;  /* 0x000000091400780c */ /* 0x000fe20003f24270 */
[----:B------:R-:W2:Y:S04]  /*92c0*/  LDL R10, [R1+0x908] ;  /* 0x00090800010a7983 */ /* 0x000ea80000100800 */
[----:B---3--:R0:W3:Y:S04]  /*92d0*/  @P0 LDG.E.U16 R76, desc[UR60][R22.64] ;  /* 0x0000003c164c0981 */ /* 0x0080e8000c1e1500 */
[----:B------:R-:W0:Y:S04]  /*92e0*/  LDL R22, [R1+0x924] ;  /* 0x0009240001167983 */ /* 0x000e280000100800 */
[----:B------:R-:W0:Y:S01]  /*92f0*/  LDL R23, [R1+0x928] ;  /* 0x0009280001177983 */ /* 0x000e220000100800 */
[----:B------:R-:W-:-:S02]  /*9300*/  PRMT R75, RZ, 0x7610, R75 ;  /* 0x00007610ff4b7816 */ /* 0x000fc4000000004b */
[----:B------:R-:W-:Y:S02]  /*9310*/  PRMT R78, RZ, 0x7610, R78 ;  /* 0x00007610ff4e7816 */ /* 0x000fe4000000004e */
        /* <DEDUP_REMOVED lines=208> */
[----:B------:R-:W-:-:S02]  /*a020*/  ISETP.GT.AND P1, PT, R20, 0x11, PT ;  /* 0x000000111400780c */ /* 0x000fc40003f24270 */
        /* <DEDUP_REMOVED lines=29> */
[----:B------:R-:W-:Y:S01]  /*a200*/  ISETP.GT.AND P0, PT, R20, 0x12, PT ;  /* 0x000000121400780c */ /* 0x000fe20003f04270 */
        /* <DEDUP_REMOVED lines=20> */
[----:B------:R-:W-:Y:S01]  /*a350*/  ISETP.GT.AND P1, PT, R20, 0x13, PT ;  /* 0x000000131400780c */ /* 0x000fe20003f24270 */
[----:B------:R-:W2:Y:S04]  /*a360*/  LDL R10, [R1+0x7c8] ;  /* 0x0007c800010a7983 */ /* 0x000ea80000100800 */
[----:B----4-:R0:W4:Y:S04]  /*a370*/  @P0 LDG.E.U16 R236, desc[UR60][R22.64] ;  /* 0x0000003c16ec0981 */ /* 0x010128000c1e1500 */
[----:B------:R-:W0:Y:S04]  /*a380*/  LDL R22, [R1+0x7e4] ;  /* 0x0007e40001167983 */ /* 0x000e280000100800 */
[----:B------:R-:W0:Y:S01]  /*a390*/  LDL R23, [R1+0x7e8] ;  /* 0x0007e80001177983 */ /* 0x000e220000100800 */
[----:B------:R-:W-:-:S02]  /*a3a0*/  PRMT R237, RZ, 0x7610, R237 ;  /* 0x00007610ffed7816 */ /* 0x000fc400000000ed */
[----:B------:R-:W-:Y:S02]  /*a3b0*/  PRMT R202, RZ, 0x7610, R202 ;  /* 0x00007610ffca7816 */ /* 0x000fe400000000ca */
        /* <DEDUP_REMOVED lines=25> */
[----:B--2---:R-:W-:Y:S01]  /*a550*/  @P1 IMAD.MOV.U32 R22, RZ, RZ, R10 ;  /* 0x000000ffff161224 */ /* 0x004fe200078e000a */
        /* <DEDUP_REMOVED lines=17> */
[----:B------:R-:W-:Y:S01]  /*a670*/  ISETP.GT.AND P1, PT, R20, 0x15, PT ;  /* 0x000000151400780c */ /* 0x000fe20003f24270 */
        /* <DEDUP_REMOVED lines=752> */
[----:B------:R-:W0:Y:S02]  /*d580*/  LDL R23, [R1+0x420] ;  /* 0x0004200001177983 */ /* 0x000e240000100800 */
[----:B0-----:R-:W-:-:S04]  /*d590*/  @P2 LOP3.LUT R23, R23, R22, RZ, 0x3c, !PT ;  /* 0x0000001617172212 */ /* 0x001fc800078e3cff */
[----:B------:R-:W-:-:S04]  /*d5a0*/  @P2 LOP3.LUT R22, R23, R22, RZ, 0x3c, !PT ;  /* 0x0000001617162212 */ /* 0x000fc800078e3cff */
[----:B------:R-:W-:-:S05]  /*d5b0*/  @P2 LOP3.LUT R23, R23, R22, RZ, 0x3c, !PT ;  /* 0x0000001617172212 */ /* 0x000fca00078e3cff */
[----:B------:R0:W3:Y:S04]  /*d5c0*/  @P2 LDG.E.U16 R218, desc[UR60][R22.64] ;  /* 0x0000003c16da2981 */ /* 0x0000e8000c1e1500 */
[----:B------:R-:W0:Y:S04]  /*d5d0*/  LDL R22, [R1+0x414] ;  /* 0x0004140001167983 */ /* 0x000e280000100800 */
[----:B------:R-:W0:Y:S01]  /*d5e0*/  LDL R23, [R1+0x418] ;  /* 0x0004180001177983 */ /* 0x000e220000100800 */
[----:B------:R-:W-:Y:S02]  /*d5f0*/  PRMT R219, RZ, 0x7610, R219 ;  /* 0x00007610ffdb7816 */ /* 0x000fe400000000db */
        /* <DEDUP_REMOVED lines=21> */
[----:B------:R-:W-:Y:S02]  /*d750*/  PRMT R187, RZ, 0x7610, R187 ;  /* 0x00007610ffbb7816 */ /* 0x000fe400000000bb */
[----:B------:R-:W-:Y:S01]  /*d760*/  PRMT R188, RZ, 0x7610, R188 ;  /* 0x00007610ffbc7816 */ /* 0x000fe200000000bc */
[----:B------:R-:W2:Y:S04]  /*d770*/  LDL R10, [R1+0x3d8] ;  /* 0x0003d800010a7983 */ /* 0x000ea80000100800 */
[----:B----4-:R0:W4:Y:S04]  /*d780*/  @P1 LDG.E.U16 R186, desc[UR60][R22.64] ;  /* 0x0000003c16ba1981 */ /* 0x010128000c1e1500 */
[----:B------:R-:W0:Y:S04]  /*d790*/  LDL R22, [R1+0x3f4] ;  /* 0x0003f40001167983 */ /* 0x000e280000100800 */
[----:B------:R-:W0:Y:S02]  /*d7a0*/  LDL R23, [R1+0x3f8] ;  /* 0x0003f80001177983 */ /* 0x000e240000100800 */
[----:B0-----:R-:W-:-:S04]  /*d7b0*/  @P1 LOP3.LUT R23, R23, R22, RZ, 0x3c, !PT ;  /* 0x0000001617171212 */ /* 0x001fc800078e3cff */
[----:B------:R-:W-:-:S04]  /*d7c0*/  @P1 LOP3.LUT R22, R23, R22, RZ, 0x3c, !PT ;  /* 0x0000001617161212 */ /* 0x000fc800078e3cff */
[----:B------:R-:W-:-:S05]  /*d7d0*/  @P1 LOP3.LUT R23, R23, R22, RZ, 0x3c, !PT ;  /* 0x0000001617171212 */ /* 0x000fca00078e3cff */
[----:B------:R0:W4:Y:S04]  /*d7e0*/  @P1 LDG.E.U16 R187, desc[UR60][R22.64] ;  /* 0x0000003c16bb1981 */ /* 0x000128000c1e1500 */
[----:B------:R-:W0:Y:S04]  /*d7f0*/  LDL R22, [R1+0x3ec] ;  /* 0x0003ec0001167983 */ /* 0x000e280000100800 */
[----:B------:R-:W0:Y:S01]  /*d800*/  LDL R23, [R1+0x3f0] ;  /* 0x0003f00001177983 */ /* 0x000e220000100800 */
[----:B------:R-:W-:Y:S02]  /*d810*/  PRMT R189, RZ, 0x7610, R189 ;  /* 0x00007610ffbd7816 */ /* 0x000fe400000000bd */
        /* <DEDUP_REMOVED lines=20> */
[----:B------:R-:W-:Y:S02]  /*d960*/  PRMT R156, RZ, 0x7610, R156 ;  /* 0x00007610ff9c7816 */ /* 0x000fe4000000009c */
[----:B------:R-:W-:Y:S01]  /*d970*/  ISETP.GT.AND P1, PT, R20, 0x34, PT ;  /* 0x000000341400780c */ /* 0x000fe20003f24270 */
        /* <DEDUP_REMOVED lines=77> */
[----:B------:R-:W-:Y:S02]  /*de50*/  ISETP.GT.AND P2, PT, R20, 0x39, PT ;  /* 0x000000391400780c */ /* 0x000fe40003f44270 */
[----:B------:R-:W-:-:S11]  /*de60*/  PRMT R223, RZ, 0x7610, R223 ;  /* 0x00007610ffdf7816 */ /* 0x000fd600000000df */
        /* <DEDUP_REMOVED lines=32> */
[----:B------:R-:W-:-:S13]  /*e070*/  ISETP.GT.AND P2, PT, R20, 0x3a, PT ;  /* 0x0000003a1400780c */ /* 0x000fda0003f44270 */
        /* <DEDUP_REMOVED lines=32> */
[----:B------:R-:W-:-:S13]  /*e280*/  ISETP.GT.AND P2, PT, R20, 0x3b, PT ;  /* 0x0000003b1400780c */ /* 0x000fda0003f44270 */
        /* <DEDUP_REMOVED lines=137> */
[----:B------:R-:W-:Y:S02]  /*eb20*/  @P0 IMAD.MOV.U32 R23, RZ, RZ, R228 ;  /* 0x000000ffff170224 */ /* 0x000fe400078e00e4 */
[----:B------:R-:W3:Y:S04]  /*eb30*/  LDL.LU R228, [R1+0x12c] ;  /* 0x00012c0001e47983 */ /* 0x000ee80000300800 */
[----:B------:R-:W4:Y:S04]  /*eb40*/  LDL.LU R227, [R1+0x128] ;  /* 0x0001280001e37983 */ /* 0x000f280000300800 */
[----:B------:R0:W4:Y:S04]  /*eb50*/  @P0 LDG.E.U16 R84, desc[UR60][R22.64] ;  /* 0x0000003c16540981 */ /* 0x000128000c1e1500 */
[----:B------:R-:W0:Y:S04]  /*eb60*/  LDL R22, [R1+0x27c] ;  /* 0x00027c0001167983 */ /* 0x000e280000100800 */
[----:B------:R-:W0:Y:S01]  /*eb70*/  LDL R23, [R1+0x280] ;  /* 0x0002800001177983 */ /* 0x000e220000100800 */
[----:B------:R-:W-:-:S02]  /*eb80*/  ISETP.GT.AND P1, PT, R20, 0x3e, PT ;  /* 0x0000003e1400780c */ /* 0x000fc40003f24270 */
[----:B------:R-:W-:-:S11]  /*eb90*/  PRMT R111, RZ, 0x7610, R111 ;  /* 0x00007610ff6f7816 */ /* 0x000fd6000000006f */
        /* <DEDUP_REMOVED lines=22> */
[----:B------:R0:W3:Y:S04]  /*ed00*/  @P1 LDG.E.U16 R114, desc[UR60][R22.64] ;  /* 0x0000003c16721981 */ /* 0x0000e8000c1e1500 */
[----:B------:R-:W0:Y:S04]  /*ed10*/  LDL R22, [R1+0x25c] ;  /* 0x00025c0001167983 */ /* 0x000e280000100800 */
[----:B------:R-:W0:Y:S01]  /*ed20*/  LDL R23, [R1+0x260] ;  /* 0x0002600001177983 */ /* 0x000e220000100800 */
[----:B------:R-:W-:Y:S02]  /*ed30*/  ISETP.GT.AND P0, PT, R20, 0x3f, PT ;  /* 0x0000003f1400780c */ /* 0x000fe40003f04270 */
[----:B------:R-:W-:-:S11]  /*ed40*/  PRMT R83, RZ, 0x7610, R83 ;  /* 0x00007610ff537816 */ /* 0x000fd60000000053 */
[----:B0-----:R-:W-:-:S04]  /*ed50*/  @P0 LOP3.LUT R23, R23, R22, RZ, 0x3c, !PT ;  /* 0x0000001617170212 */ /* 0x001fc800078e3cff */
[----:B------:R-:W-:-:S04]  /*ed60*/  @P0 LOP3.LUT R22, R23, R22, RZ, 0x3c, !PT ;  /* 0x0000001617160212 */ /* 0x000fc800078e3cff */
[----:B------:R-:W-:-:S05]  /*ed70*/  @P0 LOP3.LUT R23, R23, R22, RZ, 0x3c, !PT ;  /* 0x0000001617170212 */ /* 0x000fca00078e3cff */
[----:B------:R0:W3:Y:S04]  /*ed80*/  @P0 LDG.E.U16 R83, desc[UR60][R22.64] ;  /* 0x0000003c16530981 */ /* 0x0000e8000c1e1500 */
[----:B------:R-:W0:Y:S01]  /*ed90*/  LDL R23, [R1+0x258] ;  /* 0x0002580001177983 */ /* 0x000e220000100800 */
[----:B------:R-:W-:-:S03]  /*eda0*/  PRMT R82, RZ, 0x7610, R82 ;  /* 0x00007610ff527816 */ /* 0x000fc60000000052 */
[----:B------:R1:W-:Y:S01]  /*edb0*/  STL [R1+0xad4], R2 ;  /* 0x000ad40201007387 */ /* 0x0003e20000100800 */
[----:B0-----:R-:W-:Y:S02]  /*edc0*/  @P0 IMAD.MOV.U32 R22, RZ, RZ, R23 ;  /* 0x000000ffff160224 */ /* 0x001fe400078e0017 */
[----:B------:R-:W-:Y:S02]  /*edd0*/  @P0 IMAD.MOV.U32 R23, RZ, RZ, R2 ;  /* 0x000000ffff170224 */ /* 0x000fe400078e0002 */
[----:B-1----:R-:W3:Y:S04]  /*ede0*/  LDL.LU R2, [R1+0x120] ;  /* 0x0001200001027983 */ /* 0x002ee80000300800 */
[----:B------:R2:W3:Y:S04]  /*edf0*/  @P0 LDG.E.U16 R82, desc[UR60][R22.64] ;  /* 0x0000003c16520981 */ /* 0x0004e8000c1e1500 */
[----:B------:R-:W4:Y:S01]  /*ee00*/  LDL R23, [R1+0x24c] ;  /* 0x00024c0001177983 */ /* 0x000f220000100800 */
[----:B------:R-:W-:Y:S01]  /*ee10*/  PRMT R81, RZ, 0x7610, R81 ;  /* 0x00007610ff517816 */ /* 0x000fe20000000051 */
[----:B--2---:R-:W-:-:S02]  /*ee20*/  @P0 IMAD.MOV.U32 R22, RZ, RZ, R10 ;  /* 0x000000ffff160224 */ /* 0x004fc400078e000a */
[----:B------:R-:W0:Y:S03]  /*ee30*/  S2R R10, SR_TID.X ;  /* 0x00000000000a7919 */ /* 0x000e260000002100 */
[----:B----4-:R1:W2:Y:S04]  /*ee40*/  @P0 LDG.E.U16 R81, desc[UR60][R22.64] ;  /* 0x0000003c16510981 */ /* 0x0102a8000c1e1500 */
[----:B------:R-:W1:Y:S04]  /*ee50*/  LDL R22, [R1+0x244] ;  /* 0x0002440001167983 */ /* 0x000e680000100800 */
[----:B------:R-:W1:Y:S01]  /*ee60*/  LDL R23, [R1+0x248] ;  /* 0x0002480001177983 */ /* 0x000e620000100800 */
[----:B------:R-:W-:-:S02]  /*ee70*/  PRMT R80, RZ, 0x7610, R80 ;  /* 0x00007610ff507816 */ /* 0x000fc40000000050 */
[----:B0-----:R-:W-:Y:S02]  /*ee80*/  LOP3.LUT R10, R10, 0x3f, RZ, 0xc0, !PT ;  /* 0x0000003f0a0a7812 */ /* 0x001fe400078ec0ff */
[----:B-1----:R-:W-:-:S04]  /*ee90*/  @P0 LOP3.LUT R23, R23, R22, RZ, 0x3c, !PT ;  /* 0x0000001617170212 */ /* 0x002fc800078e3cff */
[----:B------:R-:W-:-:S04]  /*eea0*/  @P0 LOP3.LUT R22, R23, R22, RZ, 0x3c, !PT ;  /* 0x0000001617160212 */ /* 0x000fc800078e3cff */
[----:B------:R-:W-:-:S05]  /*eeb0*/  @P0 LOP3.LUT R23, R23, R22, RZ, 0x3c, !PT ;  /* 0x0000001617170212 */ /* 0x000fca00078e3cff */
[----:B------:R-:W4:Y:S01]  /*eec0*/  @P0 LDG.E.U16 R80, desc[UR60][R22.64] ;  /* 0x0000003c16500981 */ /* 0x000f22000c1e1500 */
[----:B------:R-:W-:-:S03]  /*eed0*/  ISETP.GE.AND P0, PT, R10, R20, PT ;  /* 0x000000140a00720c */ /* 0x000fc60003f06270 */
[----:B------:R-:W3:Y:S01]  /*eee0*/  LDL.LU R10, [R1+0xf2c] ;  /* 0x000f2c00010a7983 */ /* 0x000ee20000300800 */
[----:B------:R-:W-:Y:S06]  /*eef0*/  BAR.SYNC.DEFER_BLOCKING 0x0 ;  /* 0x0000000000007b1d */ /* 0x000fec0000010000 */
[----:B------:R-:W2:Y:S04]  /*ef00*/  LDL.LU R20, [R1+0x124] ;  /* 0x0001240001147983 */ /* 0x000ea80000300800 */
[----:B---3--:R0:W-:Y:S04]  /*ef10*/  STS.U16 [R10], R228 ;  /* 0x000000e40a007388 */ /* 0x0081e80000000400 */
[----:B------:R1:W-:Y:S04]  /*ef20*/  STS.U16 [R10+0x4000], R227 ;  /* 0x004000e30a007388 */ /* 0x0003e80000000400 */
[----:B------:R3:W-:Y:S04]  /*ef30*/  STS.U16 [R10+0x400], R226 ;  /* 0x000400e20a007388 */ /* 0x0007e80000000400 */
[----:B0-----:R-:W4:Y:S04]  /*ef40*/  LDL.LU R228, [R1+0xf28] ;  /* 0x000f280001e47983 */ /* 0x001f280000300800 */
[----:B-1----:R-:W4:Y:S04]  /*ef50*/  LDL.LU R227, [R1+0xf24] ;  /* 0x000f240001e37983 */ /* 0x002f280000300800 */
[----:B---3--:R-:W3:Y:S04]  /*ef60*/  LDL.LU R226, [R1+0xf20] ;  /* 0x000f200001e27983 */ /* 0x008ee80000300800 */
[----:B------:R0:W-:Y:S04]  /*ef70*/  STS.U16 [R10+0x4400], R77 ;  /* 0x0044004d0a007388 */ /* 0x0001e80000000400 */
[----:B------:R1:W-:Y:S04]  /*ef80*/  STS.U16 [R10+0x8400], R76 ;  /* 0x0084004c0a007388 */ /* 0x0003e80000000400 */
[----:B------:R2:W-:Y:S04]  /*ef90*/  STS.U16 [R10+0xc400], R75 ;  /* 0x00c4004b0a007388 */ /* 0x0005e80000000400 */
[----:B0-----:R-:W4:Y:S04]  /*efa0*/  LDL.LU R77, [R1+0xf1c] ;  /* 0x000f1c00014d7983 */ /* 0x001f280000300800 */
[----:B-1----:R-:W3:Y:S04]  /*efb0*/  LDL.LU R76, [R1+0xf18] ;  /* 0x000f1800014c7983 */ /* 0x002ee80000300800 */
[----:B--2---:R-:W2:Y:S04]  /*efc0*/  LDL.LU R75, [R1+0xf14] ;  /* 0x000f1400014b7983 */ /* 0x004ea80000300800 */
[----:B------:R0:W-:Y:S04]  /*efd0*/  STS.U16 [R10+0x800], R74 ;  /* 0x0008004a0a007388 */ /* 0x0001e80000000400 */
[----:B------:R1:W-:Y:S04]  /*efe0*/  STS.U16 [R10+0x4800], R12 ;  /* 0x0048000c0a007388 */ /* 0x0003e80000000400 */
[----:B------:R1:W-:Y:S04]  /*eff0*/  STS.U16 [R10+0x8800], R13 ;  /* 0x0088000d0a007388 */ /* 0x0003e80000000400 */
[----:B0-----:R-:W4:Y:S04]  /*f000*/  LDL.LU R74, [R1+0xf10] ;  /* 0x000f1000014a7983 */ /* 0x001f280000300800 */
[----:B-1----:R-:W3:Y:S04]  /*f010*/  LDL.LU R12, [R1+0xf0c] ;  /* 0x000f0c00010c7983 */ /* 0x002ee80000300800 */
[----:B------:R-:W3:Y:S04]  /*f020*/  LDL.LU R13, [R1+0xf08] ;  /* 0x000f0800010d7983 */ /* 0x000ee80000300800 */
[----:B------:R0:W-:Y:S04]  /*f030*/  STS.U16 [R10+0xc800], R14 ;  /* 0x00c8000e0a007388 */ /* 0x0001e80000000400 */
[----:B------:R1:W-:Y:S04]  /*f040*/  STS.U16 [R10+0xc00], R15 ;  /* 0x000c000f0a007388 */ /* 0x0003e80000000400 */
[----:B------:R1:W-:Y:S04]  /*f050*/  STS.U16 [R10+0x4c00], R16 ;  /* 0x004c00100a007388 */ /* 0x0003e80000000400 */
[----:B0-----:R-:W3:Y:S04]  /*f060*/  LDL.LU R14, [R1+0xf04] ;  /* 0x000f0400010e7983 */ /* 0x001ee80000300800 */
        /* <DEDUP_REMOVED lines=27> */
[----:B0-----:R-:W4:Y:S04]  /*f220*/  LDL.LU R9, [R1+0xec8] ;  /* 0x000ec80001097983 */ /* 0x001f280000300800 */
        /* <DEDUP_REMOVED lines=8> */
[----:B------:R-:W-:Y:S04]  /*f2b0*/  STS.U16 [R10+0x8000], R20 ;  /* 0x008000140a007388 */ /* 0x000fe80000000400 */
[----:B0-----:R-:W3:Y:S04]  /*f2c0*/  LDL.LU R72, [R1+0xeb8] ;  /* 0x000eb80001487983 */ /* 0x001ee80000300800 */
[----:B------:R-:W-:Y:S04]  /*f2d0*/  STS.U16 [R10+0xc000], R2 ;  /* 0x00c000020a007388 */ /* 0x000fe80000000400 */
[----:B-1----:R-:W3:Y:S04]  /*f2e0*/  LDL.LU R73, [R1+0xeb4] ;  /* 0x000eb40001497983 */ /* 0x002ee80000300800 */
[----:B------:R-:W-:Y:S04]  /*f2f0*/  STL [R1+0xa48], R10 ;  /* 0x000a480a01007387 */ /* 0x000fe80000100800 */
[----:B----4-:R0:W-:Y:S04]  /*f300*/  STS.U16 [R9+0x80], R74 ;  /* 0x0000804a09007388 */ /* 0x0101e80000000400 */
[----:B--2---:R1:W-:Y:S04]  /*f310*/  STS.U16 [R9+0x4080], R75 ;  /* 0x0040804b09007388 */ /* 0x0043e80000000400 */
[----:B---3--:R2:W-:Y:S04]  /*f320*/  STS.U16 [R9+0x8080], R76 ;  /* 0x0080804c09007388 */ /* 0x0085e80000000400 */
[----:B0-----:R-:W3:Y:S04]  /*f330*/  LDL.LU R74, [R1+0xeb0] ;  /* 0x000eb000014a7983 */ /* 0x001ee80000300800 */
[----:B-1----:R-:W4:Y:S04]  /*f340*/  LDL.LU R75, [R1+0xeac] ;  /* 0x000eac00014b7983 */ /* 0x002f280000300800 */
[----:B--2---:R-:W2:Y:S04]  /*f350*/  LDL.LU R76, [R1+0xea8] ;  /* 0x000ea800014c7983 */ /* 0x004ea80000300800 */
[----:B------:R0:W-:Y:S04]  /*f360*/  STS.U16 [R9+0xc080], R77 ;  /* 0x00c0804d09007388 */ /* 0x0001e80000000400 */
[----:B------:R1:W-:Y:S04]  /*f370*/  STS.U16 [R9+0x480], R78 ;  /* 0x0004804e09007388 */ /* 0x0003e80000000400 */
[----:B------:R1:W-:Y:S04]  /*f380*/  STS.U16 [R9+0x4480], R79 ;  /* 0x0044804f09007388 */ /* 0x0003e80000000400 */
[----:B0-----:R-:W3:Y:S04]  /*f390*/  LDL.LU R77, [R1+0xea4] ;  /* 0x000ea400014d7983 */ /* 0x001ee80000300800 */
[----:B-1----:R-:W4:Y:S04]  /*f3a0*/  LDL.LU R78, [R1+0xea0] ;  /* 0x000ea000014e7983 */ /* 0x002f280000300800 */
[----:B------:R-:W2:Y:S04]  /*f3b0*/  LDL.LU R79, [R1+0xe9c] ;  /* 0x000e9c00014f7983 */ /* 0x000ea80000300800 */
        /* <DEDUP_REMOVED lines=10> */
[----:B-1----:R-:W4:Y:S04]  /*f460*/  LDL.LU R48, [R1+0xe88] ;  /* 0x000e880001307983 */ /* 0x002f280000300800 */
        /* <DEDUP_REMOVED lines=9> */
[----:B0-----:R-:W4:Y:S04]  /*f500*/  LDL.LU R43, [R1+0xe74] ;  /* 0x000e7400012b7983 */ /* 0x001f280000300800 */
[----:B-1----:R-:W2:Y:S04]  /*f510*/  LDL.LU R8, [R1+0xe70] ;  /* 0x000e700001087983 */ /* 0x002ea80000300800 */
[----:B------:R0:W-:Y:S04]  /*f520*/  STS.U16 [R9+0x5080], R7 ;  /* 0x0050800709007388 */ /* 0x0001e80000000400 */
[----:B0-----:R-:W3:Y:S04]  /*f530*/  LDL.LU R7, [R1+0xe6c] ;  /* 0x000e6c0001077983 */ /* 0x001ee80000300800 */
[----:B------:R0:W-:Y:S04]  /*f540*/  STS.U16 [R9+0x9080], R6 ;  /* 0x0090800609007388 */ /* 0x0001e80000000400 */
[----:B0-----:R-:W4:Y:S04]  /*f550*/  LDL.LU R6, [R1+0xe68] ;  /* 0x000e680001067983 */ /* 0x001f280000300800 */
[----:B------:R0:W-:Y:S04]  /*f560*/  STS.U16 [R9+0xd080], R5 ;  /* 0x00d0800509007388 */ /* 0x0001e80000000400 */
[----:B0-----:R-:W4:Y:S04]  /*f570*/  LDL.LU R5, [R1+0xe64] ;  /* 0x000e640001057983 */ /* 0x001f280000300800 */
[----:B------:R0:W-:Y:S04]  /*f580*/  STS.U16 [R9+0x1480], R4 ;  /* 0x0014800409007388 */ /* 0x0001e80000000400 */
[----:B0-----:R-:W4:Y:S04]  /*f590*/  LDL.LU R4, [R1+0xe60] ;  /* 0x000e600001047983 */ /* 0x001f280000300800 */
[----:B------:R0:W-:Y:S04]  /*f5a0*/  STS.U16 [R9+0x5480], R3 ;  /* 0x0054800309007388 */ /* 0x0001e80000000400 */
[----:B------:R1:W-:Y:S04]  /*f5b0*/  STS.U16 [R9+0x9480], R216 ;  /* 0x009480d809007388 */ /* 0x0003e80000000400 */
[----:B------:R1:W-:Y:S04]  /*f5c0*/  STS.U16 [R9+0xd480], R217 ;  /* 0x00d480d909007388 */ /* 0x0003e80000000400 */
[----:B0-----:R-:W4:Y:S04]  /*f5d0*/  LDL.LU R3, [R1+0xe5c] ;  /* 0x000e5c0001037983 */ /* 0x001f280000300800 */
[----:B-1----:R-:W4:Y:S04]  /*f5e0*/  LDL.LU R216, [R1+0xe58] ;  /* 0x000e580001d87983 */ /* 0x002f280000300800 */
[----:B------:R-:W4:Y:S04]  /*f5f0*/  LDL.LU R217, [R1+0xe54] ;  /* 0x000e540001d97983 */ /* 0x000f280000300800 */
        /* <DEDUP_REMOVED lines=14> */
[----:B0-----:R-:W4:Y:S04]  /*f6e0*/  LDL.LU R224, [R1+0xe38] ;  /* 0x000e380001e07983 */ /* 0x001f280000300800 */
[----:B-1----:R-:W4:Y:S04]  /*f6f0*/  LDL.LU R225, [R1+0xe34] ;  /* 0x000e340001e17983 */ /* 0x002f280000300800 */
[----:B------:R-:W-:Y:S04]  /*f700*/  STL [R1+0xa4c], R9 ;  /* 0x000a4c0901007387 */ /* 0x000fe80000100800 */
[----:B--2---:R0:W-:Y:S04]  /*f710*/  STS.U16 [R8+0x100], R226 ;  /* 0x000100e208007388 */ /* 0x0041e80000000400 */
[----:B------:R1:W-:Y:S04]  /*f720*/  STS.U16 [R8+0x4100], R227 ;  /* 0x004100e308007388 */ /* 0x0003e80000000400 */
[----:B------:R2:W-:Y:S04]  /*f730*/  STS.U16 [R8+0x8100], R228 ;  /* 0x008100e408007388 */ /* 0x0005e80000000400 */
[----:B0-----:R-:W4:Y:S04]  /*f740*/  LDL.LU R226, [R1+0xe30] ;  /* 0x000e300001e27983 */ /* 0x001f280000300800 */
[----:B-1----:R-:W4:Y:S04]  /*f750*/  LDL.LU R227, [R1+0xe2c] ;  /* 0x000e2c0001e37983 */ /* 0x002f280000300800 */
[----:B--2---:R-:W2:Y:S04]  /*f760*/  LDL.LU R228, [R1+0xe28] ;  /* 0x000e280001e47983 */ /* 0x004ea80000300800 */
[----:B------:R0:W-:Y:S04]  /*f770*/  STS.U16 [R8+0xc100], R229 ;  /* 0x00c100e508007388 */ /* 0x0001e80000000400 */
[----:B------:R1:W-:Y:S04]  /*f780*/  STS.U16 [R8+0x500], R230 ;  /* 0x000500e608007388 */ /* 0x0003e80000000400 */
[----:B------:R3:W-:Y:S04]  /*f790*/  STS.U16 [R8+0x4500], R231 ;  /* 0x004500e708007388 */ /* 0x0007e80000000400 */
[----:B0-----:R-:W2:Y:S04]  /*f7a0*/  LDL.LU R229, [R1+0xe24] ;  /* 0x000e240001e57983 */ /* 0x001ea80000300800 */
[----:B-1----:R-:W2:Y:S04]  /*f7b0*/  LDL.LU R230, [R1+0xe20] ;  /* 0x000e200001e67983 */ /* 0x002ea80000300800 */
[----:B---3--:R-:W2:Y:S04]  /*f7c0*/  LDL.LU R231, [R1+0xe1c] ;  /* 0x000e1c0001e77983 */ /* 0x008ea80000300800 */
        /* <DEDUP_REMOVED lines=35> */
[----:B---3--:R-:W3:Y:S04]  /*fa00*/  LDL.LU R185, [R1+0xdd4] ;  /* 0x000dd40001b97983 */ /* 0x008ee80000300800 */
        /* <DEDUP_REMOVED lines=17> */
[----:B------:R-:W-:Y:S04]  /*fb20*/  STL [R1+0xa50], R8 ;  /* 0x000a500801007387 */ /* 0x000fe80000100800 */
        /* <DEDUP_REMOVED lines=18> */
[----:B----4-:R-:W3:Y:S04]  /*fc50*/  LDL.LU R203, [R1+0xd8c] ;  /* 0x000d8c0001cb7983 */ /* 0x010ee80000300800 */
        /* <DEDUP_REMOVED lines=29> */
[----:B----4-:R-:W4:Y:S04]  /*fe30*/  LDL.LU R154, [R1+0xd50] ;  /* 0x000d5000019a7983 */ /* 0x010f280000300800 */
        /* <DEDUP_REMOVED lines=11> */
[----:B--2---:R-:W4:Y:S04]  /*fef0*/  LDL.LU R160, [R1+0xd38] ;  /* 0x000d380001a07983 */ /* 0x004f280000300800 */
[----:B------:R0:W-:Y:S04]  /*ff00*/  STS.U16 [R7+0xdd80], R161 ;  /* 0x00dd80a107007388 */ /* 0x0001e80000000400 */
[----:B------:R1:W-:Y:S04]  /*ff10*/  STS.U16 [R6+0x200], R162 ;  /* 0x000200a206007388 */ /* 0x0003e80000000400 */
[----:B------:R2:W-:Y:S04]  /*ff20*/  STS.U16 [R6+0x4200], R163 ;  /* 0x004200a306007388 */ /* 0x0005e80000000400 */
[----:B0-----:R-:W4:Y:S04]  /*ff30*/  LDL.LU R161, [R1+0xd34] ;  /* 0x000d340001a17983 */ /* 0x001f280000300800 */
[----:B------:R-:W-:Y:S04]  /*ff40*/  STL [R1+0xa54], R7 ;  /* 0x000a540701007387 */ /* 0x000fe80000100800 */
[----:B-1----:R-:W4:Y:S04]  /*ff50*/  LDL.LU R162, [R1+0xd30] ;  /* 0x000d300001a27983 */ /* 0x002f280000300800 */
[----:B--2---:R-:W4:Y:S04]  /*ff60*/  LDL.LU R163, [R1+0xd2c] ;  /* 0x000d2c0001a37983 */ /* 0x004f280000300800 */
        /* <DEDUP_REMOVED lines=47> */
[----:B------:R-:W2:Y:S04]  /*10260*/  LDL.LU R123, [R1+0xccc] ;  /* 0x000ccc00017b7983 */ /* 0x000ea80000300800 */
[----:B------:R0:W-:Y:S04]  /*10270*/  STS.U16 [R6+0x9a00], R124 ;  /* 0x009a007c06007388 */ /* 0x0001e80000000400 */
[----:B------:R1:W-:Y:S04]  /*10280*/  STS.U16 [R6+0xda00], R125 ;  /* 0x00da007d06007388 */ /* 0x0003e80000000400 */
[----:B------:R1:W-:Y:S04]  /*10290*/  STS.U16 [R6+0x1e00], R126 ;  /* 0x001e007e06007388 */ /* 0x0003e80000000400 */
[----:B0-----:R-:W2:Y:S04]  /*102a0*/  LDL.LU R124, [R1+0xcc8] ;  /* 0x000cc800017c7983 */ /* 0x001ea80000300800 */
[----:B-1----:R-:W2:Y:S04]  /*102b0*/  LDL.LU R125, [R1+0xcc4] ;  /* 0x000cc400017d7983 */ /* 0x002ea80000300800 */
[----:B------:R-:W2:Y:S04]  /*102c0*/  LDL.LU R126, [R1+0xcc0] ;  /* 0x000cc000017e7983 */ /* 0x000ea80000300800 */
[----:B------:R0:W-:Y:S04]  /*102d0*/  STS.U16 [R6+0x5e00], R127 ;  /* 0x005e007f06007388 */ /* 0x0001e80000000400 */
[----:B------:R-:W-:Y:S04]  /*102e0*/  STS.U16 [R6+0x9e00], R252 ;  /* 0x009e00fc06007388 */ /* 0x000fe80000000400 */
[----:B------:R-:W-:Y:S04]  /*102f0*/  STS.U16 [R6+0xde00], R251 ;  /* 0x00de00fb06007388 */ /* 0x000fe80000000400 */
[----:B0-----:R-:W2:Y:S04]  /*10300*/  LDL.LU R127, [R1+0xcbc] ;  /* 0x000cbc00017f7983 */ /* 0x001ea80000300800 */
[----:B------:R-:W-:Y:S04]  /*10310*/  STL [R1+0xa58], R6 ;  /* 0x000a580601007387 */ /* 0x000fe80000100800 */
        /* <DEDUP_REMOVED lines=55> */
[----:B------:R-:W-:Y:S04]  /*10690*/  STL [R1+0xa5c], R5 ;  /* 0x000a5c0501007387 */ /* 0x000fe80000100800 */
[----:B------:R-:W-:Y:S04]  /*106a0*/  STS.U16 [R5+0xda80], R64 ;  /* 0x00da804005007388 */ /* 0x000fe80000000400 */
[----:B------:R-:W-:Y:S04]  /*106b0*/  STS.U16 [R5+0x1e80], R250 ;  /* 0x001e80fa05007388 */ /* 0x000fe80000000400 */
[----:B------:R-:W-:Y:S04]  /*106c0*/  STS.U16 [R5+0x5e80], R249 ;  /* 0x005e80f905007388 */ /* 0x000fe80000000400 */
[----:B------:R-:W-:Y:S04]  /*106d0*/  STS.U16 [R5+0x9e80], R248 ;  /* 0x009e80f805007388 */ /* 0x000fe80000000400 */
[----:B------:R-:W4:Y:S04]  /*106e0*/  LDL R20, [R1+0x240] ;  /* 0x0002400001147983 */ /* 0x000f280000100800 */
[----:B0-----:R-:W4:Y:S04]  /*106f0*/  LDL R21, [R1+0x23c] ;  /* 0x00023c0001157983 */ /* 0x001f280000100800 */
[----:B------:R0:W-:Y:S04]  /*10700*/  STS.U16 [R4+0xc300], R60 ;  /* 0x00c3003c04007388 */ /* 0x0001e80000000400 */
[----:B------:R-:W2:Y:S04]  /*10710*/  LDL.LU R2, [R1+0x230] ;  /* 0x0002300001027983 */ /* 0x000ea80000300800 */
[----:B0-----:R-:W3:Y:S04]  /*10720*/  LDL R60, [R1+0x238] ;  /* 0x00023800013c7983 */ /* 0x001ee80000100800 */
[----:B------:R0:W-:Y:S04]  /*10730*/  STS.U16 [R4+0x8300], R61 ;  /* 0x0083003d04007388 */ /* 0x0001e80000000400 */
[----:B------:R1:W-:Y:S04]  /*10740*/  STS.U16 [R4+0x700], R59 ;  /* 0x0007003b04007388 */ /* 0x0003e80000000400 */
[----:B0-----:R-:W2:Y:S04]  /*10750*/  LDL R61, [R1+0x234] ;  /* 0x00023400013d7983 */ /* 0x001ea80000100800 */
[----:B-1----:R-:W2:Y:S04]  /*10760*/  LDL R59, [R1+0x22c] ;  /* 0x00022c00013b7983 */ /* 0x002ea80000100800 */
[----:B------:R-:W-:Y:S04]  /*10770*/  STS.U16 [R4+0x300], R63 ;  /* 0x0003003f04007388 */ /* 0x000fe80000000400 */
[----:B------:R-:W-:Y:S04]  /*10780*/  STS.U16 [R4+0x4300], R62 ;  /* 0x0043003e04007388 */ /* 0x000fe80000000400 */
[----:B------:R0:W-:Y:S04]  /*10790*/  STS.U16 [R4+0x4700], R58 ;  /* 0x0047003a04007388 */ /* 0x0001e80000000400 */
[----:B------:R1:W-:Y:S04]  /*107a0*/  STS.U16 [R4+0x8700], R57 ;  /* 0x0087003904007388 */ /* 0x0003e80000000400 */
[----:B------:R1:W-:Y:S01]  /*107b0*/  STS.U16 [R4+0xc700], R56 ;  /* 0x00c7003804007388 */ /* 0x0003e20000000400 */
[----:B------:R-:W-:-:S03]  /*107c0*/  PRMT R79, RZ, 0x7610, R79 ;  /* 0x00007610ff4f7816 */ /* 0x000fc6000000004f */
[----:B0-----:R-:W2:Y:S04]  /*107d0*/  LDL R58, [R1+0x21c] ;  /* 0x00021c00013a7983 */ /* 0x001ea80000100800 */
[----:B-1----:R-:W2:Y:S04]  /*107e0*/  LDL R57, [R1+0x224] ;  /* 0x0002240001397983 */ /* 0x002ea80000100800 */
[----:B------:R-:W2:Y:S04]  /*107f0*/  LDL R56, [R1+0x228] ;  /* 0x0002280001387983 */ /* 0x000ea80000100800 */
[----:B------:R-:W2:Y:S04]  /*10800*/  LDL.LU R63, [R1+0x218] ;  /* 0x00021800013f7983 */ /* 0x000ea80000300800 */
[----:B------:R-:W2:Y:S04]  /*10810*/  LDL.LU R62, [R1+0x220] ;  /* 0x00022000013e7983 */ /* 0x000ea80000300800 */
[----:B------:R-:W2:Y:S04]  /*10820*/  LDL.LU R5, [R1+0x16c] ;  /* 0x00016c0001057983 */ /* 0x000ea80000300800 */
[----:B------:R-:W2:Y:S04]  /*10830*/  LDL.LU R6, [R1+0x164] ;  /* 0x0001640001067983 */ /* 0x000ea80000300800 */
[----:B------:R-:W2:Y:S04]  /*10840*/  LDL.LU R7, [R1+0x15c] ;  /* 0x00015c0001077983 */ /* 0x000ea80000300800 */
[----:B------:R-:W2:Y:S04]  /*10850*/  LDL.LU R8, [R1+0x154] ;  /* 0x0001540001087983 */ /* 0x000ea80000300800 */
[----:B------:R-:W2:Y:S04]  /*10860*/  LDL.LU R9, [R1+0x14c] ;  /* 0x00014c0001097983 */ /* 0x000ea80000300800 */
[----:B------:R-:W2:Y:S04]  /*10870*/  LDL.LU R10, [R1+0x144] ;  /* 0x00014400010a7983 */ /* 0x000ea80000300800 */
[----:B----4-:R3:W4:Y:S02]  /*10880*/  @!P0 LDG.E.U16 R79, desc[UR60][R20.64] ;  /* 0x0000003c144f8981 */ /* 0x010724000c1e1500 */
[----:B---3--:R-:W-:-:S02]  /*10890*/  @!P0 IMAD.MOV.U32 R20, RZ, RZ, R60 ;  /* 0x000000ffff148224 */ /* 0x008fc400078e003c */
[----:B------:R-:W3:Y:S01]  /*108a0*/  LDL R60, [R1+0x214] ;  /* 0x00021400013c7983 */ /* 0x000ee20000100800 */
[----:B------:R-:W-:Y:S02]  /*108b0*/  PRMT R71, RZ, 0x7610, R71 ;  /* 0x00007610ff477816 */ /* 0x000fe40000000047 */
[----:B------:R-:W-:Y:S01]  /*108c0*/  PRMT R43, RZ, 0x7610, R43 ;  /* 0x00007610ff2b7816 */ /* 0x000fe2000000002b */
[----:B------:R-:W4:Y:S01]  /*108d0*/  LDL.LU R64, [R1+0x210] ;  /* 0x0002100001407983 */ /* 0x000f220000300800 */
[----:B--2---:R-:W-:-:S05]  /*108e0*/  @!P0 IMAD.MOV.U32 R21, RZ, RZ, R61 ;  /* 0x000000ffff158224 */ /* 0x004fca00078e003d */
[----:B------:R0:W2:Y:S01]  /*108f0*/  @!P0 LDG.E.U16 R71, desc[UR60][R20.64] ;  /* 0x0000003c14478981 */ /* 0x0000a2000c1e1500 */
[----:B------:R-:W-:Y:S01]  /*10900*/  PRMT R48, RZ, 0x7610, R48 ;  /* 0x00007610ff307816 */ /* 0x000fe20000000030 */
[----:B0-----:R-:W-:Y:S02]  /*10910*/  @!P0 IMAD.MOV.U32 R20, RZ, RZ, R2 ;  /* 0x000000ffff148224 */ /* 0x001fe400078e0002 */
[----:B------:R-:W-:-:S05]  /*10920*/  @!P0 IMAD.MOV.U32 R21, RZ, RZ, R59 ;  /* 0x000000ffff158224 */ /* 0x000fca00078e003b */
[----:B------:R0:W2:Y:S01]  /*10930*/  @!P0 LDG.E.U16 R43, desc[UR60][R20.64] ;  /* 0x0000003c142b8981 */ /* 0x0000a2000c1e1500 */
[----:B------:R-:W-:Y:S01]  /*10940*/  PRMT R78, RZ, 0x7610, R78 ;  /* 0x00007610ff4e7816 */ /* 0x000fe2000000004e */
[----:B0-----:R-:W-:Y:S01]  /*10950*/  @!P0 IMAD.MOV.U32 R21, RZ, RZ, R57 ;  /* 0x000000ffff158224 */ /* 0x001fe200078e0039 */
[----:B------:R-:W-:Y:S01]  /*10960*/  PRMT R70, RZ, 0x7610, R70 ;  /* 0x00007610ff467816 */ /* 0x000fe20000000046 */
[----:B------:R-:W2:Y:S01]  /*10970*/  LDL R57, [R1+0x208] ;  /* 0x0002080001397983 */ /* 0x000ea20000100800 */
[----:B------:R-:W-:-:S03]  /*10980*/  @!P0 IMAD.MOV.U32 R20, RZ, RZ, R56 ;  /* 0x000000ffff148224 */ /* 0x000fc600078e0038 */
[----:B------:R-:W2:Y:S04]  /*10990*/  LDL R56, [R1+0x200] ;  /* 0x0002000001387983 */ /* 0x000ea80000100800 */
[----:B------:R0:W2:Y:S04]  /*109a0*/  @!P0 LDG.E.U16 R48, desc[UR60][R20.64] ;  /* 0x0000003c14308981 */ /* 0x0000a8000c1e1500 */
[----:B------:R-:W2:Y:S04]  /*109b0*/  LDL.LU R59, [R1+0x1f4] ;  /* 0x0001f400013b7983 */ /* 0x000ea80000300800 */
[----:B------:R-:W2:Y:S01]  /*109c0*/  LDL R61, [R1+0x1f0] ;  /* 0x0001f000013d7983 */ /* 0x000ea20000100800 */
[----:B0-----:R-:W-:-:S02]  /*109d0*/  @!P0 IMAD.MOV.U32 R20, RZ, RZ, R62 ;  /* 0x000000ffff148224 */ /* 0x001fc400078e003e */
[----:B------:R-:W-:Y:S02]  /*109e0*/  @!P0 IMAD.MOV.U32 R21, RZ, RZ, R58 ;  /* 0x000000ffff158224 */ /* 0x000fe400078e003a */
[----:B------:R-:W2:Y:S04]  /*109f0*/  LDL R58, [R1+0x1f8] ;  /* 0x0001f800013a7983 */ /* 0x000ea80000100800 */
[----:B------:R0:W2:Y:S02]  /*10a00*/  @!P0 LDG.E.U16 R78, desc[UR60][R20.64] ;  /* 0x0000003c144e8981 */ /* 0x0000a4000c1e1500 */
[----:B0-----:R-:W-:Y:S02]  /*10a10*/  @!P0 IMAD.MOV.U32 R20, RZ, RZ, R63 ;  /* 0x000000ffff148224 */ /* 0x001fe400078e003f */
[----:B---3--:R-:W-:-:S02]  /*10a20*/  @!P0 IMAD.MOV.U32 R21, RZ, RZ, R60 ;  /* 0x000000ffff158224 */ /* 0x008fc400078e003c */
[----:B------:R-:W3:Y:S04]  /*10a30*/  LDL.LU R60, [R1+0x1ec] ;  /* 0x0001ec00013c7983 */ /* 0x000ee80000300800 */
[----:B------:R4:W3:Y:S04]  /*10a40*/  @!P0 LDG.E.U16 R70, desc[UR60][R20.64] ;  /* 0x0000003c14468981 */ /* 0x0008e8000c1e1500 */
[----:B------:R-:W2:Y:S01]  /*10a50*/  LDL R21, [R1+0x20c] ;  /* 0x00020c0001157983 */ /* 0x000ea20000100800 */
[----:B------:R-:W-:Y:S01]  /*10a60*/  PRMT R44, RZ, 0x7610, R44 ;  /* 0x00007610ff2c7816 */ /* 0x000fe2000000002c */
[----:B----4-:R-:W-:Y:S01]  /*10a70*/  @!P0 IMAD.MOV.U32 R20, RZ, RZ, R64 ;  /* 0x000000ffff148224 */ /* 0x010fe200078e0040 */
[----:B------:R-:W-:-:S04]  /*10a80*/  PRMT R49, RZ, 0x7610, R49 ;  /* 0x00007610ff317816 */ /* 0x000fc80000000031 */
[----:B--2---:R0:W2:Y:S04]  /*10a90*/  @!P0 LDG.E.U16 R44, desc[UR60][R20.64] ;  /* 0x0000003c142c8981 */ /* 0x0040a8000c1e1500 */
[----:B------:R-:W4:Y:S01]  /*10aa0*/  LDL R21, [R1+0x204] ;  /* 0x0002040001157983 */ /* 0x000f220000100800 */
[----:B0-----:R-:W-:Y:S01]  /*10ab0*/  @!P0 IMAD.MOV.U32 R20, RZ, RZ, R57 ;  /* 0x000000ffff148224 */ /* 0x001fe200078e0039 */
[----:B------:R-:W-:Y:S02]  /*10ac0*/  PRMT R77, RZ, 0x7610, R77 ;  /* 0x00007610ff4d7816 */ /* 0x000fe4000000004d */
[----:B------:R-:W-:Y:S01]  /*10ad0*/  PRMT R69, RZ, 0x7610, R69 ;  /* 0x00007610ff457816 */ /* 0x000fe20000000045 */
[----:B------:R-:W2:Y:S04]  /*10ae0*/  LDL R57, [R1+0x1e0] ;  /* 0x0001e00001397983 */ /* 0x000ea80000100800 */
[----:B----4-:R0:W4:Y:S04]  /*10af0*/  @!P0 LDG.E.U16 R49, desc[UR60][R20.64] ;  /* 0x0000003c14318981 */ /* 0x010128000c1e1500 */
[----:B------:R-:W3:Y:S01]  /*10b00*/  LDL R21, [R1+0x1fc] ;  /* 0x0001fc0001157983 */ /* 0x000ee20000100800 */
[----:B0-----:R-:W-:Y:S01]  /*10b10*/  @!P0 IMAD.MOV.U32 R20, RZ, RZ, R56 ;  /* 0x000000ffff148224 */ /* 0x001fe200078e0038 */
[----:B------:R-:W-:-:S02]  /*10b20*/  PRMT R45, RZ, 0x7610, R45 ;  /* 0x00007610ff2d7816 */ /* 0x000fc4000000002d */
[----:B------:R-:W4:Y:S04]  /*10b30*/  LDL R56, [R1+0x1d8] ;  /* 0x0001d80001387983 */ /* 0x000f280000100800 */
[----:B---3--:R0:W3:Y:S02]  /*10b40*/  @!P0 LDG.E.U16 R77, desc[UR60][R20.64] ;  /* 0x0000003c144d8981 */ /* 0x0080e4000c1e1500 */
[----:B0-----:R-:W-:Y:S02]  /*10b50*/  @!P0 IMAD.MOV.U32 R20, RZ, RZ, R58 ;  /* 0x000000ffff148224 */ /* 0x001fe400078e003a */
[----:B------:R-:W-:Y:S01]  /*10b60*/  @!P0 IMAD.MOV.U32 R21, RZ, RZ, R59 ;  /* 0x000000ffff158224 */ /* 0x000fe200078e003b */
[----:B------:R-:W3:Y:S04]  /*10b70*/  LDL.LU R58, [R1+0x1c8] ;  /* 0x0001c800013a7983 */ /* 0x000ee80000300800 */
[----:B------:R0:W3:Y:S02]  /*10b80*/  @!P0 LDG.E.U16 R69, desc[UR60][R20.64] ;  /* 0x0000003c14458981 */ /* 0x0000e4000c1e1500 */
[----:B0-----:R-:W-:-:S02]  /*10b90*/  @!P0 IMAD.MOV.U32 R20, RZ, RZ, R61 ;  /* 0x000000ffff148224 */ /* 0x001fc400078e003d */
[----:B------:R-:W-:Y:S01]  /*10ba0*/  @!P0 IMAD.MOV.U32 R21, RZ, RZ, R60 ;  /* 0x000000ffff158224 */ /* 0x000fe200078e003c */
[----:B------:R-:W3:Y:S04]  /*10bb0*/  LDL.LU R61, [R1+0x1c0] ;  /* 0x0001c000013d7983 */ /* 0x000ee80000300800 */
[----:B------:R0:W3:Y:S04]  /*10bc0*/  @!P0 LDG.E.U16 R45, desc[UR60][R20.64] ;  /* 0x0000003c142d8981 */ /* 0x0000e8000c1e1500 */
[----:B------:R-:W0:Y:S04]  /*10bd0*/  LDL R20, [R1+0x1e4] ;  /* 0x0001e40001147983 */ /* 0x000e280000100800 */
[----:B------:R-:W0:Y:S01]  /*10be0*/  LDL R21, [R1+0x1e8] ;  /* 0x0001e80001157983 */ /* 0x000e220000100800 */
[----:B------:R-:W-:-:S02]  /*10bf0*/  PRMT R50, RZ, 0x7610, R50 ;  /* 0x00007610ff327816 */ /* 0x000fc40000000032 */
[----:B0-----:R-:W-:-:S04]  /*10c00*/  @!P0 LOP3.LUT R21, R21, R20, RZ, 0x3c, !PT ;  /* 0x0000001415158212 */ /* 0x001fc800078e3cff */
[----:B------:R-:W-:-:S04]  /*10c10*/  @!P0 LOP3.LUT R20, R21, R20, RZ, 0x3c, !PT ;  /* 0x0000001415148212 */ /* 0x000fc800078e3cff */
[----:B------:R-:W-:-:S05]  /*10c20*/  @!P0 LOP3.LUT R21, R21, R20, RZ, 0x3c, !PT ;  /* 0x0000001415158212 */ /* 0x000fca00078e3cff */
[----:B------:R2:W3:Y:S04]  /*10c30*/  @!P0 LDG.E.U16 R50, desc[UR60][R20.64] ;  /* 0x0000003c14328981 */ /* 0x0004e8000c1e1500 */
[----:B------:R-:W4:Y:S01]  /*10c40*/  LDL R21, [R1+0x1dc] ;  /* 0x0001dc0001157983 */ /* 0x000f220000100800 */
[----:B------:R-:W-:Y:S01]  /*10c50*/  PRMT R76, RZ, 0x7610, R76 ;  /* 0x00007610ff4c7816 */ /* 0x000fe2000000004c */
[----:B--2---:R-:W-:Y:S01]  /*10c60*/  @!P0 IMAD.MOV.U32 R20, RZ, RZ, R57 ;  /* 0x000000ffff148224 */ /* 0x004fe200078e0039 */
[----:B------:R-:W-:Y:S01]  /*10c70*/  PRMT R68, RZ, 0x7610, R68 ;  /* 0x00007610ff447816 */ /* 0x000fe20000000044 */
[----:B------:R-:W2:Y:S04]  /*10c80*/  LDL R57, [R1+0x1b0] ;  /* 0x0001b00001397983 */ /* 0x000ea80000100800 */
[----:B----4-:R0:W4:Y:S04]  /*10c90*/  @!P0 LDG.E.U16 R76, desc[UR60][R20.64] ;  /* 0x0000003c144c8981 */ /* 0x010128000c1e1500 */
[----:B------:R-:W3:Y:S01]  /*10ca0*/  LDL R21, [R1+0x1d4] ;  /* 0x0001d40001157983 */ /* 0x000ee20000100800 */
[----:B0-----:R-:W-:Y:S01]  /*10cb0*/  @!P0 IMAD.MOV.U32 R20, RZ, RZ, R56 ;  /* 0x000000ffff148224 */ /* 0x001fe200078e0038 */
[----:B------:R-:W-:-:S02]  /*10cc0*/  PRMT R46, RZ, 0x7610, R46 ;  /* 0x00007610ff2e7816 */ /* 0x000fc4000000002e */
[----:B------:R-:W-:Y:S01]  /*10cd0*/  PRMT R51, RZ, 0x7610, R51 ;  /* 0x00007610ff337816 */ /* 0x000fe20000000033 */
[----:B------:R-:W4:Y:S04]  /*10ce0*/  LDL R56, [R1+0x1a8] ;  /* 0x0001a80001387983 */ /* 0x000f280000100800 */
[----:B---3--:R0:W3:Y:S04]  /*10cf0*/  @!P0 LDG.E.U16 R68, desc[UR60][R20.64] ;  /* 0x0000003c14448981 */ /* 0x0080e8000c1e1500 */
[----:B------:R-:W0:Y:S04]  /*10d00*/  LDL R20, [R1+0x1cc] ;  /* 0x0001cc0001147983 */ /* 0x000e280000100800 */
[----:B------:R-:W0:Y:S02]  /*10d10*/  LDL R21, [R1+0x1d0] ;  /* 0x0001d00001157983 */ /* 0x000e240000100800 */
[----:B0-----:R-:W-:-:S04]  /*10d20*/  @!P0 LOP3.LUT R21, R21, R20, RZ, 0x3c, !PT ;  /* 0x0000001415158212 */ /* 0x001fc800078e3cff */
[----:B------:R-:W-:-:S04]  /*10d30*/  @!P0 LOP3.LUT R20, R21, R20, RZ, 0x3c, !PT ;  /* 0x0000001415148212 */ /* 0x000fc800078e3cff */
[----:B------:R-:W-:-:S05]  /*10d40*/  @!P0 LOP3.LUT R21, R21, R20, RZ, 0x3c, !PT ;  /* 0x0000001415158212 */ /* 0x000fca00078e3cff */
[----:B------:R0:W3:Y:S04]  /*10d50*/  @!P0 LDG.E.U16 R46, desc[UR60][R20.64] ;  /* 0x0000003c142e8981 */ /* 0x0000e8000c1e1500 */
[----:B------:R-:W2:Y:S01]  /*10d60*/  LDL R21, [R1+0x1c4] ;  /* 0x0001c40001157983 */ /* 0x000ea20000100800 */
[----:B0-----:R-:W-:Y:S01]  /*10d70*/  @!P0 IMAD.MOV.U32 R20, RZ, RZ, R58 ;  /* 0x000000ffff148224 */ /* 0x001fe200078e003a */
[----:B------:R-:W-:-:S04]  /*10d80*/  PRMT R75, RZ, 0x7610, R75 ;  /* 0x00007610ff4b7816 */ /* 0x000fc8000000004b */
[----:B--2---:R0:W2:Y:S04]  /*10d90*/  @!P0 LDG.E.U16 R51, desc[UR60][R20.64] ;  /* 0x0000003c14338981 */ /* 0x0040a8000c1e1500 */
[----:B------:R-:W4:Y:S01]  /*10da0*/  LDL R21, [R1+0x1bc] ;  /* 0x0001bc0001157983 */ /* 0x000f220000100800 */
[----:B0-----:R-:W-:-:S05]  /*10db0*/  @!P0 IMAD.MOV.U32 R20, RZ, RZ, R61 ;  /* 0x000000ffff148224 */ /* 0x001fca00078e003d */
[----:B----4-:R0:W4:Y:S04]  /*10dc0*/  @!P0 LDG.E.U16 R75, desc[UR60][R20.64] ;  /* 0x0000003c144b8981 */ /* 0x010128000c1e1500 */
[----:B------:R-:W0:Y:S04]  /*10dd0*/  LDL R20, [R1+0x1b4] ;  /* 0x0001b40001147983 */ /* 0x000e280000100800 */
[----:B------:R-:W0:Y:S01]  /*10de0*/  LDL R21, [R1+0x1b8] ;  /* 0x0001b80001157983 */ /* 0x000e220000100800 */
[----:B------:R-:W-:Y:S02]  /*10df0*/  PRMT R67, RZ, 0x7610, R67 ;  /* 0x00007610ff437816 */ /* 0x000fe40000000043 */
[----:B0-----:R-:W-:-:S04]  /*10e00*/  @!P0 LOP3.LUT R21, R21, R20, RZ, 0x3c, !PT ;  /* 0x0000001415158212 */ /* 0x001fc800078e3cff */
[----:B------:R-:W-:-:S04]  /*10e10*/  @!P0 LOP3.LUT R20, R21, R20, RZ, 0x3c, !PT ;  /* 0x0000001415148212 */ /* 0x000fc800078e3cff */
[----:B------:R-:W-:-:S05]  /*10e20*/  @!P0 LOP3.LUT R21, R21, R20, RZ, 0x3c, !PT ;  /* 0x0000001415158212 */ /* 0x000fca00078e3cff */
[----:B------:R0:W2:Y:S04]  /*10e30*/  @!P0 LDG.E.U16 R67, desc[UR60][R20.64] ;  /* 0x0000003c14438981 */ /* 0x0000a8000c1e1500 */
[----:B------:R-:W3:Y:S01]  /*10e40*/  LDL R21, [R1+0x1ac] ;  /* 0x0001ac0001157983 */ /* 0x000ee20000100800 */
[----:B------:R-:W-:Y:S01]  /*10e50*/  PRMT R47, RZ, 0x7610, R47 ;  /* 0x00007610ff2f7816 */ /* 0x000fe2000000002f */
[----:B0-----:R-:W-:Y:S01]  /*10e60*/  @!P0 IMAD.MOV.U32 R20, RZ, RZ, R57 ;  /* 0x000000ffff148224 */ /* 0x001fe200078e0039 */
[----:B------:R-:W-:Y:S01]  /*10e70*/  PRMT R52, RZ, 0x7610, R52 ;  /* 0x00007610ff347816 */ /* 0x000fe20000000034 */
[----:B------:R-:W4:Y:S04]  /*10e80*/  LDL R57, [R1+0x198] ;  /* 0x0001980001397983 */ /* 0x000f280000100800 */
[----:B---3--:R0:W3:Y:S04]  /*10e90*/  @!P0 LDG.E.U16 R47, desc[UR60][R20.64] ;  /* 0x0000003c142f8981 */ /* 0x0080e8000c1e1500 */
[----:B------:R-:W2:Y:S01]  /*10ea0*/  LDL R21, [R1+0x1a4] ;  /* 0x0001a40001157983 */ /* 0x000ea20000100800 */
[----:B0-----:R-:W-:-:S03]  /*10eb0*/  @!P0 IMAD.MOV.U32 R20, RZ, RZ, R56 ;  /* 0x000000ffff148224 */ /* 0x001fc600078e0038 */
[----:B------:R-:W3:Y:S04]  /*10ec0*/  LDL.LU R56, [R1+0x174] ;  /* 0x0001740001387983 */ /* 0x000ee80000300800 */
[----:B--2---:R0:W2:Y:S04]  /*10ed0*/  @!P0 LDG.E.U16 R52, desc[UR60][R20.64] ;  /* 0x0000003c14348981 */ /* 0x0040a8000c1e1500 */
[----:B------:R-:W0:Y:S04]  /*10ee0*/  LDL R20, [R1+0x19c] ;  /* 0x00019c0001147983 */ /* 0x000e280000100800 */
[----:B------:R-:W0:Y:S01]  /*10ef0*/  LDL R21, [R1+0x1a0] ;  /* 0x0001a00001157983 */ /* 0x000e220000100800 */
[----:B------:R-:W-:-:S02]  /*10f00*/  PRMT R74, RZ, 0x7610, R74 ;  /* 0x00007610ff4a7816 */ /* 0x000fc4000000004a */
[----:B0-----:R-:W-:-:S04]  /*10f10*/  @!P0 LOP3.LUT R21, R21, R20, RZ, 0x3c, !PT ;  /* 0x0000001415158212 */ /* 0x001fc800078e3cff */
[----:B------:R-:W-:-:S04]  /*10f20*/  @!P0 LOP3.LUT R20, R21, R20, RZ, 0x3c, !PT ;  /* 0x0000001415148212 */ /* 0x000fc800078e3cff */
[----:B------:R-:W-:-:S05]  /*10f30*/  @!P0 LOP3.LUT R21, R21, R20, RZ, 0x3c, !PT ;  /* 0x0000001415158212 */ /* 0x000fca00078e3cff */
[----:B------:R0:W2:Y:S04]  /*10f40*/  @!P0 LDG.E.U16 R74, desc[UR60][R20.64] ;  /* 0x0000003c144a8981 */ /* 0x0000a8000c1e1500 */
[----:B------:R-:W0:Y:S04]  /*10f50*/  LDL R20, [R1+0x17c] ;  /* 0x00017c0001147983 */ /* 0x000e280000100800 */
[----:B------:R-:W0:Y:S01]  /*10f60*/  LDL R21, [R1+0x180] ;  /* 0x0001800001157983 */ /* 0x000e220000100800 */
[----:B------:R-:W-:Y:S02]  /*10f70*/  PRMT R73, RZ, 0x7610, R73 ;  /* 0x00007610ff497816 */ /* 0x000fe40000000049 */
[----:B0-----:R-:W-:-:S04]  /*10f80*/  @!P0 LOP3.LUT R21, R21, R20, RZ, 0x3c, !PT ;  /* 0x0000001415158212 */ /* 0x001fc800078e3cff */
[----:B------:R-:W-:-:S04]  /*10f90*/  @!P0 LOP3.LUT R20, R21, R20, RZ, 0x3c, !PT ;  /* 0x0000001415148212 */ /* 0x000fc800078e3cff */
[----:B------:R-:W-:-:S05]  /*10fa0*/  @!P0 LOP3.LUT R21, R21, R20, RZ, 0x3c, !PT ;  /* 0x0000001415158212 */ /* 0x000fca00078e3cff */
[----:B------:R0:W2:Y:S04]  /*10fb0*/  @!P0 LDG.E.U16 R73, desc[UR60][R20.64] ;  /* 0x0000003c14498981 */ /* 0x0000a8000c1e1500 */
[----:B------:R-:W0:Y:S01]  /*10fc0*/  LDL R21, [R1+0x160] ;  /* 0x0001600001157983 */ /* 0x000e220000100800 */
[----:B------:R-:W-:-:S03]  /*10fd0*/  PRMT R72, RZ, 0x7610, R72 ;  /* 0x00007610ff487816 */ /* 0x000fc60000000048 */
[----:B------:R1:W-:Y:S01]  /*10fe0*/  STL [R1+0xa64], R7 ;  /* 0x000a640701007387 */ /* 0x0003e20000100800 */
[----:B0-----:R-:W-:Y:S02]  /*10ff0*/  @!P0 IMAD.MOV.U32 R20, RZ, RZ, R21 ;  /* 0x000000ffff148224 */ /* 0x001fe400078e0015 */
[----:B------:R-:W-:Y:S02]  /*11000*/  @!P0 IMAD.MOV.U32 R21, RZ, RZ, R7 ;  /* 0x000000ffff158224 */ /* 0x000fe400078e0007 */
[----:B-1----:R-:W2:Y:S04]  /*11010*/  LDL.LU R7, [R1+0x184] ;  /* 0x0001840001077983 */ /* 0x002ea80000300800 */
[----:B------:R4:W2:Y:S04]  /*11020*/  @!P0 LDG.E.U16 R72, desc[UR60][R20.64] ;  /* 0x0000003c14488981 */ /* 0x0008a8000c1e1500 */
[----:B------:R-:W3:Y:S01]  /*11030*/  LDL R21, [R1+0x194] ;  /* 0x0001940001157983 */ /* 0x000ee20000100800 */
[----:B------:R-:W-:Y:S01]  /*11040*/  PRMT R66, RZ, 0x7610, R66 ;  /* 0x00007610ff427816 */ /* 0x000fe20000000042 */
[----:B----4-:R-:W-:-:S02]  /*11050*/  @!P0 IMAD.MOV.U32 R20, RZ, RZ, R57 ;  /* 0x000000ffff148224 */ /* 0x010fc400078e0039 */
[----:B------:R-:W4:Y:S04]  /*11060*/  LDL.LU R57, [R1+0x150] ;  /* 0x0001500001397983 */ /* 0x000f280000300800 */
[----:B---3--:R0:W3:Y:S04]  /*11070*/  @!P0 LDG.E.U16 R66, desc[UR60][R20.64] ;  /* 0x0000003c14428981 */ /* 0x0080e8000c1e1500 */
[----:B------:R-:W0:Y:S01]  /*11080*/  LDL R21, [R1+0x178] ;  /* 0x0001780001157983 */ /* 0x000e220000100800 */
[----:B------:R-:W-:Y:S01]  /*11090*/  PRMT R65, RZ, 0x7610, R65 ;  /* 0x00007610ff417816 */ /* 0x000fe20000000041 */
[----:B0-----:R-:W-:-:S02]  /*110a0*/  @!P0 IMAD.MOV.U32 R20, RZ, RZ, R21 ;  /* 0x000000ffff148224 */ /* 0x001fc400078e0015 */
[----:B------:R-:W-:-:S05]  /*110b0*/  @!P0 IMAD.MOV.U32 R21, RZ, RZ, R56 ;  /* 0x000000ffff158224 */ /* 0x000fca00078e0038 */
[----:B------:R0:W3:Y:S04]  /*110c0*/  @!P0 LDG.E.U16 R65, desc[UR60][R20.64] ;  /* 0x0000003c14418981 */ /* 0x0000e8000c1e1500 */
[----:B------:R-:W0:Y:S01]  /*110d0*/  LDL R21, [R1+0x158] ;  /* 0x0001580001157983 */ /* 0x000e220000100800 */
[----:B------:R-:W-:-:S03]  /*110e0*/  PRMT R252, RZ, 0x7610, R252 ;  /* 0x00007610fffc7816 */ /* 0x000fc600000000fc */
[----:B------:R1:W-:Y:S01]  /*110f0*/  STL [R1+0xa68], R8 ;  /* 0x000a680801007387 */ /* 0x0003e20000100800 */
[----:B0-----:R-:W-:Y:S02]  /*11100*/  @!P0 IMAD.MOV.U32 R20, RZ, RZ, R21 ;  /* 0x000000ffff148224 */ /* 0x001fe400078e0015 */
[----:B------:R-:W-:Y:S01]  /*11110*/  @!P0 IMAD.MOV.U32 R21, RZ, RZ, R8 ;  /* 0x000000ffff158224 */ /* 0x000fe200078e0008 */
[----:B------:R-:W-:Y:S01]  /*11120*/  PRMT R251, RZ, 0x7610, R251 ;  /* 0x00007610fffb7816 */ /* 0x000fe200000000fb */
[----:B-1----:R-:W3:Y:S04]  /*11130*/  LDL R8, [R1+0x188] ;  /* 0x0001880001087983 */ /* 0x002ee80000100800 */
[----:B------:R0:W3:Y:S04]  /*11140*/  @!P0 LDG.E.U16 R252, desc[UR60][R20.64] ;  /* 0x0000003c14fc8981 */ /* 0x0000e8000c1e1500 */
[----:B------:R-:W0:Y:S04]  /*11150*/  LDL R20, [R1+0x18c] ;  /* 0x00018c0001147983 */ /* 0x000e280000100800 */
[----:B------:R-:W0:Y:S02]  /*11160*/  LDL R21, [R1+0x190] ;  /* 0x0001900001157983 */ /* 0x000e240000100800 */
[----:B0-----:R-:W-:-:S04]  /*11170*/  @!P0 LOP3.LUT R21, R21, R20, RZ, 0x3c, !PT ;  /* 0x0000001415158212 */ /* 0x001fc800078e3cff */
[----:B------:R-:W-:-:S04]  /*11180*/  @!P0 LOP3.LUT R20, R21, R20, RZ, 0x3c, !PT ;  /* 0x0000001415148212 */ /* 0x000fc800078e3cff */
[----:B------:R-:W-:-:S05]  /*11190*/  @!P0 LOP3.LUT R21, R21, R20, RZ, 0x3c, !PT ;  /* 0x0000001415158212 */ /* 0x000fca00078e3cff */
[----:B------:R0:W3:Y:S04]  /*111a0*/  @!P0 LDG.E.U16 R251, desc[UR60][R20.64] ;  /* 0x0000003c14fb8981 */ /* 0x0000e8000c1e1500 */
[----:B------:R-:W0:Y:S01]  /*111b0*/  LDL R21, [R1+0x170] ;  /* 0x0001700001157983 */ /* 0x000e220000100800 */
[----:B------:R-:W-:Y:S02]  /*111c0*/  PRMT R250, RZ, 0x7610, R250 ;  /* 0x00007610fffa7816 */ /* 0x000fe400000000fa */
[----:B------:R-:W-:Y:S01]  /*111d0*/  PRMT R249, RZ, 0x7610, R249 ;  /* 0x00007610fff97816 */ /* 0x000fe200000000f9 */
[----:B------:R-:W-:Y:S04]  /*111e0*/  STL [R1+0xa6c], R5 ;  /* 0x000a6c0501007387 */ /* 0x000fe80000100800 */
[----:B------:R1:W-:Y:S01]  /*111f0*/  STL [R1+0xa60], R9 ;  /* 0x000a600901007387 */ /* 0x0003e20000100800 */
[----:B0-----:R-:W-:-:S02]  /*11200*/  @!P0 IMAD.MOV.U32 R20, RZ, RZ, R21 ;  /* 0x000000ffff148224 */ /* 0x001fc400078e0015 */
[----:B------:R-:W-:-:S05]  /*11210*/  @!P0 IMAD.MOV.U32 R21, RZ, RZ, R5 ;  /* 0x000000ffff158224 */ /* 0x000fca00078e0005 */
[----:B------:R4:W3:Y:S02]  /*11220*/  @!P0 LDG.E.U16 R250, desc[UR60][R20.64] ;  /* 0x0000003c14fa8981 */ /* 0x0008e4000c1e1500 */
[----:B----4-:R-:W-:Y:S02]  /*11230*/  @!P0 IMAD.MOV.U32 R20, RZ, RZ, R57 ;  /* 0x000000ffff148224 */ /* 0x010fe400078e0039 */
[----:B------:R-:W-:Y:S02]  /*11240*/  @!P0 IMAD.MOV.U32 R21, RZ, RZ, R9 ;  /* 0x000000ffff158224 */ /* 0x000fe400078e0009 */
[----:B-1----:R-:W4:Y:S04]  /*11250*/  LDL.LU R9, [R1+0x148] ;  /* 0x0001480001097983 */ /* 0x002f280000300800 */
[----:B------:R0:W3:Y:S04]  /*11260*/  @!P0 LDG.E.U16 R249, desc[UR60][R20.64] ;  /* 0x0000003c14f98981 */ /* 0x0000e8000c1e1500 */
[----:B--2---:R1:W-:Y:S01]  /*11270*/  STL [R1+0xa70], R7 ;  /* 0x000a700701007387 */ /* 0x0043e20000100800 */
[----:B0-----:R-:W-:-:S03]  /*11280*/  @!P0 IMAD.MOV.U32 R21, RZ, RZ, R7 ;  /* 0x000000ffff158224 */ /* 0x001fc600078e0007 */
[----:B-1----:R-:W2:Y:S04]  /*11290*/  LDL.LU R7, [R1+0x168] ;  /* 0x0001680001077983 */ /* 0x002ea80000300800 */
[----:B------:R0:W-:Y:S04]  /*112a0*/  STS.U16 [R4+0xb00], R91 ;  /* 0x000b005b04007388 */ /* 0x0001e80000000400 */
        /* <DEDUP_REMOVED lines=40> */
[----:B------:R-:W-:Y:S04]  /*11530*/  STS.U16 [R3+0x5380], R36 ;  /* 0x0053802403007388 */ /* 0x000fe80000000400 */
        /* <DEDUP_REMOVED lines=14> */
[----:B--2---:R-:W-:Y:S04]  /*11620*/  STL [R1+0xa78], R7 ;  /* 0x000a780701007387 */ /* 0x004fe80000100800 */
[----:B------:R-:W-:Y:S04]  /*11630*/  STL [R1+0xa74], R6 ;  /* 0x000a740601007387 */ /* 0x000fe80000100800 */
[----:B----4-:R-:W-:Y:S04]  /*11640*/  STL [R1+0xa80], R9 ;  /* 0x000a800901007387 */ /* 0x010fe80000100800 */
[----:B------:R-:W-:Y:S04]  /*11650*/  STL [R1+0xa7c], R10 ;  /* 0x000a7c0a01007387 */ /* 0x000fe80000100800 */
[----:B0-----:R-:W2:Y:S04]  /*11660*/  LDL.LU R91, [R1+0xc4c] ;  /* 0x000c4c00015b7983 */ /* 0x001ea80000300800 */
[----:B-1----:R-:W2:Y:S04]  /*11670*/  LDL.LU R92, [R1+0xc48] ;  /* 0x000c4800015c7983 */ /* 0x002ea80000300800 */
        /* <DEDUP_REMOVED lines=22> */
[----:B------:R0:W-:Y:S04]  /*117e0*/  STL [R1+0xa84], R4 ;  /* 0x000a840401007387 */ /* 0x0001e80000100800 */
[----:B------:R-:W2:Y:S04]  /*117f0*/  LDL.LU R115, [R1+0xbec] ;  /* 0x000bec0001737983 */ /* 0x000ea80000300800 */
[----:B------:R-:W2:Y:S04]  /*11800*/  LDL.LU R116, [R1+0xbe8] ;  /* 0x000be80001747983 */ /* 0x000ea80000300800 */
[----:B------:R-:W2:Y:S04]  /*11810*/  LDL.LU R117, [R1+0xbe4] ;  /* 0x000be40001757983 */ /* 0x000ea80000300800 */
[----:B------:R-:W2:Y:S04]  /*11820*/  LDL.LU R118, [R1+0xbe0] ;  /* 0x000be00001767983 */ /* 0x000ea80000300800 */
[----:B------:R-:W2:Y:S04]  /*11830*/  LDL.LU R119, [R1+0xbdc] ;  /* 0x000bdc0001777983 */ /* 0x000ea80000300800 */
[----:B------:R-:W4:Y:S04]  /*11840*/  LDL.LU R24, [R1+0xbd8] ;  /* 0x000bd80001187983 */ /* 0x000f280000300800 */
[----:B------:R-:W4:Y:S04]  /*11850*/  LDL.LU R25, [R1+0xbd4] ;  /* 0x000bd40001197983 */ /* 0x000f280000300800 */
[----:B------:R-:W4:Y:S04]  /*11860*/  LDL.LU R26, [R1+0xbd0] ;  /* 0x000bd000011a7983 */ /* 0x000f280000300800 */
[----:B------:R-:W4:Y:S04]  /*11870*/  LDL.LU R27, [R1+0xbcc] ;  /* 0x000bcc00011b7983 */ /* 0x000f280000300800 */
[----:B------:R-:W4:Y:S04]  /*11880*/  LDL.LU R28, [R1+0xbc8] ;  /* 0x000bc800011c7983 */ /* 0x000f280000300800 */
[----:B------:R-:W4:Y:S04]  /*11890*/  LDL.LU R29, [R1+0xbc4] ;  /* 0x000bc400011d7983 */ /* 0x000f280000300800 */
[----:B---3--:R-:W4:Y:S04]  /*118a0*/  LDL.LU R30, [R1+0xbc0] ;  /* 0x000bc000011e7983 */ /* 0x008f280000300800 */
[----:B------:R-:W4:Y:S04]  /*118b0*/  LDL.LU R31, [R1+0xbbc] ;  /* 0x000bbc00011f7983 */ /* 0x000f280000300800 */
[----:B------:R-:W4:Y:S04]  /*118c0*/  LDL.LU R32, [R1+0xbb8] ;  /* 0x000bb80001207983 */ /* 0x000f280000300800 */
[----:B------:R-:W4:Y:S04]  /*118d0*/  LDL.LU R33, [R1+0xbb4] ;  /* 0x000bb40001217983 */ /* 0x000f280000300800 */
[----:B------:R-:W4:Y:S04]  /*118e0*/  LDL.LU R34, [R1+0xbb0] ;  /* 0x000bb00001227983 */ /* 0x000f280000300800 */
[----:B------:R-:W4:Y:S04]  /*118f0*/  LDL.LU R35, [R1+0xbac] ;  /* 0x000bac0001237983 */ /* 0x000f280000300800 */
[----:B------:R-:W3:Y:S04]  /*11900*/  LDL R5, [R1+0x8c] ;  /* 0x00008c0001057983 */ /* 0x000ee80000100800 */
[----:B0-----:R-:W2:Y:S04]  /*11910*/  LDL R4, [R1+0x88] ;  /* 0x0000880001047983 */ /* 0x001ea80000100800 */
[----:B------:R-:W4:Y:S04]  /*11920*/  LDL.LU R36, [R1+0xba8] ;  /* 0x000ba80001247983 */ /* 0x000f280000300800 */
[----:B------:R-:W4:Y:S04]  /*11930*/  LDL.LU R37, [R1+0xba4] ;  /* 0x000ba40001257983 */ /* 0x000f280000300800 */
[----:B------:R-:W4:Y:S04]  /*11940*/  LDL.LU R38, [R1+0xba0] ;  /* 0x000ba00001267983 */ /* 0x000f280000300800 */
[----:B------:R-:W4:Y:S04]  /*11950*/  LDL.LU R39, [R1+0xb9c] ;  /* 0x000b9c0001277983 */ /* 0x000f280000300800 */
[----:B------:R-:W4:Y:S04]  /*11960*/  LDL.LU R40, [R1+0xb98] ;  /* 0x000b980001287983 */ /* 0x000f280000300800 */
[----:B------:R-:W4:Y:S04]  /*11970*/  LDL.LU R41, [R1+0xb94] ;  /* 0x000b940001297983 */ /* 0x000f280000300800 */
[----:B------:R-:W4:Y:S04]  /*11980*/  LDL.LU R42, [R1+0xb90] ;  /* 0x000b9000012a7983 */ /* 0x000f280000300800 */
[----:B------:R0:W-:Y:S04]  /*11990*/  STL [R1+0xa88], R3 ;  /* 0x000a880301007387 */ /* 0x0001e80000100800 */
[----:B0-----:R-:W4:Y:S01]  /*119a0*/  LDL R3, [R1+0x84] ;  /* 0x0000840001037983 */ /* 0x001f220000100800 */
[----:B------:R-:W-:Y:S01]  /*119b0*/  PRMT R248, RZ, 0x7610, R248 ;  /* 0x00007610fff87816 */ /* 0x000fe200000000f8 */
[----:B------:R-:W-:Y:S01]  /*119c0*/  @!P0 IMAD.MOV.U32 R20, RZ, RZ, R8 ;  /* 0x000000ffff148224 */ /* 0x000fe200078e0008 */
[----:B------:R-:W-:-:S04]  /*119d0*/  PRMT R23, RZ, 0x7610, R23 ;  /* 0x00007610ff177816 */ /* 0x000fc80000000017 */
[----:B------:R0:W4:Y:S01]  /*119e0*/  @!P0 LDG.E.U16 R248, desc[UR60][R20.64] ;  /* 0x0000003c14f88981 */ /* 0x000122000c1e1500 */
[----:B------:R-:W-:Y:S01]  /*119f0*/  PRMT R22, RZ, 0x7610, R22 ;  /* 0x00007610ff167816 */ /* 0x000fe20000000016 */
[----:B0-----:R-:W-:Y:S02]  /*11a00*/  @!P0 IMAD.MOV.U32 R20, RZ, RZ, R7 ;  /* 0x000000ffff148224 */ /* 0x001fe400078e0007 */
[----:B------:R-:W-:-:S05]  /*11a10*/  @!P0 IMAD.MOV.U32 R21, RZ, RZ, R6 ;  /* 0x000000ffff158224 */ /* 0x000fca00078e0006 */
[----:B------:R0:W4:Y:S01]  /*11a20*/  @!P0 LDG.E.U16 R23, desc[UR60][R20.64] ;  /* 0x0000003c14178981 */ /* 0x000122000c1e1500 */
[----:B------:R-:W-:Y:S02]  /*11a30*/  IMAD.MOV.U32 R6, RZ, RZ, R56 ;  /* 0x000000ffff067224 */ /* 0x000fe400078e0038 */
[----:B------:R-:W-:Y:S02]  /*11a40*/  IMAD.MOV.U32 R8, RZ, RZ, R59 ;  /* 0x000000ffff087224 */ /* 0x000fe400078e003b */
[----:B------:R-:W-:Y:S02]  /*11a50*/  IMAD.MOV.U32 R7, RZ, RZ, R60 ;  /* 0x000000ffff077224 */ /* 0x000fe400078e003c */
[----:B0-----:R-:W-:Y:S02]  /*11a60*/  @!P0 IMAD.MOV.U32 R20, RZ, RZ, R9 ;  /* 0x000000ffff148224 */ /* 0x001fe400078e0009 */
[----:B------:R-:W-:Y:S02]  /*11a70*/  @!P0 IMAD.MOV.U32 R21, RZ, RZ, R10 ;  /* 0x000000ffff158224 */ /* 0x000fe400078e000a */
[----:B------:R-:W-:-:S02]  /*11a80*/  IMAD.MOV.U32 R9, RZ, RZ, R57 ;  /* 0x000000ffff097224 */ /* 0x000fc400078e0039 */
[----:B------:R-:W-:Y:S01]  /*11a90*/  IMAD.MOV.U32 R10, RZ, RZ, R58 ;  /* 0x000000ffff0a7224 */ /* 0x000fe200078e003a */
[----:B------:R-:W4:Y:S04]  /*11aa0*/  LDL.LU.64 R56, [R1] ;  /* 0x0000000001387983 */ /* 0x000f280000300a00 */
[----:B------:R0:W4:Y:S04]  /*11ab0*/  @!P0 LDG.E.U16 R22, desc[UR60][R20.64] ;  /* 0x0000003c14168981 */ /* 0x000128000c1e1500 */
[----:B------:R-:W4:Y:S01]  /*11ac0*/  LDL.LU.64 R58, [R1+0x8] ;  /* 0x00000800013a7983 */ /* 0x000f220000300a00 */
[----:B0-----:R-:W-:-:S02]  /*11ad0*/  IMAD.MOV.U32 R20, RZ, RZ, R63 ;  /* 0x000000ffff147224 */ /* 0x001fc400078e003f */
[----:B------:R-:W-:Y:S01]  /*11ae0*/  IMAD.MOV.U32 R21, RZ, RZ, R62 ;  /* 0x000000ffff157224 */ /* 0x000fe200078e003e */
[----:B---3--:R-:W-:Y:S04]  /*11af0*/  STS.U16 [R5+0x10000], R79 ;  /* 0x0100004f05007388 */ /* 0x008fe80000000400 */
[----:B------:R-:W-:Y:S04]  /*11b00*/  STS.U16 [R5+0x10400], R78 ;  /* 0x0104004e05007388 */ /* 0x000fe80000000400 */
[----:B------:R-:W-:Y:S04]  /*11b10*/  STS.U16 [R5+0x10800], R77 ;  /* 0x0108004d05007388 */ /* 0x000fe80000000400 */
[----:B------:R-:W-:Y:S04]  /*11b20*/  STS.U16 [R5+0x10c00], R76 ;  /* 0x010c004c05007388 */ /* 0x000fe80000000400 */
[----:B------:R-:W-:Y:S04]  /*11b30*/  STS.U16 [R5+0x11000], R75 ;  /* 0x0110004b05007388 */ /* 0x000fe80000000400 */
[----:B------:R-:W-:Y:S04]  /*11b40*/  STS.U16 [R5+0x11400], R74 ;  /* 0x0114004a05007388 */ /* 0x000fe80000000400 */
[----:B------:R-:W-:Y:S04]  /*11b50*/  STS.U16 [R5+0x11800], R73 ;  /* 0x0118004905007388 */ /* 0x000fe80000000400 */
[----:B------:R0:W-:Y:S04]  /*11b60*/  STS.U16 [R5+0x11c00], R72 ;  /* 0x011c004805007388 */ /* 0x0001e80000000400 */
[----:B--2---:R-:W-:Y:S04]  /*11b70*/  STS.U16 [R4+0x10100], R71 ;  /* 0x0101004704007388 */ /* 0x004fe80000000400 */
[----:B------:R-:W-:Y:S04]  /*11b80*/  STS.U16 [R4+0x10500], R70 ;  /* 0x0105004604007388 */ /* 0x000fe80000000400 */
[----:B------:R-:W-:Y:S01]  /*11b90*/  STS.U16 [R4+0x10900], R69 ;  /* 0x0109004504007388 */ /* 0x000fe20000000400 */
[----:B0-----:R-:W-:-:S03]  /*11ba0*/  IMAD.MOV.U32 R5, RZ, RZ, R61 ;  /* 0x000000ffff057224 */ /* 0x001fc600078e003d */
[----:B------:R-:W-:Y:S04]  /*11bb0*/  STS.U16 [R4+0x10d00], R68 ;  /* 0x010d004404007388 */ /* 0x000fe80000000400 */
[----:B------:R-:W-:Y:S04]  /*11bc0*/  STS.U16 [R4+0x11100], R67 ;  /* 0x0111004304007388 */ /* 0x000fe80000000400 */
[----:B------:R-:W-:Y:S04]  /*11bd0*/  STS.U16 [R4+0x11500], R66 ;  /* 0x0115004204007388 */ /* 0x000fe80000000400 */
[----:B------:R-:W-:Y:S04]  /*11be0*/  STS.U16 [R4+0x11900], R65 ;  /* 0x0119004104007388 */ /* 0x000fe80000000400 */
[----:B------:R0:W-:Y:S04]  /*11bf0*/  STS.U16 [R4+0x11d00], R252 ;  /* 0x011d00fc04007388 */ /* 0x0001e80000000400 */
[----:B------:R-:W2:Y:S04]  /*11c00*/  LDL.LU.64 R60, [R1+0x10] ;  /* 0x00001000013c7983 */ /* 0x000ea80000300a00 */
[----:B------:R-:W2:Y:S01]  /*11c10*/  LDL.LU.64 R62, [R1+0x18] ;  /* 0x00001800013e7983 */ /* 0x000ea20000300a00 */
[----:B0-----:R-:W-:-:S03]  /*11c20*/  IMAD.MOV.U32 R4, RZ, RZ, R64 ;  /* 0x000000ffff047224 */ /* 0x001fc600078e0040 */
[----:B------:R-:W2:Y:S04]  /*11c30*/  LDL.LU.64 R64, [R1+0x20] ;  /* 0x0000200001407983 */ /* 0x000ea80000300a00 */
        /* <DEDUP_REMOVED lines=11> */
[----:B----4-:R0:W-:Y:S04]  /*11cf0*/  STS.U16 [R3+0x10200], R43 ;  /* 0x0102002b03007388 */ /* 0x0101e80000000400 */
[----:B------:R1:W-:Y:S04]  /*11d00*/  STS.U16 [R3+0x10600], R44 ;  /* 0x0106002c03007388 */ /* 0x0003e80000000400 */
[----:B0-----:R-:W3:Y:S04]  /*11d10*/  LDL.LU R43, [R1+0xb8c] ;  /* 0x000b8c00012b7983 */ /* 0x001ee80000300800 */
[----:B-1----:R-:W3:Y:S04]  /*11d20*/  LDL.LU R44, [R1+0xb88] ;  /* 0x000b8800012c7983 */ /* 0x002ee80000300800 */
[----:B------:R-:W4:Y:S04]  /*11d30*/  LDL R252, [R1+0x80] ;  /* 0x0000800001fc7983 */ /* 0x000f280000100800 */
[----:B------:R0:W-:Y:S04]  /*11d40*/  STS.U16 [R3+0x10a00], R45 ;  /* 0x010a002d03007388 */ /* 0x0001e80000000400 */
[----:B------:R-:W-:Y:S04]  /*11d50*/  STS.U16 [R3+0x10e00], R46 ;  /* 0x010e002e03007388 */ /* 0x000fe80000000400 */
[----:B------:R-:W-:Y:S04]  /*11d60*/  STS.U16 [R3+0x11200], R47 ;  /* 0x0112002f03007388 */ /* 0x000fe80000000400 */
[----:B------:R-:W-:Y:S04]  /*11d70*/  STS.U16 [R3+0x11600], R251 ;  /* 0x011600fb03007388 */ /* 0x000fe80000000400 */
[----:B------:R-:W-:Y:S04]  /*11d80*/  STS.U16 [R3+0x11a00], R250 ;  /* 0x011a00fa03007388 */ /* 0x000fe80000000400 */
[----:B------:R1:W-:Y:S01]  /*11d90*/  STS.U16 [R3+0x11e00], R249 ;  /* 0x011e00f903007388 */ /* 0x0003e20000000400 */
[----:B------:R-:W-:Y:S01]  /*11da0*/  UMOV UR17, 0x40000040 ;  /* 0x4000004000117882 */ /* 0x000fe20000000000 */
[----:B------:R-:W-:Y:S01]  /*11db0*/  UIADD3.64 UR52, UR4, 0x180, URZ ;  /* 0x0000018004347897 */ /* 0x000fe2000fffe03f */
[----:B------:R-:W-:Y:S01]  /*11dc0*/  UMOV UR54, UR18 ;  /* 0x0000001200367c82 */ /* 0x000fe20008000000 */
[----:B------:R-:W-:Y:S01]  /*11dd0*/  UMOV UR55, UR19 ;  /* 0x0000001300377c82 */ /* 0x000fe20008000000 */
[----:B------:R-:W-:Y:S01]  /*11de0*/  UIADD3.64 UR48, UR4, 0x200, URZ ;  /* 0x0000020004307897 */ /* 0x000fe2000fffe03f */
[----:B0-----:R-:W3:Y:S01]  /*11df0*/  LDL.LU R45, [R1+0xb84] ;  /* 0x000b8400012d7983 */ /* 0x001ee20000300800 */
[----:B-1----:R-:W0:Y:S01]  /*11e00*/  S2R R249, SR_CgaCtaId ;  /* 0x0000000000f97919 */ /* 0x002e220000008800 */
[----:B------:R-:W-:Y:S01]  /*11e10*/  MOV R3, 0x400 ;  /* 0x0000040000037802 */ /* 0x000fe20000000f00 */
[----:B------:R-:W-:Y:S01]  /*11e20*/  UMOV UR50, UR6 ;  /* 0x0000000600327c82 */ /* 0x000fe20008000000 */
[----:B------:R-:W-:Y:S01]  /*11e30*/  UMOV UR51, UR7 ;  /* 0x0000000700337c82 */ /* 0x000fe20008000000 */
[----:B------:R-:W3:Y:S04]  /*11e40*/  LDL.LU R46, [R1+0xb80] ;  /* 0x000b8000012e7983 */ /* 0x000ee80000300800 */
[----:B------:R-:W3:Y:S01]  /*11e50*/  LDL.LU R47, [R1+0xb7c] ;  /* 0x000b7c00012f7983 */ /* 0x000ee20000300800 */
[----:B0-----:R-:W-:-:S04]  /*11e60*/  LEA R3, R249, R3, 0x18 ;  /* 0x00000003f9037211 */ /* 0x001fc800078ec0ff */
[----:B------:R-:W-:-:S04]  /*11e70*/  SHF.R.U32.HI R3, RZ, 0x4, R3 ;  /* 0x00000004ff037819 */ /* 0x000fc80000011603 */
[----:B------:R-:W-:-:S04]  /*11e80*/  SGXT.U32 R3, R3, 0xe ;  /* 0x0000000e0303781a */ /* 0x000fc80000000000 */
[----:B------:R-:W-:Y:S01]  /*11e90*/  R2UR UR16, R3 ;  /* 0x00000000031072ca */ /* 0x000fe200000e0000 */
[----:B----4-:R0:W-:Y:S04]  /*11ea0*/  STS.U16 [R252+0x10300], R48 ;  /* 0x01030030fc007388 */ /* 0x0101e80000000400 */
[----:B------:R1:W-:Y:S04]  /*11eb0*/  STS.U16 [R252+0x10700], R49 ;  /* 0x01070031fc007388 */ /* 0x0003e80000000400 */
[----:B------:R4:W-:Y:S04]  /*11ec0*/  STS.U16 [R252+0x10b00], R50 ;  /* 0x010b0032fc007388 */ /* 0x0009e80000000400 */
[----:B------:R2:W-:Y:S04]  /*11ed0*/  STS.U16 [R252+0x10f00], R51 ;  /* 0x010f0033fc007388 */ /* 0x0005e80000000400 */
[----:B------:R2:W-:Y:S04]  /*11ee0*/  STS.U16 [R252+0x11300], R52 ;  /* 0x01130034fc007388 */ /* 0x0005e80000000400 */
[----:B------:R-:W-:Y:S04]  /*11ef0*/  STS.U16 [R252+0x11700], R248 ;  /* 0x011700f8fc007388 */ /* 0x000fe80000000400 */
[----:B------:R-:W-:Y:S04]  /*11f00*/  STS.U16 [R252+0x11b00], R23 ;  /* 0x011b0017fc007388 */ /* 0x000fe80000000400 */
[----:B------:R-:W-:Y:S01]  /*11f10*/  STS.U16 [R252+0x11f00], R22 ;  /* 0x011f0016fc007388 */ /* 0x000fe20000000400 */
[----:B------:R0:W-:Y:S06]  /*11f20*/  MEMBAR.ALL.CTA ;  /* 0x0000000000007992 */ /* 0x0001ec0000008000 */
[----:B0-----:R-:W0:Y:S04]  /*11f30*/  FENCE.VIEW.ASYNC.S ;  /* 0x00000000000073c6 */ /* 0x001e280000000000 */
[----:B------:R-:W3:Y:S04]  /*11f40*/  LDL.LU R48, [R1+0xb78] ;  /* 0x000b780001307983 */ /* 0x000ee80000300800 */
[----:B-1----:R-:W3:Y:S04]  /*11f50*/  LDL.LU R49, [R1+0xb74] ;  /* 0x000b740001317983 */ /* 0x002ee80000300800 */
[----:B----4-:R-:W3:Y:S04]  /*11f60*/  LDL.LU R50, [R1+0xb70] ;  /* 0x000b700001327983 */ /* 0x010ee80000300800 */
[----:B--2---:R-:W3:Y:S04]  /*11f70*/  LDL.LU R51, [R1+0xb6c] ;  /* 0x000b6c0001337983 */ /* 0x004ee80000300800 */
[----:B------:R-:W3:Y:S01]  /*11f80*/  LDL.LU R52, [R1+0xb68] ;  /* 0x000b680001347983 */ /* 0x000ee20000300800 */
[----:B0-----:R-:W-:Y:S06]  /*11f90*/  BAR.SYNC.DEFER_BLOCKING 0x0 ;  /* 0x0000000000007b1d */ /* 0x001fec0000010000 */
[----:B------:R-:W-:-:S06]  /*11fa0*/  WARPGROUP.ARRIVE ;  /* 0x00000000000079c5 */ /* 0x000fcc0000000000 */
[----:B------:R-:W-:Y:S03]  /*11fb0*/  HGMMA.64x64x16.F32 R56, gdesc[UR16].tnspA, R56, gsb0 ;  /* 0x20e00000103879f0 */ /* 0x000fe60008000838 */
[----:B------:R-:W-:Y:S02]  /*11fc0*/  WARPGROUP.DEPBAR.LE gsb0, 0x0 ;  /* 0x00008000000079c5 */ /* 0x000fe40000010000 */
        /* <DEDUP_REMOVED lines=13> */
[----:B------:R-:W-:Y:S01]  /*120a0*/  HGMMA.64x64x16.F32 R216, gdesc[UR48].tnspA, R216, gsb0 ;  /* 0x20e0000030d879f0 */ /* 0x000fe200080008d8 */
[----:B------:R-:W-:Y:S01]  /*120b0*/  UIADD3.64 UR52, UR4, 0x280, URZ ;  /* 0x0000028004347897 */ /* 0x000fe2000fffe03f */
[----:B------:R-:W-:Y:S01]  /*120c0*/  UMOV UR54, UR10 ;  /* 0x0000000a00367c82 */ /* 0x000fe20008000000 */
[----:B------:R-:W-:Y:S01]  /*120d0*/  UMOV UR55, UR11 ;  /* 0x0000000b00377c82 */ /* 0x000fe20008000000 */
        /* <DEDUP_REMOVED lines=84> */
[----:B------:R-:W-:Y:S04]  /*12620*/  STL.64 [R1], R56 ;  /* 0x0000003801007387 */ /* 0x000fe80000100a00 */
[----:B------:R-:W-:Y:S04]  /*12630*/  STL.64 [R1+0x8], R58 ;  /* 0x0000083a01007387 */ /* 0x000fe80000100a00 */
[----:B------:R-:W-:Y:S04]  /*12640*/  STL.64 [R1+0x10], R60 ;  /* 0x0000103c01007387 */ /* 0x000fe80000100a00 */
[----:B------:R-:W-:Y:S04]  /*12650*/  STL.64 [R1+0x18], R62 ;  /* 0x0000183e01007387 */ /* 0x000fe80000100a00 */
[----:B------:R-:W-:Y:S04]  /*12660*/  STL.64 [R1+0x20], R64 ;  /* 0x0000204001007387 */ /* 0x000fe80000100a00 */
[----:B------:R-:W-:Y:S04]  /*12670*/  STL.64 [R1+0x28], R66 ;  /* 0x0000284201007387 */ /* 0x000fe80000100a00 */
[----:B------:R-:W-:Y:S01]  /*12680*/  STL.64 [R1+0x30], R68 ;  /* 0x0000304401007387 */ /* 0x000fe20000100a00 */
[----:B------:R-:W-:-:S02]  /*12690*/  WARPGROUP.DEPBAR.LE gsb0, 0x0 ;  /* 0x00008000000079c5 */ /* 0x000fc40000010000 */
[----:B------:R-:W-:-:S06]  /*126a0*/  WARPGROUP.ARRIVE ;  /* 0x00000000000079c5 */ /* 0x000fcc0000000000 */
[----:B------:R-:W-:Y:S01]  /*126b0*/  HGMMA.64x64x16.F32 R88, gdesc[UR52].tnspA, R88, gsb0 ;  /* 0x20e00000345879f0 */ /* 0x000fe20008000858 */
[----:B------:R-:W-:Y:S04]  /*126c0*/  STL.64 [R1+0x38], R70 ;  /* 0x0000384601007387 */ /* 0x000fe80000100a00 */
[----:B------:R-:W-:Y:S04]  /*126d0*/  STL.64 [R1+0x40], R72 ;  /* 0x0000404801007387 */ /* 0x000fe80000100a00 */
[----:B------:R-:W-:Y:S04]  /*126e0*/  STL.64 [R1+0x48], R74 ;  /* 0x0000484a01007387 */ /* 0x000fe80000100a00 */
[----:B------:R-:W-:Y:S04]  /*126f0*/  STL.64 [R1+0x50], R76 ;  /* 0x0000504c01007387 */ /* 0x000fe80000100a00 */
[----:B------:R-:W-:Y:S04]  /*12700*/  STL.64 [R1+0x58], R78 ;  /* 0x0000584e01007387 */ /* 0x000fe80000100a00 */
[----:B------:R-:W-:Y:S04]  /*12710*/  STL.64 [R1+0x60], R80 ;  /* 0x0000605001007387 */ /* 0x000fe80000100a00 */
[----:B------:R-:W-:Y:S04]  /*12720*/  STL.64 [R1+0x68], R82 ;  /* 0x0000685201007387 */ /* 0x000fe80000100a00 */
[----:B------:R-:W-:Y:S04]  /*12730*/  STL.64 [R1+0x70], R84 ;  /* 0x0000705401007387 */ /* 0x000fe80000100a00 */
[----:B------:R0:W-:Y:S04]  /*12740*/  STL.64 [R1+0x78], R86 ;  /* 0x0000785601007387 */ /* 0x0001e80000100a00 */
[----:B0-----:R-:W2:Y:S04]  /*12750*/  LDL.LU.64 R86, [R1+0xb60] ;  /* 0x000b600001567983 */ /* 0x001ea80000300a00 */
[----:B------:R-:W2:Y:S04]  /*12760*/  LDL.LU.64 R84, [R1+0xb58] ;  /* 0x000b580001547983 */ /* 0x000ea80000300a00 */
[----:B------:R-:W2:Y:S04]  /*12770*/  LDL.LU.64 R82, [R1+0xb50] ;  /* 0x000b500001527983 */ /* 0x000ea80000300a00 */
[----:B------:R-:W2:Y:S04]  /*12780*/  LDL.LU.64 R80, [R1+0xb48] ;  /* 0x000b480001507983 */ /* 0x000ea80000300a00 */
[----:B------:R-:W2:Y:S04]  /*12790*/  LDL.LU.64 R78, [R1+0xb40] ;  /* 0x000b4000014e7983 */ /* 0x000ea80000300a00 */
[----:B------:R-:W2:Y:S04]  /*127a0*/  LDL.LU.64 R76, [R1+0xb38] ;  /* 0x000b3800014c7983 */ /* 0x000ea80000300a00 */
[----:B------:R-:W2:Y:S04]  /*127b0*/  LDL.LU.64 R74, [R1+0xb30] ;  /* 0x000b3000014a7983 */ /* 0x000ea80000300a00 */
[----:B------:R-:W2:Y:S04]  /*127c0*/  LDL.LU.64 R72, [R1+0xb28] ;  /* 0x000b280001487983 */ /* 0x000ea80000300a00 */
[----:B------:R-:W2:Y:S01]  /*127d0*/  LDL.LU.64 R70, [R1+0xb20] ;  /* 0x000b200001467983 */ /* 0x000ea20000300a00 */
[----:B------:R-:W-:-:S03]  /*127e0*/  IMAD.MOV.U32 R252, RZ, RZ, R60 ;  /* 0x000000fffffc7224 */ /* 0x000fc600078e003c */
        /* <DEDUP_REMOVED lines=8> */
[----:B------:R-:W2:Y:S04]  /*12870*/  LDL.LU.64 R60, [R1+0xaf8] ;  /* 0x000af800013c7983 */ /* 0x000ea80000300a00 */
[----:B------:R-:W2:Y:S04]  /*12880*/  LDL.LU.64 R58, [R1+0xaf0] ;  /* 0x000af000013a7983 */ /* 0x000ea80000300a00 */
[----:B------:R-:W2:Y:S04]  /*12890*/  LDL.LU.64 R56, [R1+0xae8] ;  /* 0x000ae80001387983 */ /* 0x000ea80000300a00 */
[----:B------:R-:W4:Y:S04]  /*128a0*/  LDL.LU R3, [R1+0xa38] ;  /* 0x000a380001037983 */ /* 0x000f280000300800 */
[----:B------:R-:W-:Y:S04]  /*128b0*/  STL [R1+0xa9c], R248 ;  /* 0x000a9cf801007387 */ /* 0x000fe80000100800 */
[----:B------:R-:W-:Y:S04]  /*128c0*/  STL [R1+0xa98], R249 ;  /* 0x000a98f901007387 */ /* 0x000fe80000100800 */
[----:B------:R-:W-:Y:S04]  /*128d0*/  STL [R1+0xa94], R250 ;  /* 0x000a94fa01007387 */ /* 0x000fe80000100800 */
[----:B------:R-:W-:Y:S04]  /*128e0*/  STL [R1+0xa90], R251 ;  /* 0x000a90fb01007387 */ /* 0x000fe80000100800 */
[----:B------:R-:W-:Y:S04]  /*128f0*/  STL [R1+0xa8c], R252 ;  /* 0x000a8cfc01007387 */ /* 0x000fe80000100800 */
[----:B------:R-:W-:Y:S01]  /*12900*/  STL [R1+0xacc], R236 ;  /* 0x000accec01007387 */ /* 0x000fe20000100800 */
[----:B------:R-:W-:-:S03]  /*12910*/  UIADD3.64 UR56, UR4, 0xa00, URZ ;  /* 0x00000a0004387897 */ /* 0x000fc6000fffe03f */
[----:B------:R-:W-:Y:S04]  /*12920*/  STL [R1+0xac8], R237 ;  /* 0x000ac8ed01007387 */ /* 0x000fe80000100800 */
[----:B------:R0:W-:Y:S01]  /*12930*/  STL [R1+0xac4], R238 ;  /* 0x000ac4ee01007387 */ /* 0x0001e20000100800 */
[----:B------:R-:W-:-:S03]  /*12940*/  WARPGROUP.DEPBAR.LE gsb0, 0x0 ;  /* 0x00008000000079c5 */ /* 0x000fc60000010000 */
[----:B------:R-:W-:Y:S01]  /*12950*/  STL [R1+0xac0], R239 ;  /* 0x000ac0ef01007387 */ /* 0x000fe20000100800 */
[----:B------:R-:W-:-:S03]  /*12960*/  WARPGROUP.ARRIVE ;  /* 0x00000000000079c5 */ /* 0x000fc60000000000 */
[----:B------:R-:W-:Y:S04]  /*12970*/  STL [R1+0xabc], R240 ;  /* 0x000abcf001007387 */ /* 0x000fe80000100800 */
[----:B------:R-:W-:Y:S04]  /*12980*/  STL [R1+0xab8], R241 ;  /* 0x000ab8f101007387 */ /* 0x000fe80000100800 */
[----:B------:R-:W-:Y:S04]  /*12990*/  STL [R1+0xab4], R242 ;  /* 0x000ab4f201007387 */ /* 0x000fe80000100800 */
[----:B------:R-:W-:Y:S01]  /*129a0*/  STL [R1+0xab0], R243 ;  /* 0x000ab0f301007387 */ /* 0x000fe20000100800 */
[----:B------:R-:W-:-:S03]  /*129b0*/  R2UR UR48, R53 ;  /* 0x00000000353072ca */ /* 0x000fc600000e0000 */
[----:B------:R-:W-:Y:S01]  /*129c0*/  STL [R1+0xaac], R244 ;  /* 0x000aacf401007387 */ /* 0x000fe20000100800 */
[----:B------:R-:W-:Y:S01]  /*129d0*/  UMOV UR58, UR6 ;  /* 0x00000006003a7c82 */ /* 0x000fe20008000000 */
[----:B------:R-:W-:Y:S02]  /*129e0*/  UMOV UR59, UR7 ;  /* 0x00000007003b7c82 */ /* 0x000fe40008000000 */
[----:B------:R-:W-:Y:S01]  /*129f0*/  STL [R1+0xaa8], R245 ;  /* 0x000aa8f501007387 */ /* 0x000fe20000100800 */
[----:B------:R-:W-:Y:S01]  /*12a00*/  R2UR UR53, R54 ;  /* 0x00000000363572ca */ /* 0x000fe200000e0000 */
[----:B------:R-:W-:Y:S02]  /*12a10*/  HGMMA.64x64x16.F32 R88, gdesc[UR56].tnspA, R88, gsb0 ;  /* 0x20e00000385879f0 */ /* 0x000fe40008000858 */
[----:B------:R-:W-:Y:S01]  /*12a20*/  STL [R1+0xaa4], R246 ;  /* 0x000aa4f601007387 */ /* 0x000fe20000100800 */
[----:B------:R-:W-:-:S03]  /*12a30*/  R2UR UR52, R55 ;  /* 0x00000000373472ca */ /* 0x000fc600000e0000 */
[----:B------:R1:W-:Y:S01]  /*12a40*/  STL [R1+0xaa0], R247 ;  /* 0x000aa0f701007387 */ /* 0x0003e20000100800 */
[----:B------:R-:W-:-:S03]  /*12a50*/  R2UR UR57, R0 ;  /* 0x00000000003972ca */ /* 0x000fc600000e0000 */
[----:B------:R-:W3:Y:S04]  /*12a60*/  LDL.LU R53, [R1+0xae4] ;  /* 0x000ae40001357983 */ /* 0x000ee80000300800 */
[----:B------:R-:W3:Y:S04]  /*12a70*/  LDL.LU R54, [R1+0xae0] ;  /* 0x000ae00001367983 */ /* 0x000ee80000300800 */
[----:B------:R-:W3:Y:S04]  /*12a80*/  LDL.LU R55, [R1+0xadc] ;  /* 0x000adc0001377983 */ /* 0x000ee80000300800 */
[----:B------:R-:W2:Y:S04]  /*12a90*/  LDL.LU R0, [R1+0xad8] ;  /* 0x000ad80001007983 */ /* 0x000ea80000300800 */
[----:B0-----:R-:W3:Y:S04]  /*12aa0*/  LDL R238, [R1+0xa40] ;  /* 0x000a400001ee7983 */ /* 0x001ee80000100800 */
[----:B------:R-:W3:Y:S01]  /*12ab0*/  LDL.LU R249, [R1+0x98] ;  /* 0x0000980001f97983 */ /* 0x000ee20000300800 */
[----:B------:R-:W-:-:S02]  /*12ac0*/  R2UR UR56, R11 ;  /* 0x000000000b3872ca */ /* 0x000fc400000e0000 */
[----:B------:R-:W0:Y:S01]  /*12ad0*/  LDC R11, c[0x0][0x238] ;  /* 0x00008e00ff0b7b82 */ /* 0x000e220000000800 */
[----:B-1----:R-:W3:Y:S04]  /*12ae0*/  LDL.LU R247, [R1+0xa08] ;  /* 0x000a080001f77983 */ /* 0x002ee80000300800 */
[----:B------:R-:W3:Y:S04]  /*12af0*/  LDL.LU R246, [R1+0xa00] ;  /* 0x000a000001f67983 */ /* 0x000ee80000300800 */
[----:B------:R-:W3:Y:S04]  /*12b00*/  LDL.LU R245, [R1+0x9f8] ;  /* 0x0009f80001f57983 */ /* 0x000ee80000300800 */
[----:B------:R-:W3:Y:S04]  /*12b10*/  LDL.LU R244, [R1+0xa1c] ;  /* 0x000a1c0001f47983 */ /* 0x000ee80000300800 */
[----:B------:R-:W3:Y:S04]  /*12b20*/  LDL.LU R243, [R1+0x9f0] ;  /* 0x0009f00001f37983 */ /* 0x000ee80000300800 */
[----:B------:R-:W3:Y:S01]  /*12b30*/  LDL.LU R242, [R1+0xa14] ;  /* 0x000a140001f27983 */ /* 0x000ee20000300800 */
[----:B0-----:R-:W-:-:S03]  /*12b40*/  IMAD.SHL.U32 R11, R11, 0x40, RZ ;  /* 0x000000400b0b7824 */ /* 0x001fc600078e00ff */
[----:B------:R-:W3:Y:S01]  /*12b50*/  LDL.LU R237, [R1+0x9e8] ;  /* 0x0009e80001ed7983 */ /* 0x000ee20000300800 */
[----:B------:R-:W-:-:S03]  /*12b60*/  IMAD.SHL.U32 R11, R11, 0x2, RZ ;  /* 0x000000020b0b7824 */ /* 0x000fc600078e00ff */
[----:B------:R-:W3:Y:S02]  /*12b70*/  LDL.LU R236, [R1+0xa0c] ;  /* 0x000a0c0001ec7983 */ /* 0x000ee40000300800 */
[-C--:B------:R-:W-:Y:S02]  /*12b80*/  IADD3 R23, P2, R12, R11.reuse, RZ ;  /* 0x0000000b0c177210 */ /* 0x080fe40007f5e0ff */
[----:B------:R-:W3:Y:S01]  /*12b90*/  LDL.LU R252, [R1+0x9e0] ;  /* 0x0009e00001fc7983 */ /* 0x000ee20000300800 */
[----:B----4-:R-:W-:Y:S01]  /*12ba0*/  R2UR UR49, R3 ;  /* 0x00000000033172ca */ /* 0x010fe200000e0000 */
[----:B------:R-:W-:Y:S01]  /*12bb0*/  IMAD.MOV.U32 R3, RZ, RZ, R20 ;  /* 0x000000ffff037224 */ /* 0x000fe200078e0014 */
[----:B------:R-:W-:-:S05]  /*12bc0*/  IADD3 R20, P0, R18, R11, RZ ;  /* 0x0000000b12147210 */ /* 0x000fca0007f1e0ff */
[--C-:B--2---:R-:W-:Y:S01]  /*12bd0*/  IMAD.X R18, R19, 0x1, R0.reuse, P0 ;  /* 0x0000000113127824 */ /* 0x104fe200000e0600 */
[----:B------:R-:W-:Y:S01]  /*12be0*/  IADD3 R22, P0, R14, R11, RZ ;  /* 0x0000000b0e167210 */ /* 0x000fe20007f1e0ff */
[--C-:B------:R-:W-:Y:S02]  /*12bf0*/  IMAD.X R12, R13, 0x1, R0.reuse, P2 ;  /* 0x000000010d0c7824 */ /* 0x100fe400010e0600 */
[----:B---3--:R-:W-:Y:S02]  /*12c00*/  VIADD R249, R249, 0x1 ;  /* 0x00000001f9f97836 */ /* 0x008fe40000000000 */
[----:B------:R-:W-:Y:S02]  /*12c10*/  IMAD.X R14, R15, 0x1, R0, P0 ;  /* 0x000000010f0e7824 */ /* 0x000fe400000e0600 */
[----:B------:R-:W2:Y:S04]  /*12c20*/  LDL.LU R15, [R1+0xa10] ;  /* 0x000a1000010f7983 */ /* 0x000ea80000300800 */
[----:B------:R0:W-:Y:S01]  /*12c30*/  STL [R1+0x98], R249 ;  /* 0x000098f901007387 */ /* 0x0001e20000100800 */
[----:B------:R-:W-:-:S03]  /*12c40*/  ISETP.NE.U32.AND P0, PT, R249, R238, PT ;  /* 0x000000eef900720c */ /* 0x000fc60003f05070 */
[----:B------:R-:W3:Y:S04]  /*12c50*/  LDL.LU R13, [R1+0xa18] ;  /* 0x000a1800010d7983 */ /* 0x000ee80000300800 */
[----:B------:R-:W4:Y:S04]  /*12c60*/  LDL.LU R241, [R1+0xa04] ;  /* 0x000a040001f17983 */ /* 0x000f280000300800 */
[----:B------:R-:W4:Y:S01]  /*12c70*/  LDL.LU R240, [R1+0x9d8] ;  /* 0x0009d80001f07983 */ /* 0x000f220000300800 */
[----:B------:R-:W-:-:S03]  /*12c80*/  IMAD.MOV.U32 R19, RZ, RZ, R18 ;  /* 0x000000ffff137224 */ /* 0x000fc600078e0012 */
[----:B------:R-:W4:Y:S01]  /*12c90*/  LDL.LU R239, [R1+0x9fc] ;  /* 0x0009fc0001ef7983 */ /* 0x000f220000300800 */
[----:B------:R-:W-:-:S03]  /*12ca0*/  IMAD.MOV.U32 R18, RZ, RZ, R20 ;  /* 0x000000ffff127224 */ /* 0x000fc600078e0014 */
[----:B------:R-:W4:Y:S04]  /*12cb0*/  LDL.LU R238, [R1+0x9d0] ;  /* 0x0009d00001ee7983 */ /* 0x000f280000300800 */
[----:B------:R-:W4:Y:S04]  /*12cc0*/  LDL.LU R251, [R1+0x9f4] ;  /* 0x0009f40001fb7983 */ /* 0x000f280000300800 */
[----:B------:R-:W4:Y:S04]  /*12cd0*/  LDL.LU R250, [R1+0x9c8] ;  /* 0x0009c80001fa7983 */ /* 0x000f280000300800 */
[----:B0-----:R-:W4:Y:S04]  /*12ce0*/  LDL.LU R249, [R1+0x9ec] ;  /* 0x0009ec0001f97983 */ /* 0x001f280000300800 */
[----:B------:R-:W4:Y:S01]  /*12cf0*/  LDL.LU R20, [R1+0xa20] ;  /* 0x000a200001147983 */ /* 0x000f220000300800 */
[----:B------:R-:W-:Y:S01]  /*12d00*/  IMAD.MOV.U32 R248, RZ, RZ, R21 ;  /* 0x000000fffff87224 */ /* 0x000fe200078e0015 */
[----:B------:R-:W-:-:S02]  /*12d10*/  IADD3 R21, P1, R16, R11, RZ ;  /* 0x0000000b10157210 */ /* 0x000fc40007f3e0ff */
[----:B------:R-:W-:-:S03]  /*12d20*/  IADD3 R247, P3, R247, R11, RZ ;  /* 0x0000000bf7f77210 */ /* 0x000fc60007f7e0ff */
[----:B------:R-:W-:Y:S01]  /*12d30*/  IMAD.X R16, R17, 0x1, R0, P1 ;  /* 0x0000000111107824 */ /* 0x000fe200008e0600 */
[-C--:B------:R-:W-:Y:S02]  /*12d40*/  IADD3 R246, P4, R246, R11.reuse, RZ ;  /* 0x0000000bf6f67210 */ /* 0x080fe40007f9e0ff */
[-C--:B------:R-:W-:Y:S02]  /*12d50*/  IADD3 R245, P5, R245, R11.reuse, RZ ;  /* 0x0000000bf5f57210 */ /* 0x080fe40007fbe0ff */
[-C--:B--2---:R-:W-:Y:S02]  /*12d60*/  IADD3 R15, P2, R15, R11.reuse, RZ ;  /* 0x0000000b0f0f7210 */ /* 0x084fe40007f5e0ff */
[----:B---3--:R-:W-:-:S03]  /*12d70*/  IADD3 R13, P1, R13, R11, RZ ;  /* 0x0000000b0d0d7210 */ /* 0x008fc60007f3e0ff */
[--C-:B------:R-:W-:Y:S02]  /*12d80*/  IMAD.X R236, R236, 0x1, R0.reuse, P2 ;  /* 0x00000001ecec7824 */ /* 0x100fe400010e0600 */
[----:B------:R-:W-:Y:S01]  /*12d90*/  IMAD.X R242, R242, 0x1, R0, P1 ;  /* 0x00000001f2f27824 */ /* 0x000fe200008e0600 */
[-C--:B------:R-:W-:Y:S02]  /*12da0*/  IADD3 R237, P1, R237, R11.reuse, RZ ;  /* 0x0000000beded7210 */ /* 0x080fe40007f3e0ff */
[-C--:B------:R-:W-:Y:S02]  /*12db0*/  IADD3 R252, P2, R252, R11.reuse, RZ ;  /* 0x0000000bfcfc7210 */ /* 0x080fe40007f5e0ff */
[----:B----4-:R-:W-:-:S05]  /*12dc0*/  IADD3 R20, P6, R20, R11, RZ ;  /* 0x0000000b14147210 */ /* 0x010fca0007fde0ff */
[----:B------:R-:W-:Y:S01]  /*12dd0*/  STL [R1+0xa20], R20 ;  /* 0x000a201401007387 */ /* 0x000fe20000100800 */
[--C-:B------:R-:W-:Y:S01]  /*12de0*/  IMAD.X R244, R244, 0x1, R0.reuse, P6 ;  /* 0x00000001f4f47824 */ /* 0x100fe200030e0600 */
[-C--:B------:R-:W-:Y:S02]  /*12df0*/  IADD3 R243, P6, R243, R11.reuse, RZ ;  /* 0x0000000bf3f37210 */ /* 0x080fe40007fde0ff */
        /* <DEDUP_REMOVED lines=8> */
[----:B------:R0:W-:Y:S04]  /*12e80*/  STL [R1+0x9e8], R237 ;  /* 0x0009e8ed01007387 */ /* 0x0001e80000100800 */
[----:B0-----:R-:W2:Y:S04]  /*12e90*/  LDL.LU R237, [R1+0x9c0] ;  /* 0x0009c00001ed7983 */ /* 0x001ea80000300800 */
[----:B------:R0:W-:Y:S04]  /*12ea0*/  STL [R1+0xa0c], R236 ;  /* 0x000a0cec01007387 */ /* 0x0001e80000100800 */
[----:B0-----:R-:W3:Y:S04]  /*12eb0*/  LDL.LU R236, [R1+0x9e4] ;  /* 0x0009e40001ec7983 */ /* 0x001ee80000300800 */
[----:B------:R0:W-:Y:S04]  /*12ec0*/  STL [R1+0x9e0], R252 ;  /* 0x0009e0fc01007387 */ /* 0x0001e80000100800 */
[----:B0-----:R-:W4:Y:S01]  /*12ed0*/  LDL.LU R252, [R1+0x9b8] ;  /* 0x0009b80001fc7983 */ /* 0x001f220000300800 */
[--C-:B------:R-:W-:Y:S01]  /*12ee0*/  IMAD.X R241, R241, 0x1, R0.reuse, P3 ;  /* 0x00000001f1f17824 */ /* 0x100fe200018e0600 */
[-C--:B------:R-:W-:Y:S01]  /*12ef0*/  IADD3 R240, P3, R240, R11.reuse, RZ ;  /* 0x0000000bf0f07210 */ /* 0x080fe20007f7e0ff */
[--C-:B------:R-:W-:Y:S01]  /*12f00*/  IMAD.X R239, R239, 0x1, R0.reuse, P4 ;  /* 0x00000001efef7824 */ /* 0x100fe200020e0600 */
[-C--:B------:R-:W-:Y:S01]  /*12f10*/  IADD3 R238, P4, R238, R11.reuse, RZ ;  /* 0x0000000beeee7210 */ /* 0x080fe20007f9e0ff */
[--C-:B------:R-:W-:Y:S01]  /*12f20*/  IMAD.X R251, R251, 0x1, R0.reuse, P5 ;  /* 0x00000001fbfb7824 */ /* 0x100fe200028e0600 */
[----:B------:R-:W-:Y:S01]  /*12f30*/  STL [R1+0xa04], R241 ;  /* 0x000a04f101007387 */ /* 0x000fe20000100800 */
[----:B------:R-:W-:Y:S01]  /*12f40*/  IADD3 R250, P5, R250, R11, RZ ;  /* 0x0000000bfafa7210 */ /* 0x000fe20007fbe0ff */
[----:B------:R-:W-:-:S02]  /*12f50*/  IMAD.X R249, R249, 0x1, R0, P6 ;  /* 0x00000001f9f97824 */ /* 0x000fc400030e0600 */
[----:B------:R-:W-:Y:S04]  /*12f60*/  STL [R1+0x9d8], R240 ;  /* 0x0009d8f001007387 */ /* 0x000fe80000100800 */
[----:B------:R-:W-:Y:S04]  /*12f70*/  STL [R1+0x9fc], R239 ;  /* 0x0009fcef01007387 */ /* 0x000fe80000100800 */
[----:B------:R-:W-:Y:S04]  /*12f80*/  STL [R1+0x9d0], R238 ;  /* 0x0009d0ee01007387 */ /* 0x000fe80000100800 */
[----:B------:R0:W-:Y:S04]  /*12f90*/  STL [R1+0x9f4], R251 ;  /* 0x0009f4fb01007387 */ /* 0x0001e80000100800 */
[----:B------:R-:W4:Y:S04]  /*12fa0*/  LDL.LU R20, [R1+0x9dc] ;  /* 0x0009dc0001147983 */ /* 0x000f280000300800 */
[----:B------:R-:W4:Y:S04]  /*12fb0*/  LDL.LU R13, [R1+0x9b0] ;  /* 0x0009b000010d7983 */ /* 0x000f280000300800 */
[----:B------:R1:W-:Y:S04]  /*12fc0*/  STL [R1+0x9c8], R250 ;  /* 0x0009c8fa01007387 */ /* 0x0003e80000100800 */
[----:B------:R1:W-:Y:S04]  /*12fd0*/  STL [R1+0x9ec], R249 ;  /* 0x0009ecf901007387 */ /* 0x0003e80000100800 */
[----:B------:R-:W4:Y:S04]  /*12fe0*/  LDL.LU R15, [R1+0x9d4] ;  /* 0x0009d400010f7983 */ /* 0x000f280000300800 */
[----:B------:R-:W4:Y:S04]  /*12ff0*/  LDL.LU R247, [R1+0x9a8] ;  /* 0x0009a80001f77983 */ /* 0x000f280000300800 */
[----:B------:R-:W4:Y:S04]  /*13000*/  LDL.LU R246, [R1+0x9cc] ;  /* 0x0009cc0001f67983 */ /* 0x000f280000300800 */
[----:B------:R-:W4:Y:S04]  /*13010*/  LDL.LU R245, [R1+0x9a0] ;  /* 0x0009a00001f57983 */ /* 0x000f280000300800 */
[----:B------:R-:W4:Y:S04]  /*13020*/  LDL.LU R244, [R1+0x9c4] ;  /* 0x0009c40001f47983 */ /* 0x000f280000300800 */
[----:B------:R-:W4:Y:S04]  /*13030*/  LDL.LU R243, [R1+0x998] ;  /* 0x0009980001f37983 */ /* 0x000f280000300800 */
[----:B------:R-:W4:Y:S04]  /*13040*/  LDL.LU R242, [R1+0x9bc] ;  /* 0x0009bc0001f27983 */ /* 0x000f280000300800 */
[----:B0-----:R-:W4:Y:S04]  /*13050*/  LDL.LU R251, [R1+0x990] ;  /* 0x0009900001fb7983 */ /* 0x001f280000300800 */
[----:B-1----:R-:W4:Y:S04]  /*13060*/  LDL.LU R250, [R1+0x9b4] ;  /* 0x0009b40001fa7983 */ /* 0x002f280000300800 */
[----:B------:R-:W4:Y:S04]  /*13070*/  LDL.LU R249, [R1+0x988] ;  /* 0x0009880001f97983 */ /* 0x000f280000300800 */
[----:B------:R-:W4:Y:S01]  /*13080*/  LDL.LU R241, [R1+0x9ac] ;  /* 0x0009ac0001f17983 */ /* 0x000f220000300800 */
[----:B--2---:R-:W-:-:S05]  /*13090*/  IADD3 R237, P6, R237, R11, RZ ;  /* 0x0000000beded7210 */ /* 0x004fca0007fde0ff */
[----:B------:R0:W-:Y:S01]  /*130a0*/  STL [R1+0x9c0], R237 ;  /* 0x0009c0ed01007387 */ /* 0x0001e20000100800 */
[----:B---3--:R-:W-:-:S05]  /*130b0*/  IMAD.X R236, R236, 0x1, R0, P1 ;  /* 0x00000001ecec7824 */ /* 0x008fca00008e0600 */
[----:B------:R1:W-:Y:S04]  /*130c0*/  STL [R1+0x9e4], R236 ;  /* 0x0009e4ec01007387 */ /* 0x0003e80000100800 */
[----:B------:R-:W2:Y:S01]  /*130d0*/  LDL.LU R240, [R1+0x980] ;  /* 0x0009800001f07983 */ /* 0x000ea20000300800 */
[----:B----4-:R-:W-:-:S05]  /*130e0*/  IADD3 R252, P1, R252, R11, RZ ;  /* 0x0000000bfcfc7210 */ /* 0x010fca0007f3e0ff */
[----:B------:R3:W-:Y:S04]  /*130f0*/  STL [R1+0x9b8], R252 ;  /* 0x0009b8fc01007387 */ /* 0x0007e80000100800 */
[----:B------:R-:W4:Y:S04]  /*13100*/  LDL.LU R239, [R1+0x9a4] ;  /* 0x0009a40001ef7983 */ /* 0x000f280000300800 */
[----:B------:R-:W4:Y:S04]  /*13110*/  LDL.LU R238, [R1+0x978] ;  /* 0x0009780001ee7983 */ /* 0x000f280000300800 */
[----:B0-----:R-:W4:Y:S04]  /*13120*/  LDL.LU R237, [R1+0x99c] ;  /* 0x00099c0001ed7983 */ /* 0x001f280000300800 */
[----:B-1----:R-:W4:Y:S04]  /*13130*/  LDL.LU R236, [R1+0x970] ;  /* 0x0009700001ec7983 */ /* 0x002f280000300800 */
[----:B---3--:R-:W3:Y:S01]  /*13140*/  LDL.LU R252, [R1+0x994] ;  /* 0x0009940001fc7983 */ /* 0x008ee20000300800 */
[----:B------:R-:W-:Y:S01]  /*13150*/  IMAD.X R20, R20, 0x1, R0, P2 ;  /* 0x0000000114147824 */ /* 0x000fe200010e0600 */
[----:B------:R-:W-:-:S04]  /*13160*/  IADD3 R13, P2, R13, R11, RZ ;  /* 0x0000000b0d0d7210 */ /* 0x000fc80007f5e0ff */
[----:B------:R-:W-:Y:S04]  /*13170*/  STL [R1+0x9dc], R20 ;  /* 0x0009dc1401007387 */ /* 0x000fe80000100800 */
[----:B------:R-:W-:Y:S01]  /*13180*/  STL [R1+0x9b0], R13 ;  /* 0x0009b00d01007387 */ /* 0x000fe20000100800 */
[----:B------:R-:W-:Y:S01]  /*13190*/  IMAD.X R15, R15, 0x1, R0, P3 ;  /* 0x000000010f0f7824 */ /* 0x000fe200018e0600 */
[----:B------:R-:W-:-:S04]  /*131a0*/  IADD3 R247, P3, R247, R11, RZ ;  /* 0x0000000bf7f77210 */ /* 0x000fc80007f7e0ff */
[----:B------:R-:W-:Y:S01]  /*131b0*/  STL [R1+0x9d4], R15 ;  /* 0x0009d40f01007387 */ /* 0x000fe20000100800 */
[----:B------:R-:W-:-:S03]  /*131c0*/  IMAD.X R246, R246, 0x1, R0, P4 ;  /* 0x00000001f6f67824 */ /* 0x000fc600020e0600 */
[----:B------:R-:W-:Y:S01]  /*131d0*/  STL [R1+0x9a8], R247 ;  /* 0x0009a8f701007387 */ /* 0x000fe20000100800 */
[----:B------:R-:W-:-:S03]  /*131e0*/  IADD3 R245, P4, R245, R11, RZ ;  /* 0x0000000bf5f57210 */ /* 0x000fc60007f9e0ff */
        /* <DEDUP_REMOVED lines=10> */
[----:B------:R0:W-:Y:S01]  /*13290*/  STL [R1+0x990], R251 ;  /* 0x000990fb01007387 */ /* 0x0001e20000100800 */
[----:B------:R-:W-:-:S03]  /*132a0*/  IADD3 R249, P1, R249, R11, RZ ;  /* 0x0000000bf9f97210 */ /* 0x000fc60007f3e0ff */
[----:B0-----:R-:W3:Y:S04]  /*132b0*/  LDL.LU R251, [R1+0x968] ;  /* 0x0009680001fb7983 */ /* 0x001ee80000300800 */
[----:B------:R0:W-:Y:S04]  /*132c0*/  STL [R1+0x9b4], R250 ;  /* 0x0009b4fa01007387 */ /* 0x0001e80000100800 */
[----:B0-----:R-:W3:Y:S04]  /*132d0*/  LDL.LU R250, [R1+0x98c] ;  /* 0x00098c0001fa7983 */ /* 0x001ee80000300800 */
[----:B------:R0:W-:Y:S04]  /*132e0*/  STL [R1+0x988], R249 ;  /* 0x000988f901007387 */ /* 0x0001e80000100800 */
[----:B0-----:R-:W3:Y:S01]  /*132f0*/  LDL.LU R249, [R1+0x960] ;  /* 0x0009600001f97983 */ /* 0x001ee20000300800 */
[----:B------:R-:W-:-:S05]  /*13300*/  IMAD.X R241, R241, 0x1, R0, P2 ;  /* 0x00000001f1f17824 */ /* 0x000fca00010e0600 */
[----:B------:R-:W-:Y:S01]  /*13310*/  STL [R1+0x9ac], R241 ;  /* 0x0009acf101007387 */ /* 0x000fe20000100800 */
[----:B--2---:R-:W-:-:S05]  /*13320*/  IADD3 R240, P2, R240, R11, RZ ;  /* 0x0000000bf0f07210 */ /* 0x004fca0007f5e0ff */
[----:B------:R-:W-:Y:S01]  /*13330*/  STL [R1+0x980], R240 ;  /* 0x000980f001007387 */ /* 0x000fe20000100800 */
[----:B----4-:R-:W-:Y:S01]  /*13340*/  IMAD.X R239, R239, 0x1, R0, P3 ;  /* 0x00000001efef7824 */ /* 0x010fe200018e0600 */
[----:B------:R-:W-:-:S04]  /*13350*/  IADD3 R238, P3, R238, R11, RZ ;  /* 0x0000000beeee7210 */ /* 0x000fc80007f7e0ff */
[----:B------:R-:W-:Y:S01]  /*13360*/  STL [R1+0x9a4], R239 ;  /* 0x0009a4ef01007387 */ /* 0x000fe20000100800 */
[----:B------:R-:W-:-:S03]  /*13370*/  IMAD.X R237, R237, 0x1, R0, P4 ;  /* 0x00000001eded7824 */ /* 0x000fc600020e0600 */
[----:B------:R-:W-:Y:S01]  /*13380*/  STL [R1+0x978], R238 ;  /* 0x000978ee01007387 */ /* 0x000fe20000100800 */
[----:B------:R-:W-:-:S03]  /*13390*/  IADD3 R236, P4, R236, R11, RZ ;  /* 0x0000000becec7210 */ /* 0x000fc60007f9e0ff */
[----:B------:R0:W-:Y:S01]  /*133a0*/  STL [R1+0x99c], R237 ;  /* 0x00099ced01007387 */ /* 0x0001e20000100800 */
[----:B---3--:R-:W-:-:S03]  /*133b0*/  IMAD.X R252, R252, 0x1, R0, P5 ;  /* 0x00000001fcfc7824 */ /* 0x008fc600028e0600 */
[----:B------:R-:W2:Y:S04]  /*133c0*/  LDL.LU R20, [R1+0x984] ;  /* 0x0009840001147983 */ /* 0x000ea80000300800 */
[----:B------:R-:W3:Y:S04]  /*133d0*/  LDL.LU R13, [R1+0x958] ;  /* 0x00095800010d7983 */ /* 0x000ee80000300800 */
[----:B------:R1:W-:Y:S04]  /*133e0*/  STL [R1+0x970], R236 ;  /* 0x000970ec01007387 */ /* 0x0003e80000100800 */
[----:B------:R4:W-:Y:S04]  /*133f0*/  STL [R1+0x994], R252 ;  /* 0x000994fc01007387 */ /* 0x0009e80000100800 */
[----:B------:R-:W3:Y:S04]  /*13400*/  LDL.LU R15, [R1+0x97c] ;  /* 0x00097c00010f7983 */ /* 0x000ee80000300800 */
[----:B------:R-:W3:Y:S04]  /*13410*/  LDL.LU R247, [R1+0x950] ;  /* 0x0009500001f77983 */ /* 0x000ee80000300800 */
[----:B------:R-:W3:Y:S04]  /*13420*/  LDL.LU R246, [R1+0x974] ;  /* 0x0009740001f67983 */ /* 0x000ee80000300800 */
[----:B------:R-:W3:Y:S04]  /*13430*/  LDL.LU R245, [R1+0x948] ;  /* 0x0009480001f57983 */ /* 0x000ee80000300800 */
[----:B------:R-:W3:Y:S04]  /*13440*/  LDL.LU R244, [R1+0x96c] ;  /* 0x00096c0001f47983 */ /* 0x000ee80000300800 */
[----:B------:R-:W3:Y:S04]  /*13450*/  LDL.LU R243, [R1+0x940] ;  /* 0x0009400001f37983 */ /* 0x000ee80000300800 */
[----:B------:R-:W3:Y:S04]  /*13460*/  LDL.LU R242, [R1+0x964] ;  /* 0x0009640001f27983 */ /* 0x000ee80000300800 */
[----:B0-----:R-:W3:Y:S04]  /*13470*/  LDL.LU R237, [R1+0x938] ;  /* 0x0009380001ed7983 */ /* 0x001ee80000300800 */
[----:B-1----:R-:W3:Y:S04]  /*13480*/  LDL.LU R236, [R1+0x95c] ;  /* 0x00095c0001ec7983 */ /* 0x002ee80000300800 */
[----:B----4-:R-:W4:Y:S04]  /*13490*/  LDL.LU R252, [R1+0x930] ;  /* 0x0009300001fc7983 */ /* 0x010f280000300800 */
[----:B------:R-:W4:Y:S01]  /*134a0*/  LDL.LU R241, [R1+0x954] ;  /* 0x0009540001f17983 */ /* 0x000f220000300800 */
[----:B------:R-:W-:-:S05]  /*134b0*/  IADD3 R251, P5, R251, R11, RZ ;  /* 0x0000000bfbfb7210 */ /* 0x000fca0007fbe0ff */
[----:B------:R0:W-:Y:S01]  /*134c0*/  STL [R1+0x968], R251 ;  /* 0x000968fb01007387 */ /* 0x0001e20000100800 */
[----:B------:R-:W-:-:S05]  /*134d0*/  IMAD.X R250, R250, 0x1, R0, P6 ;  /* 0x00000001fafa7824 */ /* 0x000fca00030e0600 */
[----:B------:R1:W-:Y:S04]  /*134e0*/  STL [R1+0x98c], R250 ;  /* 0x00098cfa01007387 */ /* 0x0003e80000100800 */
[----:B------:R-:W4:Y:S01]  /*134f0*/  LDL.LU R240, [R1+0x928] ;  /* 0x0009280001f07983 */ /* 0x000f220000300800 */
[----:B------:R-:W-:-:S05]  /*13500*/  IADD3 R249, P6, R249, R11, RZ ;  /* 0x0000000bf9f97210 */ /* 0x000fca0007fde0ff */
[----:B------:R1:W-:Y:S04]  /*13510*/  STL [R1+0x960], R249 ;  /* 0x000960f901007387 */ /* 0x0003e80000100800 */
[----:B------:R-:W4:Y:S04]  /*13520*/  LDL.LU R239, [R1+0x94c] ;  /* 0x00094c0001ef7983 */ /* 0x000f280000300800 */
[----:B------:R-:W4:Y:S04]  /*13530*/  LDL.LU R238, [R1+0x920] ;  /* 0x0009200001ee7983 */ /* 0x000f280000300800 */
[----:B0-----:R-:W4:Y:S04]  /*13540*/  LDL.LU R251, [R1+0x944] ;  /* 0x0009440001fb7983 */ /* 0x001f280000300800 */
[----:B-1----:R-:W4:Y:S04]  /*13550*/  LDL.LU R250, [R1+0x918] ;  /* 0x0009180001fa7983 */ /* 0x002f280000300800 */
[----:B------:R-:W4:Y:S01]  /*13560*/  LDL.LU R249, [R1+0x93c] ;  /* 0x00093c0001f97983 */ /* 0x000f220000300800 */
[----:B--2---:R-:W-:Y:S01]  /*13570*/  IMAD.X R20, R20, 0x1, R0, P1 ;  /* 0x0000000114147824 */ /* 0x004fe200008e0600 */
[----:B---3--:R-:W-:-:S04]  /*13580*/  IADD3 R13, P1, R13, R11, RZ ;  /* 0x0000000b0d0d7210 */ /* 0x008fc80007f3e0ff */
        /* <DEDUP_REMOVED lines=19> */
[----:B----4-:R-:W-:-:S03]  /*136c0*/  IADD3 R252, P6, R252, R11, RZ ;  /* 0x0000000bfcfc7210 */ /* 0x010fc60007fde0ff */
[----:B0-----:R-:W2:Y:S04]  /*136d0*/  LDL.LU R237, [R1+0x910] ;  /* 0x0009100001ed7983 */ /* 0x001ea80000300800 */
[----:B------:R0:W-:Y:S04]  /*136e0*/  STL [R1+0x95c], R236 ;  /* 0x00095cec01007387 */ /* 0x0001e80000100800 */
[----:B0-----:R-:W3:Y:S04]  /*136f0*/  LDL.LU R236, [R1+0x934] ;  /* 0x0009340001ec7983 */ /* 0x001ee80000300800 */
[----:B------:R0:W-:Y:S04]  /*13700*/  STL [R1+0x930], R252 ;  /* 0x000930fc01007387 */ /* 0x0001e80000100800 */
[----:B0-----:R-:W4:Y:S01]  /*13710*/  LDL.LU R252, [R1+0x908] ;  /* 0x0009080001fc7983 */ /* 0x001f220000300800 */
        /* <DEDUP_REMOVED lines=10> */
[----:B------:R0:W-:Y:S01]  /*137c0*/  STL [R1+0x944], R251 ;  /* 0x000944fb01007387 */ /* 0x0001e20000100800 */
[----:B------:R-:W-:-:S03]  /*137d0*/  IMAD.X R249, R249, 0x1, R0, P4 ;  /* 0x00000001f9f97824 */ /* 0x000fc600020e0600 */
        /* <DEDUP_REMOVED lines=1243> */
[----:B------:R0:W-:Y:S01]  /*18590*/  STL [R1+0x2cc], R241 ;  /* 0x0002ccf101007387 */ /* 0x0001e20000100800 */
[----:B--2---:R-:W-:-:S05]  /*185a0*/  IADD3 R240, P6, R240, R11, RZ ;  /* 0x0000000bf0f07210 */ /* 0x004fca0007fde0ff */
[----:B------:R1:W-:Y:S01]  /*185b0*/  STL [R1+0x2a0], R240 ;  /* 0x0002a0f001007387 */ /* 0x0003e20000100800 */
[----:B----4-:R-:W-:Y:S01]  /*185c0*/  IMAD.X R239, R239, 0x1, R0, P1 ;  /* 0x00000001efef7824 */ /* 0x010fe200008e0600 */
[----:B------:R-:W-:-:S04]  /*185d0*/  IADD3 R238, P1, R238, R11, RZ ;  /* 0x0000000beeee7210 */ /* 0x000fc80007f3e0ff */
[----:B------:R2:W-:Y:S01]  /*185e0*/  STL [R1+0x2c4], R239 ;  /* 0x0002c4ef01007387 */ /* 0x0005e20000100800 */
[----:B------:R-:W-:-:S03]  /*185f0*/  IMAD.X R237, R237, 0x1, R0, P2 ;  /* 0x00000001eded7824 */ /* 0x000fc600010e0600 */
[----:B------:R4:W-:Y:S04]  /*18600*/  STL [R1+0x298], R238 ;  /* 0x000298ee01007387 */ /* 0x0009e80000100800 */
[----:B------:R4:W-:Y:S04]  /*18610*/  STL [R1+0x2bc], R237 ;  /* 0x0002bced01007387 */ /* 0x0009e80000100800 */
[----:B------:R-:W4:Y:S04]  /*18620*/  LDL.LU R20, [R1+0x2a4] ;  /* 0x0002a40001147983 */ /* 0x000f280000300800 */
[----:B------:R-:W4:Y:S01]  /*18630*/  LDL.LU R13, [R1+0x278] ;  /* 0x00027800010d7983 */ /* 0x000f220000300800 */
[----:B------:R-:W-:Y:S01]  /*18640*/  IADD3 R236, P2, R236, R11, RZ ;  /* 0x0000000becec7210 */ /* 0x000fe20007f5e0ff */
[----:B---3--:R-:W-:-:S04]  /*18650*/  IMAD.X R252, R252, 0x1, R0, P3 ;  /* 0x00000001fcfc7824 */ /* 0x008fc800018e0600 */
        /* <DEDUP_REMOVED lines=11> */
[----:B--2---:R-:W2:Y:S04]  /*18710*/  LDL.LU R239, [R1+0x250] ;  /* 0x0002500001ef7983 */ /* 0x004ea80000300800 */
[----:B----4-:R-:W4:Y:S01]  /*18720*/  LDL.LU R238, [R1+0x274] ;  /* 0x0002740001ee7983 */ /* 0x010f220000300800 */
[----:B------:R-:W-:-:S05]  /*18730*/  IADD3 R251, P3, R251, R11, RZ ;  /* 0x0000000bfbfb7210 */ /* 0x000fca0007f7e0ff */
[----:B------:R0:W-:Y:S01]  /*18740*/  STL [R1+0x288], R251 ;  /* 0x000288fb01007387 */ /* 0x0001e20000100800 */
[----:B------:R-:W-:-:S05]  /*18750*/  IMAD.X R250, R250, 0x1, R0, P4 ;  /* 0x00000001fafa7824 */ /* 0x000fca00020e0600 */
[----:B------:R1:W-:Y:S04]  /*18760*/  STL [R1+0x2ac], R250 ;  /* 0x0002acfa01007387 */ /* 0x0003e80000100800 */
[----:B------:R-:W4:Y:S01]  /*18770*/  LDL.LU R237, [R1+0x248] ;  /* 0x0002480001ed7983 */ /* 0x000f220000300800 */
[----:B------:R-:W-:-:S05]  /*18780*/  IADD3 R249, P4, R249, R11, RZ ;  /* 0x0000000bf9f97210 */ /* 0x000fca0007f9e0ff */
[----:B------:R1:W-:Y:S04]  /*18790*/  STL [R1+0x280], R249 ;  /* 0x000280f901007387 */ /* 0x0003e80000100800 */
[----:B---3--:R-:W3:Y:S04]  /*187a0*/  LDL.LU R236, [R1+0x26c] ;  /* 0x00026c0001ec7983 */ /* 0x008ee80000300800 */
[----:B------:R-:W3:Y:S04]  /*187b0*/  LDL.LU R252, [R1+0x240] ;  /* 0x0002400001fc7983 */ /* 0x000ee80000300800 */
[----:B0-----:R-:W3:Y:S04]  /*187c0*/  LDL.LU R251, [R1+0x264] ;  /* 0x0002640001fb7983 */ /* 0x001ee80000300800 */
[----:B-1----:R-:W3:Y:S04]  /*187d0*/  LDL.LU R250, [R1+0x238] ;  /* 0x0002380001fa7983 */ /* 0x002ee80000300800 */
[----:B------:R-:W3:Y:S01]  /*187e0*/  LDL.LU R249, [R1+0x25c] ;  /* 0x00025c0001f97983 */ /* 0x000ee20000300800 */
[----:B------:R-:W-:-:S02]  /*187f0*/  IMAD.MOV.U32 R17, RZ, RZ, R16 ;  /* 0x000000ffff117224 */ /* 0x000fc400078e0010 */
[----:B------:R-:W-:Y:S02]  /*18800*/  IMAD.MOV.U32 R16, RZ, RZ, R21 ;  /* 0x000000ffff107224 */ /* 0x000fe400078e0015 */
[----:B------:R-:W-:Y:S01]  /*18810*/  IMAD.X R20, R20, 0x1, R0, P5 ;  /* 0x0000000114147824 */ /* 0x000fe200028e0600 */
[----:B------:R-:W-:-:S04]  /*18820*/  IADD3 R13, P5, R13, R11, RZ ;  /* 0x0000000b0d0d7210 */ /* 0x000fc80007fbe0ff */
[----:B------:R-:W-:Y:S04]  /*18830*/  STL [R1+0x2a4], R20 ;  /* 0x0002a41401007387 */ /* 0x000fe80000100800 */
[----:B------:R0:W-:Y:S02]  /*18840*/  STL [R1+0x278], R13 ;  /* 0x0002780d01007387 */ /* 0x0001e40000100800 */
[----:B0-----:R-:W0:Y:S01]  /*18850*/  LDC R13, c[0x0][0x23c] ;  /* 0x00008f00ff0d7b82 */ /* 0x001e220000000800 */
[--C-:B------:R-:W-:Y:S01]  /*18860*/  IMAD.X R15, R15, 0x1, R0.reuse, P6 ;  /* 0x000000010f0f7824 */ /* 0x100fe200030e0600 */
[----:B------:R-:W-:Y:S01]  /*18870*/  IADD3 R247, P6, R247, R11, RZ ;  /* 0x0000000bf7f77210 */ /* 0x000fe20007fde0ff */
[----:B------:R-:W-:-:S03]  /*18880*/  IMAD.X R246, R246, 0x1, R0, P1 ;  /* 0x00000001f6f67824 */ /* 0x000fc600008e0600 */
[----:B------:R1:W-:Y:S01]  /*18890*/  STL [R1+0x29c], R15 ;  /* 0x00029c0f01007387 */ /* 0x0003e20000100800 */
[----:B------:R-:W-:-:S03]  /*188a0*/  IADD3 R245, P1, R245, R11, RZ ;  /* 0x0000000bf5f57210 */ /* 0x000fc60007f3e0ff */
[----:B------:R-:W-:Y:S01]  /*188b0*/  STL [R1+0x270], R247 ;  /* 0x000270f701007387 */ /* 0x000fe20000100800 */
[----:B------:R-:W-:-:S03]  /*188c0*/  IMAD.X R244, R244, 0x1, R0, P2 ;  /* 0x00000001f4f47824 */ /* 0x000fc600010e0600 */
[----:B------:R1:W-:Y:S01]  /*188d0*/  STL [R1+0x294], R246 ;  /* 0x000294f601007387 */ /* 0x0003e20000100800 */
[----:B------:R-:W-:-:S03]  /*188e0*/  IADD3 R243, P2, R243, R11, RZ ;  /* 0x0000000bf3f37210 */ /* 0x000fc60007f5e0ff */
[----:B------:R-:W-:Y:S01]  /*188f0*/  STL [R1+0x268], R245 ;  /* 0x000268f501007387 */ /* 0x000fe20000100800 */
[----:B0-----:R-:W-:Y:S02]  /*18900*/  IMAD.SHL.U32 R13, R13, 0x40, RZ ;  /* 0x000000400d0d7824 */ /* 0x001fe400078e00ff */
[--C-:B------:R-:W-:Y:S01]  /*18910*/  IMAD.X R242, R242, 0x1, R0.reuse, P3 ;  /* 0x00000001f2f27824 */ /* 0x100fe200018e0600 */
[----:B------:R-:W-:Y:S01]  /*18920*/  IADD3 R241, P3, R241, R11, RZ ;  /* 0x0000000bf1f17210 */ /* 0x000fe20007f7e0ff */
[----:B------:R-:W-:Y:S01]  /*18930*/  IMAD.SHL.U32 R13, R13, 0x2, RZ ;  /* 0x000000020d0d7824 */ /* 0x000fe200078e00ff */
[----:B------:R0:W-:Y:S01]  /*18940*/  STL [R1+0x28c], R244 ;  /* 0x00028cf401007387 */ /* 0x0001e20000100800 */
[----:B------:R-:W-:-:S03]  /*18950*/  IMAD.X R240, R240, 0x1, R0, P4 ;  /* 0x00000001f0f07824 */ /* 0x000fc600020e0600 */
[----:B------:R0:W-:Y:S01]  /*18960*/  STL [R1+0x260], R243 ;  /* 0x000260f301007387 */ /* 0x0001e20000100800 */
[----:B--2---:R-:W-:-:S03]  /*18970*/  IADD3 R239, P4, R239, R11, RZ ;  /* 0x0000000befef7210 */ /* 0x004fc60007f9e0ff */
[----:B------:R2:W-:Y:S01]  /*18980*/  STL [R1+0x284], R242 ;  /* 0x000284f201007387 */ /* 0x0005e20000100800 */
[----:B----4-:R-:W-:-:S03]  /*18990*/  IMAD.X R238, R238, 0x1, R0, P5 ;  /* 0x00000001eeee7824 */ /* 0x010fc600028e0600 */
[----:B------:R4:W-:Y:S04]  /*189a0*/  STL [R1+0x258], R241 ;  /* 0x000258f101007387 */ /* 0x0009e80000100800 */
[----:B------:R4:W-:Y:S04]  /*189b0*/  STL [R1+0x27c], R240 ;  /* 0x00027cf001007387 */ /* 0x0009e80000100800 */
[----:B------:R4:W-:Y:S04]  /*189c0*/  STL [R1+0x250], R239 ;  /* 0x000250ef01007387 */ /* 0x0009e80000100800 */
[----:B------:R4:W-:Y:S01]  /*189d0*/  STL [R1+0x274], R238 ;  /* 0x000274ee01007387 */ /* 0x0009e20000100800 */
[----:B------:R-:W-:-:S05]  /*189e0*/  IADD3 R237, P5, R237, R11, RZ ;  /* 0x0000000beded7210 */ /* 0x000fca0007fbe0ff */
[----:B------:R4:W-:Y:S01]  /*189f0*/  STL [R1+0x248], R237 ;  /* 0x000248ed01007387 */ /* 0x0009e20000100800 */
[----:B---3--:R-:W-:Y:S01]  /*18a00*/  IMAD.X R236, R236, 0x1, R0, P6 ;  /* 0x00000001ecec7824 */ /* 0x008fe200030e0600 */
[----:B------:R-:W-:-:S04]  /*18a10*/  IADD3 R252, P6, R252, R13, RZ ;  /* 0x0000000dfcfc7210 */ /* 0x000fc80007fde0ff */
[----:B------:R3:W-:Y:S01]  /*18a20*/  STL [R1+0x26c], R236 ;  /* 0x00026cec01007387 */ /* 0x0007e20000100800 */
[----:B------:R-:W-:-:S03]  /*18a30*/  IMAD.X R251, R251, 0x1, R0, P1 ;  /* 0x00000001fbfb7824 */ /* 0x000fc600008e0600 */
[----:B------:R3:W-:Y:S01]  /*18a40*/  STL [R1+0x240], R252 ;  /* 0x000240fc01007387 */ /* 0x0007e20000100800 */
[----:B------:R-:W-:-:S03]  /*18a50*/  IADD3 R250, P1, R250, R13, RZ ;  /* 0x0000000dfafa7210 */ /* 0x000fc60007f3e0ff */
[----:B------:R3:W-:Y:S01]  /*18a60*/  STL [R1+0x264], R251 ;  /* 0x000264fb01007387 */ /* 0x0007e20000100800 */
[----:B------:R-:W-:-:S03]  /*18a70*/  IMAD.X R249, R249, 0x1, R0, P2 ;  /* 0x00000001f9f97824 */ /* 0x000fc600010e0600 */
[----:B------:R-:W3:Y:S04]  /*18a80*/  LDL.LU R11, [R1+0x228] ;  /* 0x00022800010b7983 */ /* 0x000ee80000300800 */
[----:B------:R-:W3:Y:S04]  /*18a90*/  LDL.LU R21, [R1+0x24c] ;  /* 0x00024c0001157983 */ /* 0x000ee80000300800 */
[----:B------:R3:W-:Y:S04]  /*18aa0*/  STL [R1+0x238], R250 ;  /* 0x000238fa01007387 */ /* 0x0007e80000100800 */
[----:B------:R3:W-:Y:S04]  /*18ab0*/  STL [R1+0x25c], R249 ;  /* 0x00025cf901007387 */ /* 0x0007e80000100800 */
[----:B-1----:R-:W3:Y:S04]  /*18ac0*/  LDL.LU R15, [R1+0x244] ;  /* 0x00024400010f7983 */ /* 0x002ee80000300800 */
[----:B------:R-:W3:Y:S04]  /*18ad0*/  LDL.LU R246, [R1+0x23c] ;  /* 0x00023c0001f67983 */ /* 0x000ee80000300800 */
[----:B0-----:R-:W3:Y:S04]  /*18ae0*/  LDL.LU R244, [R1+0x234] ;  /* 0x0002340001f47983 */ /* 0x001ee80000300800 */
[----:B------:R-:W3:Y:S04]  /*18af0*/  LDL.LU R243, [R1+0x208] ;  /* 0x0002080001f37983 */ /* 0x000ee80000300800 */
[----:B--2---:R-:W2:Y:S04]  /*18b00*/  LDL.LU R242, [R1+0x22c] ;  /* 0x00022c0001f27983 */ /* 0x004ea80000300800 */
[----:B----4-:R-:W4:Y:S04]  /*18b10*/  LDL.LU R241, [R1+0x200] ;  /* 0x0002000001f17983 */ /* 0x010f280000300800 */
[----:B------:R-:W4:Y:S04]  /*18b20*/  LDL.LU R240, [R1+0x224] ;  /* 0x0002240001f07983 */ /* 0x000f280000300800 */
[----:B------:R-:W4:Y:S04]  /*18b30*/  LDL.LU R239, [R1+0x1f8] ;  /* 0x0001f80001ef7983 */ /* 0x000f280000300800 */
[----:B------:R-:W4:Y:S04]  /*18b40*/  LDL.LU R238, [R1+0x21c] ;  /* 0x00021c0001ee7983 */ /* 0x000f280000300800 */
[----:B------:R-:W4:Y:S01]  /*18b50*/  LDL.LU R237, [R1+0x1f0] ;  /* 0x0001f00001ed7983 */ /* 0x000f220000300800 */
[----:B------:R-:W-:-:S03]  /*18b60*/  IADD3 R2, P2, R2, R13, RZ ;  /* 0x0000000d02027210 */ /* 0x000fc60007f5e0ff */
[----:B---3--:R-:W3:Y:S01]  /*18b70*/  LDL.LU R236, [R1+0x214] ;  /* 0x0002140001ec7983 */ /* 0x008ee20000300800 */
[----:B------:R-:W-:-:S03]  /*18b80*/  IMAD.MOV.U32 R20, RZ, RZ, R248 ;  /* 0x000000ffff147224 */ /* 0x000fc600078e00f8 */
[----:B------:R-:W3:Y:S01]  /*18b90*/  LDL.LU R252, [R1+0x1e8] ;  /* 0x0001e80001fc7983 */ /* 0x000ee20000300800 */
[----:B------:R-:W-:-:S03]  /*18ba0*/  IMAD.MOV.U32 R247, RZ, RZ, R3 ;  /* 0x000000fffff77224 */ /* 0x000fc600078e0003 */
[----:B------:R-:W3:Y:S01]  /*18bb0*/  LDL.LU R251, [R1+0x20c] ;  /* 0x00020c0001fb7983 */ /* 0x000ee20000300800 */
[----:B------:R-:W-:-:S03]  /*18bc0*/  IMAD.MOV.U32 R245, RZ, RZ, R4 ;  /* 0x000000fffff57224 */ /* 0x000fc600078e0004 */
[----:B------:R-:W3:Y:S01]  /*18bd0*/  LDL.LU R250, [R1+0x1e0] ;  /* 0x0001e00001fa7983 */ /* 0x000ee20000300800 */
[----:B------:R-:W-:-:S03]  /*18be0*/  IMAD.MOV.U32 R3, RZ, RZ, R10 ;  /* 0x000000ffff037224 */ /* 0x000fc600078e000a */
[----:B------:R-:W3:Y:S04]  /*18bf0*/  LDL.LU R249, [R1+0x204] ;  /* 0x0002040001f97983 */ /* 0x000ee80000300800 */
[----:B------:R-:W3:Y:S04]  /*18c00*/  LDL.LU R248, [R1+0x1d8] ;  /* 0x0001d80001f87983 */ /* 0x000ee80000300800 */
[----:B------:R-:W3:Y:S04]  /*18c10*/  LDL.LU R4, [R1+0x1fc] ;  /* 0x0001fc0001047983 */ /* 0x000ee80000300800 */
[----:B------:R-:W3:Y:S04]  /*18c20*/  LDL.LU R10, [R1+0x1d0] ;  /* 0x0001d000010a7983 */ /* 0x000ee80000300800 */
[----:B------:R0:W-:Y:S04]  /*18c30*/  STL [R1+0x230], R2 ;  /* 0x0002300201007387 */ /* 0x0001e80000100800 */
[----:B0-----:R-:W2:Y:S02]  /*18c40*/  LDL.LU R2, [R1+0xad4] ;  /* 0x000ad40001027983 */ /* 0x001ea40000300800 */
[----:B--2---:R-:W-:-:S05]  /*18c50*/  IMAD.X R2, R2, 0x1, R0, P3 ;  /* 0x0000000102027824 */ /* 0x004fca00018e0600 */
[----:B------:R0:W-:Y:S04]  /*18c60*/  STL [R1+0x254], R2 ;  /* 0x0002540201007387 */ /* 0x0001e80000100800 */
[----:B0-----:R-:W2:Y:S01]  /*18c70*/  LDL.LU R2, [R1+0xad0] ;  /* 0x000ad00001027983 */ /* 0x001ea20000300800 */
[-C--:B------:R-:W-:Y:S01]  /*18c80*/  IADD3 R11, P3, R11, R13.reuse, RZ ;  /* 0x0000000d0b0b7210 */ /* 0x080fe20007f7e0ff */
[--C-:B------:R-:W-:Y:S01]  /*18c90*/  IMAD.X R21, R21, 0x1, R0.reuse, P4 ;  /* 0x0000000115157824 */ /* 0x100fe200020e0600 */
[-C--:B------:R-:W-:Y:S01]  /*18ca0*/  IADD3 R20, P4, R20, R13.reuse, RZ ;  /* 0x0000000d14147210 */ /* 0x080fe20007f9e0ff */
[----:B------:R-:W-:Y:S01]  /*18cb0*/  IMAD.X R15, R15, 0x1, R0, P5 ;  /* 0x000000010f0f7824 */ /* 0x000fe200028e0600 */
[----:B------:R-:W-:Y:S01]  /*18cc0*/  IADD3 R247, P5, R247, R13, RZ ;  /* 0x0000000df7f77210 */ /* 0x000fe20007fbe0ff */
[----:B------:R-:W-:Y:S04]  /*18cd0*/  STL [R1+0x228], R11 ;  /* 0x0002280b01007387 */ /* 0x000fe80000100800 */
[----:B------:R0:W-:Y:S04]  /*18ce0*/  STL [R1+0x24c], R21 ;  /* 0x00024c1501007387 */ /* 0x0001e80000100800 */
[----:B------:R1:W-:Y:S04]  /*18cf0*/  STL [R1+0x220], R20 ;  /* 0x0002201401007387 */ /* 0x0003e80000100800 */
[----:B------:R-:W-:Y:S04]  /*18d00*/  STL [R1+0x244], R15 ;  /* 0x0002440f01007387 */ /* 0x000fe80000100800 */
[----:B------:R-:W-:Y:S01]  /*18d10*/  STL [R1+0x218], R247 ;  /* 0x000218f701007387 */ /* 0x000fe20000100800 */
[----:B0-----:R-:W-:-:S02]  /*18d20*/  IMAD.MOV.U32 R21, RZ, RZ, R3 ;  /* 0x000000ffff157224 */ /* 0x001fc400078e0003 */
[----:B-1----:R-:W-:Y:S02]  /*18d30*/  IMAD.MOV.U32 R20, RZ, RZ, R9 ;  /* 0x000000ffff147224 */ /* 0x002fe400078e0009 */
[--C-:B--2---:R-:W-:Y:S01]  /*18d40*/  IMAD.X R246, R246, 0x1, R2.reuse, P6 ;  /* 0x00000001f6f67824 */ /* 0x104fe200030e0602 */
[-C--:B------:R-:W-:Y:S01]  /*18d50*/  IADD3 R245, P6, R245, R13.reuse, RZ ;  /* 0x0000000df5f57210 */ /* 0x080fe20007fde0ff */
[--C-:B------:R-:W-:Y:S01]  /*18d60*/  IMAD.X R244, R244, 0x1, R2.reuse, P1 ;  /* 0x00000001f4f47824 */ /* 0x100fe200008e0602 */
[-C--:B------:R-:W-:Y:S01]  /*18d70*/  IADD3 R243, P1, R243, R13.reuse, RZ ;  /* 0x0000000df3f37210 */ /* 0x080fe20007f3e0ff */
[--C-:B------:R-:W-:Y:S01]  /*18d80*/  IMAD.X R242, R242, 0x1, R2.reuse, P2 ;  /* 0x00000001f2f27824 */ /* 0x100fe200010e0602 */
[----:B------:R-:W-:Y:S01]  /*18d90*/  STL [R1+0x23c], R246 ;  /* 0x00023cf601007387 */ /* 0x000fe20000100800 */
[-C--:B----4-:R-:W-:Y:S01]  /*18da0*/  IADD3 R241, P2, R241, R13.reuse, RZ ;  /* 0x0000000df1f17210 */ /* 0x090fe20007f5e0ff */
[--C-:B------:R-:W-:Y:S01]  /*18db0*/  IMAD.X R240, R240, 0x1, R2.reuse, P3 ;  /* 0x00000001f0f07824 */ /* 0x100fe200018e0602 */
[-C--:B------:R-:W-:Y:S01]  /*18dc0*/  IADD3 R239, P3, R239, R13.reuse, RZ ;  /* 0x0000000defef7210 */ /* 0x080fe20007f7e0ff */
[----:B------:R-:W-:Y:S01]  /*18dd0*/  STL [R1+0x210], R245 ;  /* 0x000210f501007387 */ /* 0x000fe20000100800 */
[----:B------:R-:W-:Y:S01]  /*18de0*/  IMAD.X R238, R238, 0x1, R2, P4 ;  /* 0x00000001eeee7824 */ /* 0x000fe200020e0602 */
[----:B------:R-:W-:-:S02]  /*18df0*/  IADD3 R237, P4, R237, R13, RZ ;  /* 0x0000000deded7210 */ /* 0x000fc40007f9e0ff */
[----:B------:R-:W-:Y:S01]  /*18e00*/  STL [R1+0x234], R244 ;  /* 0x000234f401007387 */ /* 0x000fe20000100800 */
[----:B---3--:R-:W-:-:S03]  /*18e10*/  IMAD.X R236, R236, 0x1, R2, P5 ;  /* 0x00000001ecec7824 */ /* 0x008fc600028e0602 */
        /* <DEDUP_REMOVED lines=12> */
[----:B------:R-:W-:Y:S01]  /*18ee0*/  STL [R1+0x1f0], R237 ;  /* 0x0001f0ed01007387 */ /* 0x000fe20000100800 */
[----:B------:R-:W-:-:S03]  /*18ef0*/  IADD3 R10, P2, R10, R13, RZ ;  /* 0x0000000d0a0a7210 */ /* 0x000fc60007f5e0ff */
[----:B------:R-:W-:Y:S04]  /*18f00*/  STL [R1+0x214], R236 ;  /* 0x000214ec01007387 */ /* 0x000fe80000100800 */
[----:B------:R-:W-:Y:S04]  /*18f10*/  STL [R1+0x1e8], R252 ;  /* 0x0001e8fc01007387 */ /* 0x000fe80000100800 */
[----:B------:R-:W-:Y:S04]  /*18f20*/  STL [R1+0x20c], R251 ;  /* 0x00020cfb01007387 */ /* 0x000fe80000100800 */
[----:B------:R-:W-:Y:S04]  /*18f30*/  STL [R1+0x1e0], R250 ;  /* 0x0001e0fa01007387 */ /* 0x000fe80000100800 */
[----:B------:R-:W-:Y:S04]  /*18f40*/  STL [R1+0x204], R249 ;  /* 0x000204f901007387 */ /* 0x000fe80000100800 */
[----:B------:R1:W-:Y:S04]  /*18f50*/  STL [R1+0x1d8], R248 ;  /* 0x0001d8f801007387 */ /* 0x0003e80000100800 */
[----:B------:R2:W-:Y:S04]  /*18f60*/  STL [R1+0x1fc], R4 ;  /* 0x0001fc0401007387 */ /* 0x0005e80000100800 */
[----:B------:R3:W-:Y:S04]  /*18f70*/  STL [R1+0x1d0], R10 ;  /* 0x0001d00a01007387 */ /* 0x0007e80000100800 */
[----:B0-----:R-:W4:Y:S04]  /*18f80*/  LDL.LU R238, [R1+0x1e4] ;  /* 0x0001e40001ee7983 */ /* 0x001f280000300800 */
[----:B------:R-:W4:Y:S04]  /*18f90*/  LDL.LU R239, [R1+0x1b8] ;  /* 0x0001b80001ef7983 */ /* 0x000f280000300800 */
        /* <DEDUP_REMOVED lines=8> */
[----:B-1----:R-:W4:Y:S04]  /*19020*/  LDL.LU R248, [R1+0x1bc] ;  /* 0x0001bc0001f87983 */ /* 0x002f280000300800 */
[----:B------:R-:W4:Y:S04]  /*19030*/  LDL.LU R249, [R1+0x190] ;  /* 0x0001900001f97983 */ /* 0x000f280000300800 */
[----:B------:R-:W4:Y:S04]  /*19040*/  LDL.LU R250, [R1+0x1b4] ;  /* 0x0001b40001fa7983 */ /* 0x000f280000300800 */
[----:B------:R-:W4:Y:S04]  /*19050*/  LDL.LU R251, [R1+0x188] ;  /* 0x0001880001fb7983 */ /* 0x000f280000300800 */
[----:B------:R-:W4:Y:S04]  /*19060*/  LDL.LU R252, [R1+0x1ac] ;  /* 0x0001ac0001fc7983 */ /* 0x000f280000300800 */
[----:B------:R-:W4:Y:S04]  /*19070*/  LDL.LU R3, [R1+0x180] ;  /* 0x0001800001037983 */ /* 0x000f280000300800 */
[----:B--2---:R-:W2:Y:S01]  /*19080*/  LDL.LU R4, [R1+0x1a4] ;  /* 0x0001a40001047983 */ /* 0x004ea20000300800 */
[----:B------:R-:W-:-:S03]  /*19090*/  IMAD.MOV.U32 R236, RZ, RZ, R7 ;  /* 0x000000ffffec7224 */ /* 0x000fc600078e0007 */
[----:B------:R-:W2:Y:S04]  /*190a0*/  LDL.LU R9, [R1+0x178] ;  /* 0x0001780001097983 */ /* 0x000ea80000300800 */
[----:B---3--:R-:W3:Y:S04]  /*190b0*/  LDL.LU R10, [R1+0x19c] ;  /* 0x00019c00010a7983 */ /* 0x008ee80000300800 */
[----:B------:R-:W3:Y:S01]  /*190c0*/  LDL.LU R7, [R1+0x170] ;  /* 0x0001700001077983 */ /* 0x000ee20000300800 */
[----:B------:R-:W-:Y:S01]  /*190d0*/  IMAD.X R8, R8, 0x1, R2, P3 ;  /* 0x0000000108087824 */ /* 0x000fe200018e0602 */
[----:B------:R-:W-:Y:S01]  /*190e0*/  IADD3 R21, P3, R21, R13, RZ ;  /* 0x0000000d15157210 */ /* 0x000fe20007f7e0ff */
[----:B------:R-:W-:-:S02]  /*190f0*/  IMAD.MOV.U32 R15, RZ, RZ, R6 ;  /* 0x000000ffff0f7224 */ /* 0x000fc400078e0006 */
[----:B------:R-:W-:Y:S01]  /*19100*/  IMAD.MOV.U32 R237, RZ, RZ, R5 ;  /* 0x000000ffffed7224 */ /* 0x000fe200078e0005 */
[----:B------:R-:W3:Y:S01]  /*19110*/  LDL.LU R6, [R1+0x194] ;  /* 0x0001940001067983 */ /* 0x000ee20000300800 */
[----:B------:R-:W-:-:S03]  /*19120*/  IMAD.X R236, R236, 0x1, R2, P4 ;  /* 0x00000001ecec7824 */ /* 0x000fc600020e0602 */
[----:B------:R-:W3:Y:S01]  /*19130*/  LDL.LU R5, [R1+0x18c] ;  /* 0x00018c0001057983 */ /* 0x000ee20000300800 */
[----:B------:R-:W-:-:S03]  /*19140*/  IADD3 R237, P4, R237, R13, RZ ;  /* 0x0000000deded7210 */ /* 0x000fc60007f9e0ff */
[----:B------:R0:W-:Y:S04]  /*19150*/  STL [R1+0x1f4], R8 ;  /* 0x0001f40801007387 */ /* 0x0001e80000100800 */
[----:B0-----:R-:W3:Y:S04]  /*19160*/  LDL.LU R8, [R1+0x160] ;  /* 0x0001600001087983 */ /* 0x001ee80000300800 */
[----:B------:R-:W3:Y:S04]  /*19170*/  LDL.LU R11, [R1+0x158] ;  /* 0x00015800010b7983 */ /* 0x000ee80000300800 */
[----:B------:R0:W-:Y:S04]  /*19180*/  STL [R1+0x1c8], R21 ;  /* 0x0001c81501007387 */ /* 0x0001e80000100800 */
[----:B0-----:R-:W3:Y:S04]  /*19190*/  LDL.LU R21, [R1+0x17c] ;  /* 0x00017c0001157983 */ /* 0x001ee80000300800 */
[----:B------:R0:W-:Y:S04]  /*191a0*/  STL [R1+0x1ec], R236 ;  /* 0x0001ecec01007387 */ /* 0x0001e80000100800 */
[----:B0-----:R0:W5:Y:S04]  /*191b0*/  LDL.LU R236, [R1+0xacc] ;  /* 0x000acc0001ec7983 */ /* 0x0011680000300800 */
[----:B------:R1:W-:Y:S04]  /*191c0*/  STL [R1+0x1c0], R237 ;  /* 0x0001c0ed01007387 */ /* 0x0003e80000100800 */
[----:B-1----:R0:W5:Y:S01]  /*191d0*/  LDL.LU R237, [R1+0xac8] ;  /* 0x000ac80001ed7983 */ /* 0x0021620000300800 */
[----:B----4-:R-:W-:Y:S01]  /*191e0*/  IMAD.X R238, R238, 0x1, R2, P5 ;  /* 0x00000001eeee7824 */ /* 0x010fe200028e0602 */
[----:B------:R-:W-:-:S04]  /*191f0*/  IADD3 R239, P5, R239, R13, RZ ;  /* 0x0000000defef7210 */ /* 0x000fc80007fbe0ff */
[----:B------:R1:W-:Y:S01]  /*19200*/  STL [R1+0x1e4], R238 ;  /* 0x0001e4ee01007387 */ /* 0x0003e20000100800 */
[--C-:B------:R-:W-:Y:S01]  /*19210*/  IMAD.X R240, R240, 0x1, R2.reuse, P6 ;  /* 0x00000001f0f07824 */ /* 0x100fe200030e0602 */
[----:B------:R-:W-:Y:S02]  /*19220*/  IADD3 R241, P6, R241, R13, RZ ;  /* 0x0000000df1f17210 */ /* 0x000fe40007fde0ff */
[----:B-1----:R0:W5:Y:S01]  /*19230*/  LDL.LU R238, [R1+0xac4] ;  /* 0x000ac40001ee7983 */ /* 0x0021620000300800 */
[----:B------:R-:W-:-:S03]  /*19240*/  IMAD.X R242, R242, 0x1, R2, P1 ;  /* 0x00000001f2f27824 */ /* 0x000fc600008e0602 */
[----:B------:R1:W-:Y:S01]  /*19250*/  STL [R1+0x1b8], R239 ;  /* 0x0001b8ef01007387 */ /* 0x0003e20000100800 */
[-C--:B------:R-:W-:Y:S01]  /*19260*/  IADD3 R243, P1, R243, R13.reuse, RZ ;  /* 0x0000000df3f37210 */ /* 0x080fe20007f3e0ff */
[--C-:B------:R-:W-:Y:S02]  /*19270*/  IMAD.X R244, R244, 0x1, R2.reuse, P2 ;  /* 0x00000001f4f47824 */ /* 0x100fe400010e0602 */
[----:B-1----:R0:W5:Y:S04]  /*19280*/  LDL.LU R239, [R1+0xac0] ;  /* 0x000ac00001ef7983 */ /* 0x0021680000300800 */
[----:B------:R1:W-:Y:S01]  /*19290*/  STL [R1+0x1dc], R240 ;  /* 0x0001dcf001007387 */ /* 0x0003e20000100800 */
[----:B------:R-:W-:Y:S01]  /*192a0*/  IADD3 R245, P2, R245, R13, RZ ;  /* 0x0000000df5f57210 */ /* 0x000fe20007f5e0ff */
[----:B------:R-:W-:-:S02]  /*192b0*/  IMAD.X R246, R246, 0x1, R2, P3 ;  /* 0x00000001f6f67824 */ /* 0x000fc400018e0602 */
[----:B-1----:R0:W5:Y:S04]  /*192c0*/  LDL.LU R240, [R1+0xabc] ;  /* 0x000abc0001f07983 */ /* 0x0021680000300800 */
[----:B------:R1:W-:Y:S01]  /*192d0*/  STL [R1+0x1b0], R241 ;  /* 0x0001b0f101007387 */ /* 0x0003e20000100800 */
[-C--:B------:R-:W-:Y:S01]  /*192e0*/  IADD3 R247, P3, R247, R13.reuse, RZ ;  /* 0x0000000df7f77210 */ /* 0x080fe20007f7e0ff */
[----:B------:R-:W-:Y:S02]  /*192f0*/  IMAD.X R248, R248, 0x1, R2, P4 ;  /* 0x00000001f8f87824 */ /* 0x000fe400020e0602 */
[----:B-1----:R0:W5:Y:S04]  /*19300*/  LDL.LU R241, [R1+0xab8] ;  /* 0x000ab80001f17983 */ /* 0x0021680000300800 */
[----:B------:R1:W-:Y:S01]  /*19310*/  STL [R1+0x1d4], R242 ;  /* 0x0001d4f201007387 */ /* 0x0003e20000100800 */
[----:B------:R-:W-:-:S03]  /*19320*/  IADD3 R249, P4, R249, R13, RZ ;  /* 0x0000000df9f97210 */ /* 0x000fc60007f9e0ff */
[----:B-1----:R0:W5:Y:S04]  /*19330*/  LDL.LU R242, [R1+0xab4] ;  /* 0x000ab40001f27983 */ /* 0x0021680000300800 */
[----:B------:R1:W-:Y:S01]  /*19340*/  STL [R1+0x1a8], R243 ;  /* 0x0001a8f301007387 */ /* 0x0003e20000100800 */
[----:B------:R-:W-:-:S03]  /*19350*/  IMAD.X R250, R250, 0x1, R2, P5 ;  /* 0x00000001fafa7824 */ /* 0x000fc600028e0602 */
        /* <DEDUP_REMOVED lines=11> */
[----:B--2---:R-:W-:-:S03]  /*19410*/  IMAD.X R4, R4, 0x1, R2, P1 ;  /* 0x0000000104047824 */ /* 0x004fc600008e0602 */
[----:B-1----:R0:W5:Y:S04]  /*19420*/  LDL.LU R247, [R1+0xaa0] ;  /* 0x000aa00001f77983 */ /* 0x0021680000300800 */
[----:B------:R1:W-:Y:S01]  /*19430*/  STL [R1+0x1bc], R248 ;  /* 0x0001bcf801007387 */ /* 0x0003e20000100800 */
[----:B------:R-:W-:-:S03]  /*19440*/  IADD3 R9, P1, R9, R13, RZ ;  /* 0x0000000d09097210 */ /* 0x000fc60007f3e0ff */
[----:B-1----:R0:W5:Y:S04]  /*19450*/  LDL.LU R248, [R1+0xa9c] ;  /* 0x000a9c0001f87983 */ /* 0x0021680000300800 */
[----:B------:R1:W-:Y:S01]  /*19460*/  STL [R1+0x190], R249 ;  /* 0x000190f901007387 */ /* 0x0003e20000100800 */
[----:B---3--:R-:W-:-:S03]  /*19470*/  IMAD.X R10, R10, 0x1, R2, P2 ;  /* 0x000000010a0a7824 */ /* 0x008fc600010e0602 */
[----:B-1----:R0:W5:Y:S04]  /*19480*/  LDL.LU R249, [R1+0xa98] ;  /* 0x000a980001f97983 */ /* 0x0021680000300800 */
[----:B------:R1:W-:Y:S01]  /*19490*/  STL [R1+0x1b4], R250 ;  /* 0x0001b4fa01007387 */ /* 0x0003e20000100800 */
[----:B------:R-:W-:-:S03]  /*194a0*/  IADD3 R7, P2, R7, R13, RZ ;  /* 0x0000000d07077210 */ /* 0x000fc60007f5e0ff */
[----:B-1----:R0:W5:Y:S04]  /*194b0*/  LDL.LU R250, [R1+0xa94] ;  /* 0x000a940001fa7983 */ /* 0x0021680000300800 */
[----:B------:R1:W-:Y:S04]  /*194c0*/  STL [R1+0x188], R251 ;  /* 0x000188fb01007387 */ /* 0x0003e80000100800 */
        /* <DEDUP_REMOVED lines=8> */
[----:B-1----:R-:W2:Y:S04]  /*19550*/  LDL.LU R9, [R1+0xa80] ;  /* 0x000a800001097983 */ /* 0x002ea80000300800 */
[----:B------:R1:W-:Y:S04]  /*19560*/  STL [R1+0x19c], R10 ;  /* 0x00019c0a01007387 */ /* 0x0003e80000100800 */
[----:B-1----:R-:W3:Y:S04]  /*19570*/  LDL.LU R10, [R1+0xa7c] ;  /* 0x000a7c00010a7983 */ /* 0x002ee80000300800 */
[----:B------:R1:W-:Y:S04]  /*19580*/  STL [R1+0x170], R7 ;  /* 0x0001700701007387 */ /* 0x0003e80000100800 */
[----:B-1----:R-:W4:Y:S01]  /*19590*/  LDL.LU R7, [R1+0xa78] ;  /* 0x000a780001077983 */ /* 0x002f220000300800 */
[----:B------:R-:W-:-:S05]  /*195a0*/  IMAD.X R6, R6, 0x1, R2, P3 ;  /* 0x0000000106067824 */ /* 0x000fca00018e0602 */
[----:B------:R1:W-:Y:S04]  /*195b0*/  STL [R1+0x194], R6 ;  /* 0x0001940601007387 */ /* 0x0003e80000100800 */
[----:B-1----:R-:W3:Y:S01]  /*195c0*/  LDL.LU R6, [R1+0xa74] ;  /* 0x000a740001067983 */ /* 0x002ee20000300800 */
[----:B------:R-:W-:Y:S02]  /*195d0*/  WARPGROUP.DEPBAR.LE gsb0, 0x0 ;  /* 0x00008000000079c5 */ /* 0x000fe40000010000 */
[----:B------:R-:W-:Y:S01]  /*195e0*/  WARPGROUP.ARRIVE ;  /* 0x00000000000079c5 */ /* 0x000fe20000000000 */
[----:B------:R-:W-:Y:S01]  /*195f0*/  UMOV UR22, UR10 ;  /* 0x0000000a00167c82 */ /* 0x000fe20008000000 */
[----:B------:R-:W-:-:S04]  /*19600*/  UMOV UR23, UR11 ;  /* 0x0000000b00177c82 */ /* 0x000fc80008000000 */
[----:B------:R-:W-:Y:S01]  /*19610*/  HGMMA.64x64x16.F32 R88, gdesc[UR20].tnspA, R88, gsb0 ;  /* 0x20e00000145879f0 */ /* 0x000fe20008000858 */
[----:B------:R-:W-:Y:S01]  /*19620*/  UMOV UR26, UR14 ;  /* 0x0000000e001a7c82 */ /* 0x000fe20008000000 */
[----:B------:R-:W-:Y:S01]  /*19630*/  UMOV UR27, UR15 ;  /* 0x0000000f001b7c82 */ /* 0x000fe20008000000 */
[----:B------:R-:W-:Y:S02]  /*19640*/  WARPGROUP.DEPBAR.LE gsb0, 0x0 ;  /* 0x00008000000079c5 */ /* 0x000fe40000010000 */
[----:B------:R-:W-:-:S06]  /*19650*/  WARPGROUP.ARRIVE ;  /* 0x00000000000079c5 */ /* 0x000fcc0000000000 */
[----:B------:R-:W-:Y:S01]  /*19660*/  HGMMA.64x64x16.F32 R88, gdesc[UR24].tnspA, R88, gsb0 ;  /* 0x20e00000185879f0 */ /* 0x000fe20008000858 */
[----:B----4-:R-:W-:-:S05]  /*19670*/  IADD3 R7, P3, R7, R13, RZ ;  /* 0x0000000d07077210 */ /* 0x010fca0007f7e0ff */
[----:B------:R1:W-:Y:S04]  /*19680*/  STL [R1+0x168], R7 ;  /* 0x0001680701007387 */ /* 0x0003e80000100800 */
[----:B-1----:R-:W4:Y:S01]  /*19690*/  LDL.LU R7, [R1+0xa70] ;  /* 0x000a700001077983 */ /* 0x002f220000300800 */
[----:B------:R-:W-:Y:S02]  /*196a0*/  WARPGROUP.DEPBAR.LE gsb0, 0x0 ;  /* 0x00008000000079c5 */ /* 0x000fe40000010000 */
[----:B------:R-:W-:Y:S01]  /*196b0*/  WARPGROUP.ARRIVE ;  /* 0x00000000000079c5 */ /* 0x000fe20000000000 */
[----:B------:R-:W-:Y:S01]  /*196c0*/  UMOV UR30, UR18 ;  /* 0x00000012001e7c82 */ /* 0x000fe20008000000 */
[----:B------:R-:W-:-:S04]  /*196d0*/  UMOV UR31, UR19 ;  /* 0x00000013001f7c82 */ /* 0x000fc80008000000 */
[----:B------:R-:W-:Y:S01]  /*196e0*/  HGMMA.64x64x16.F32 R56, gdesc[UR28].tnspA, R56, gsb0 ;  /* 0x20e000001c3879f0 */ /* 0x000fe20008000838 */
[--C-:B------:R-:W-:Y:S01]  /*196f0*/  IMAD.X R5, R5, 0x1, R2.reuse, P4 ;  /* 0x0000000105057824 */ /* 0x100fe200020e0602 */
[----:B------:R-:W-:Y:S01]  /*19700*/  IADD3 R8, P4, R8, R13, RZ ;  /* 0x0000000d08087210 */ /* 0x000fe20007f9e0ff */
[----:B------:R-:W-:-:S03]  /*19710*/  IMAD.X R21, R21, 0x1, R2, P6 ;  /* 0x0000000115157824 */ /* 0x000fc600030e0602 */
[----:B------:R1:W-:Y:S01]  /*19720*/  STL [R1+0x18c], R5 ;  /* 0x00018c0501007387 */ /* 0x0003e20000100800 */
[----:B------:R-:W-:Y:S01]  /*19730*/  IMAD.X R15, R15, 0x1, R2, P1 ;  /* 0x000000010f0f7824 */ /* 0x000fe200008e0602 */
[-C--:B--2---:R-:W-:Y:S02]  /*19740*/  IADD3 R9, P1, R9, R13.reuse, RZ ;  /* 0x0000000d09097210 */ /* 0x084fe40007f3e0ff */
[----:B------:R-:W-:Y:S01]  /*19750*/  IADD3 R20, P6, R20, R13, RZ ;  /* 0x0000000d14147210 */ /* 0x000fe20007fde0ff */
[----:B-1----:R-:W2:Y:S04]  /*19760*/  LDL.LU R5, [R1+0xa6c] ;  /* 0x000a6c0001057983 */ /* 0x002ea80000300800 */
[----:B------:R1:W-:Y:S04]  /*19770*/  STL [R1+0x160], R8 ;  /* 0x0001600801007387 */ /* 0x0003e80000100800 */
[----:B-1----:R-:W3:Y:S01]  /*19780*/  LDL.LU R8, [R1+0xa68] ;  /* 0x000a680001087983 */ /* 0x002ee20000300800 */
[----:B------:R-:W-:Y:S01]  /*19790*/  UMOV UR34, UR6 ;  /* 0x0000000600227c82 */ /* 0x000fe20008000000 */
[----:B------:R-:W-:Y:S01]  /*197a0*/  UMOV UR35, UR7 ;  /* 0x0000000700237c82 */ /* 0x000fe20008000000 */
[----:B------:R-:W-:-:S02]  /*197b0*/  WARPGROUP.DEPBAR.LE gsb0, 0x0 ;  /* 0x00008000000079c5 */ /* 0x000fc40000010000 */
[----:B------:R-:W-:-:S06]  /*197c0*/  WARPGROUP.ARRIVE ;  /* 0x00000000000079c5 */ /* 0x000fcc0000000000 */
[----:B------:R-:W-:Y:S01]  /*197d0*/  HGMMA.64x64x16.F32 R56, gdesc[UR32].tnspA, R56, gsb0 ;  /* 0x20e00000203879f0 */ /* 0x000fe20008000838 */
[----:B------:R-:W-:Y:S01]  /*197e0*/  UMOV UR38, UR10 ;  /* 0x0000000a00267c82 */ /* 0x000fe20008000000 */
[----:B------:R-:W-:Y:S01]  /*197f0*/  UMOV UR39, UR11 ;  /* 0x0000000b00277c82 */ /* 0x000fe20008000000 */
[----:B------:R-:W-:Y:S02]  /*19800*/  WARPGROUP.DEPBAR.LE gsb0, 0x0 ;  /* 0x00008000000079c5 */ /* 0x000fe40000010000 */
[----:B------:R-:W-:-:S06]  /*19810*/  WARPGROUP.ARRIVE ;  /* 0x00000000000079c5 */ /* 0x000fcc0000000000 */
[----:B------:R-:W-:Y:S01]  /*19820*/  HGMMA.64x64x16.F32 R56, gdesc[UR36].tnspA, R56, gsb0 ;  /* 0x20e00000243879f0 */ /* 0x000fe20008000838 */
[----:B----4-:R-:W-:Y:S01]  /*19830*/  IMAD.X R7, R7, 0x1, R2, P5 ;  /* 0x0000000107077824 */ /* 0x010fe200028e0602 */
[----:B------:R-:W-:-:S04]  /*19840*/  IADD3 R11, P5, R11, R13, RZ ;  /* 0x0000000d0b0b7210 */ /* 0x000fc80007fbe0ff */
[----:B------:R1:W-:Y:S04]  /*19850*/  STL [R1+0x184], R7 ;  /* 0x0001840701007387 */ /* 0x0003e80000100800 */
[----:B-1----:R-:W4:Y:S04]  /*19860*/  LDL.LU R7, [R1+0xa64] ;  /* 0x000a640001077983 */ /* 0x002f280000300800 */
[----:B------:R-:W-:Y:S04]  /*19870*/  STL [R1+0x158], R11 ;  /* 0x0001580b01007387 */ /* 0x000fe80000100800 */
[----:B------:R-:W-:Y:S04]  /*19880*/  STL [R1+0x17c], R21 ;  /* 0x00017c1501007387 */ /* 0x000fe80000100800 */
[----:B------:R1:W-:Y:S01]  /*19890*/  STL [R1+0x148], R9 ;  /* 0x0001480901007387 */ /* 0x0003e20000100800 */
[----:B------:R-:W-:-:S02]  /*198a0*/  WARPGROUP.DEPBAR.LE gsb0, 0x0 ;  /* 0x00008000000079c5 */ /* 0x000fc40000010000 */
[----:B------:R-:W-:Y:S01]  /*198b0*/  UMOV UR42, UR14 ;  /* 0x0000000e002a7c82 */ /* 0x000fe20008000000 */
[----:B------:R-:W-:Y:S01]  /*198c0*/  STL [R1+0x150], R20 ;  /* 0x0001501401007387 */ /* 0x000fe20000100800 */
[----:B------:R-:W-:Y:S01]  /*198d0*/  UMOV UR43, UR15 ;  /* 0x0000000f002b7c82 */ /* 0x000fe20008000000 */
[----:B------:R-:W-:Y:S01]  /*198e0*/  UMOV UR46, UR18 ;  /* 0x00000012002e7c82 */ /* 0x000fe20008000000 */
[----:B------:R-:W-:Y:S01]  /*198f0*/  UMOV UR47, UR19 ;  /* 0x00000013002f7c82 */ /* 0x000fe20008000000 */
[--C-:B--2---:R-:W-:Y:S01]  /*19900*/  IMAD.X R5, R5, 0x1, R2.reuse, P2 ;  /* 0x0000000105057824 */ /* 0x104fe200010e0602 */
[----:B------:R-:W-:Y:S01]  /*19910*/  UMOV UR50, UR6 ;  /* 0x0000000600327c82 */ /* 0x000fe20008000000 */
[----:B-1----:R-:W2:Y:S01]  /*19920*/  LDL.LU R9, [R1+0xa60] ;  /* 0x000a600001097983 */ /* 0x002ea20000300800 */
[----:B------:R-:W-:Y:S01]  /*19930*/  WARPGROUP.ARRIVE ;  /* 0x00000000000079c5 */ /* 0x000fe20000000000 */
[--C-:B---3--:R-:W-:Y:S01]  /*19940*/  IMAD.X R6, R6, 0x1, R2.reuse, P3 ;  /* 0x0000000106067824 */ /* 0x108fe200018e0602 */
[----:B------:R-:W-:Y:S01]  /*19950*/  UMOV UR51, UR7 ;  /* 0x0000000700337c82 */ /* 0x000fe20008000000 */
[--C-:B------:R-:W-:Y:S01]  /*19960*/  IMAD.X R8, R8, 0x1, R2.reuse, P5 ;  /* 0x0000000108087824 */ /* 0x100fe200028e0602 */
[----:B------:R-:W-:Y:S01]  /*19970*/  UMOV UR54, UR10 ;  /* 0x0000000a00367c82 */ /* 0x000fe20008000000 */
[----:B------:R-:W-:Y:S01]  /*19980*/  IMAD.X R10, R10, 0x1, R2, P1 ;  /* 0x000000010a0a7824 */ /* 0x000fe200008e0602 */
[----:B------:R-:W-:Y:S01]  /*19990*/  HGMMA.64x64x16.F32 R56, gdesc[UR40].tnspA, R56, gsb0 ;  /* 0x20e00000283879f0 */ /* 0x000fe20008000838 */
[----:B------:R-:W-:Y:S01]  /*199a0*/  STL [R1+0x174], R15 ;  /* 0x0001740f01007387 */ /* 0x000fe20000100800 */
[----:B------:R-:W-:Y:S01]  /*199b0*/  UMOV UR55, UR11 ;  /* 0x0000000b00377c82 */ /* 0x000fe20008000000 */
[----:B------:R-:W-:Y:S01]  /*199c0*/  UMOV UR58, UR14 ;  /* 0x0000000e003a7c82 */ /* 0x000fe20008000000 */
[----:B------:R-:W-:Y:S01]  /*199d0*/  UMOV UR59, UR15 ;  /* 0x0000000f003b7c82 */ /* 0x000fe20008000000 */
[----:B------:R1:W-:Y:S01]  /*199e0*/  STL [R1+0x16c], R5 ;  /* 0x00016c0501007387 */ /* 0x0003e20000100800 */
[----:B------:R-:W3:Y:S03]  /*199f0*/  LDC R11, c[0x0][0x238] ;  /* 0x00008e00ff0b7b82 */ /* 0x000ee60000000800 */
[----:B-1----:R0:W5:Y:S04]  /*19a00*/  LDL.LU R5, [R1+0xa5c] ;  /* 0x000a5c0001057983 */ /* 0x0021680000300800 */
[----:B------:R1:W-:Y:S04]  /*19a10*/  STL [R1+0x164], R6 ;  /* 0x0001640601007387 */ /* 0x0003e80000100800 */
[----:B-1----:R0:W5:Y:S01]  /*19a20*/  LDL.LU R6, [R1+0xa58] ;  /* 0x000a580001067983 */ /* 0x0021620000300800 */
[----:B------:R-:W-:-:S02]  /*19a30*/  WARPGROUP.DEPBAR.LE gsb0, 0x0 ;  /* 0x00008000000079c5 */ /* 0x000fc40000010000 */
[----:B------:R-:W-:-:S06]  /*19a40*/  WARPGROUP.ARRIVE ;  /* 0x00000000000079c5 */ /* 0x000fcc0000000000 */
[----:B------:R-:W-:Y:S03]  /*19a50*/  HGMMA.64x64x16.F32 R24, gdesc[UR44].tnspA, R24, gsb0 ;  /* 0x20e000002c1879f0 */ /* 0x000fe60008000818 */
[----:B------:R-:W-:Y:S02]  /*19a60*/  WARPGROUP.DEPBAR.LE gsb0, 0x0 ;  /* 0x00008000000079c5 */ /* 0x000fe40000010000 */
[----:B------:R-:W-:-:S06]  /*19a70*/  WARPGROUP.ARRIVE ;  /* 0x00000000000079c5 */ /* 0x000fcc0000000000 */
[----:B------:R-:W-:Y:S01]  /*19a80*/  HGMMA.64x64x16.F32 R24, gdesc[UR48].tnspA, R24, gsb0 ;  /* 0x20e00000301879f0 */ /* 0x000fe20008000818 */
[----:B----4-:R-:W-:-:S05]  /*19a90*/  IMAD.X R7, R7, 0x1, R2, P4 ;  /* 0x0000000107077824 */ /* 0x010fca00020e0602 */
[----:B------:R1:W-:Y:S04]  /*19aa0*/  STL [R1+0x15c], R7 ;  /* 0x00015c0701007387 */ /* 0x0003e80000100800 */
[----:B-1----:R0:W5:Y:S04]  /*19ab0*/  LDL.LU R7, [R1+0xa54] ;  /* 0x000a540001077983 */ /* 0x0021680000300800 */
[----:B------:R1:W-:Y:S01]  /*19ac0*/  STL [R1+0x154], R8 ;  /* 0x0001540801007387 */ /* 0x0003e20000100800 */
[----:B--2---:R-:W-:-:S03]  /*19ad0*/  IMAD.X R9, R9, 0x1, R2, P6 ;  /* 0x0000000109097824 */ /* 0x004fc600030e0602 */
[----:B-1----:R0:W5:Y:S04]  /*19ae0*/  LDL.LU R8, [R1+0xa50] ;  /* 0x000a500001087983 */ /* 0x0021680000300800 */
[----:B------:R1:W-:Y:S04]  /*19af0*/  STL [R1+0x14c], R9 ;  /* 0x00014c0901007387 */ /* 0x0003e80000100800 */
        /* <DEDUP_REMOVED lines=9> */
[----:B---3--:R-:W-:Y:S02]  /*19b90*/  IMAD.SHL.U32 R11, R11, 0x40, RZ ;  /* 0x000000400b0b7824 */ /* 0x008fe400078e00ff */
[----:B------:R-:W-:Y:S02]  /*19ba0*/  IMAD.MOV.U32 R15, RZ, RZ, R14 ;  /* 0x000000ffff0f7224 */ /* 0x000fe400078e000e */
[----:B------:R-:W-:Y:S02]  /*19bb0*/  IMAD.MOV.U32 R13, RZ, RZ, R12 ;  /* 0x000000ffff0d7224 */ /* 0x000fe400078e000c */
[----:B------:R-:W-:Y:S02]  /*19bc0*/  IMAD.SHL.U32 R11, R11, 0x2, RZ ;  /* 0x000000020b0b7824 */ /* 0x000fe400078e00ff */
[----:B------:R-:W-:Y:S02]  /*19bd0*/  IMAD.MOV.U32 R14, RZ, RZ, R22 ;  /* 0x000000ffff0e7224 */ /* 0x000fe400078e0016 */
[----:B------:R-:W-:Y:S01]  /*19be0*/  IMAD.MOV.U32 R12, RZ, RZ, R23 ;  /* 0x000000ffff0c7224 */ /* 0x000fe200078e0017 */
[----:B------:R-:W-:-:S02]  /*19bf0*/  WARPGROUP.DEPBAR.LE gsb0, 0x0 ;  /* 0x00008000000079c5 */ /* 0x000fc40000010000 */
[----:B0-----:R-:W-:Y:S05]  /*19c00*/  @P0 BRA `(.L_x_1) ;  /* 0xfffffed400f00947 */ /* 0x001fea000383ffff */
[----:B-----5:R-:W2:Y:S04]  /*19c10*/  LDL.LU R6, [R1+0x6c] ;  /* 0x00006c0001067983 */ /* 0x020ea80000300800 */
[----:B------:R-:W3:Y:S04]  /*19c20*/  LDL.LU R5, [R1+0x68] ;  /* 0x0000680001057983 */ /* 0x000ee80000300800 */
[----:B------:R-:W4:Y:S04]  /*19c30*/  LDL.LU R4, [R1+0x7c] ;  /* 0x00007c0001047983 */ /* 0x000f280000300800 */
[----:B------:R-:W3:Y:S04]  /*19c40*/  LDL.LU R23, [R1+0x74] ;  /* 0x0000740001177983 */ /* 0x000ee80000300800 */
[----:B------:R-:W3:Y:S04]  /*19c50*/  LDL.LU R22, [R1+0x64] ;  /* 0x0000640001167983 */ /* 0x000ee80000300800 */
[----:B------:R-:W3:Y:S01]  /*19c60*/  LDL.LU R21, [R1+0x78] ;  /* 0x0000780001157983 */ /* 0x000ee20000300800 */
[----:B------:R-:W-:-:S03]  /*19c70*/  F2FP.F16.F32.PACK_AB R11, R55, R119 ;  /* 0x00000077370b723e */ /* 0x000fc600000000ff */
[----:B------:R-:W3:Y:S01]  /*19c80*/  LDL.LU R20, [R1+0x70] ;  /* 0x0000700001147983 */ /* 0x000ee20000300800 */
[----:B------:R-:W-:-:S03]  /*19c90*/  F2FP.F16.F32.PACK_AB R10, R53, R117 ;  /* 0x00000075350a723e */ /* 0x000fc600000000ff */
[----:B------:R-:W3:Y:S01]  /*19ca0*/  LDL.LU R2, [R1+0x1c] ;  /* 0x00001c0001027983 */ /* 0x000ee20000300800 */
[----:B------:R-:W-:-:S03]  /*19cb0*/  F2FP.F16.F32.PACK_AB R9, R87, R151 ;  /* 0x000000975709723e */ /* 0x000fc600000000ff */
[----:B------:R-:W3:Y:S04]  /*19cc0*/  LDL.LU R0, [R1+0x14] ;  /* 0x0000140001007983 */ /* 0x000ee80000300800 */
[----:B------:R-:W3:Y:S01]  /*19cd0*/  LDL.LU R3, [R1+0x18] ;  /* 0x0000180001037983 */ /* 0x000ee20000300800 */
[----:B------:R-:W-:-:S03]  /*19ce0*/  F2FP.F16.F32.PACK_AB R8, R85, R149 ;  /* 0x000000955508723e */ /* 0x000fc600000000ff */
[----:B------:R-:W3:Y:S01]  /*19cf0*/  LDL.LU R119, [R1+0x50] ;  /* 0x0000500001777983 */ /* 0x000ee20000300800 */
[----:B------:R-:W-:-:S03]  /*19d00*/  F2FP.F16.F32.PACK_AB R15, R183, R247 ;  /* 0x000000f7b70f723e */ /* 0x000fc600000000ff */
[----:B------:R-:W3:Y:S04]  /*19d10*/  LDL.LU R117, [R1+0x58] ;  /* 0x0000580001757983 */ /* 0x000ee80000300800 */
[----:B------:R-:W3:Y:S01]  /*19d20*/  LDL.LU R87, [R1+0x60] ;  /* 0x0000600001577983 */ /* 0x000ee20000300800 */
[----:B------:R-:W-:-:S03]  /*19d30*/  F2FP.F16.F32.PACK_AB R14, R181, R245 ;  /* 0x000000f5b50e723e */ /* 0x000fc600000000ff */
[----:B------:R-:W3:Y:S04]  /*19d40*/  LDL.LU R151, [R1+0x20] ;  /* 0x0000200001977983 */ /* 0x000ee80000300800 */
[----:B------:R-:W3:Y:S04]  /*19d50*/  LDL.LU R149, [R1+0x28] ;  /* 0x0000280001957983 */ /* 0x000ee80000300800 */
[----:B------:R-:W3:Y:S04]  /*19d60*/  LDL.LU R247, [R1+0x2c] ;  /* 0x00002c0001f77983 */ /* 0x000ee80000300800 */
[----:B------:R-:W3:Y:S01]  /*19d70*/  LDL.LU R183, [R1+0x24] ;  /* 0x0000240001b77983 */ /* 0x000ee20000300800 */
[----:B------:R-:W-:-:S03]  /*19d80*/  F2FP.F16.F32.PACK_AB R7, R54, R118 ;  /* 0x000000763607723e */ /* 0x000fc600000000ff */
[----:B------:R-:W3:Y:S04]  /*19d90*/  LDL.LU R245, [R1+0x38] ;  /* 0x0000380001f57983 */ /* 0x000ee80000300800 */
[----:B------:R-:W3:Y:S01]  /*19da0*/  LDL.LU R181, [R1+0x30] ;  /* 0x0000300001b57983 */ /* 0x000ee20000300800 */
[----:B------:R-:W-:Y:S01]  /*19db0*/  F2FP.F16.F32.PACK_AB R19, R182, R246 ;  /* 0x000000f6b613723e */ /* 0x000fe200000000ff */
[----:B--2---:R-:W-:Y:S01]  /*19dc0*/  IMAD.MOV.U32 R53, RZ, RZ, R6 ;  /* 0x000000ffff357224 */ /* 0x004fe200078e0006 */
[----:B------:R-:W-:Y:S02]  /*19dd0*/  F2FP.F16.F32.PACK_AB R6, R52, R116 ;  /* 0x000000743406723e */ /* 0x000fe400000000ff */
[----:B----4-:R-:W-:Y:S02]  /*19de0*/  F2FP.F16.F32.PACK_AB R13, R215, R4 ;  /* 0x00000004d70d723e */ /* 0x010fe400000000ff */
[----:B------:R-:W2:Y:S01]  /*19df0*/  LDL.LU R215, [R1+0x34] ;  /* 0x0000340001d77983 */ /* 0x000ea20000300800 */
[----:B---3--:R-:W-:-:S03]  /*19e00*/  F2FP.F16.F32.PACK_AB R12, R213, R23 ;  /* 0x00000017d50c723e */ /* 0x008fc600000000ff */
[----:B------:R-:W3:Y:S01]  /*19e10*/  LDL.LU R213, [R1+0x3c] ;  /* 0x00003c0001d57983 */ /* 0x000ee20000300800 */
[----:B------:R-:W-:-:S03]  /*19e20*/  IMAD.MOV.U32 R85, RZ, RZ, R5 ;  /* 0x000000ffff557224 */ /* 0x000fc600078e0005 */
[----:B------:R-:W4:Y:S01]  /*19e30*/  LDL.LU R118, [R1+0x54] ;  /* 0x0000540001767983 */ /* 0x000f220000300800 */
[----:B------:R-:W-:-:S03]  /*19e40*/  F2FP.F16.F32.PACK_AB R5, R86, R150 ;  /* 0x000000965605723e */ /* 0x000fc600000000ff */
[----:B------:R-:W3:Y:S01]  /*19e50*/  LDL.LU R116, [R1+0x5c] ;  /* 0x00005c0001747983 */ /* 0x000ee20000300800 */
[----:B------:R-:W-:-:S03]  /*19e60*/  F2FP.F16.F32.PACK_AB R4, R84, R148 ;  /* 0x000000945404723e */ /* 0x000fc600000000ff */
[----:B------:R-:W3:Y:S04]  /*19e70*/  LDL.LU R150, [R1+0x40] ;  /* 0x0000400001967983 */ /* 0x000ee80000300800 */
[----:B------:R-:W3:Y:S04]  /*19e80*/  LDL.LU R148, [R1+0x48] ;  /* 0x0000480001947983 */ /* 0x000ee80000300800 */
[----:B------:R-:W3:Y:S04]  /*19e90*/  LDL.LU R246, [R1+0x4c] ;  /* 0x00004c0001f67983 */ /* 0x000ee80000300800 */
[----:B------:R-:W3:Y:S01]  /*19ea0*/  LDL.LU R182, [R1+0x44] ;  /* 0x0000440001b67983 */ /* 0x000ee20000300800 */
[----:B------:R-:W-:-:S02]  /*19eb0*/  F2FP.F16.F32.PACK_AB R23, R51, R115 ;  /* 0x000000733317723e */ /* 0x000fc400000000ff */
[----:B------:R-:W-:Y:S02]  /*19ec0*/  F2FP.F16.F32.PACK_AB R51, R50, R114 ;  /* 0x000000723233723e */ /* 0x000fe400000000ff */
[----:B------:R-:W-:Y:S02]  /*19ed0*/  F2FP.F16.F32.PACK_AB R50, R48, R112 ;  /* 0x000000703032723e */ /* 0x000fe400000000ff */
[----:B------:R-:W-:Y:S02]  /*19ee0*/  F2FP.F16.F32.PACK_AB R48, R80, R144 ;  /* 0x000000905030723e */ /* 0x000fe400000000ff */
[----:B------:R-:W-:Y:S02]  /*19ef0*/  F2FP.F16.F32.PACK_AB R80, R208, R87 ;  /* 0x00000057d050723e */ /* 0x000fe400000000ff */
[----:B------:R-:W-:Y:S02]  /*19f00*/  F2FP.F16.F32.PACK_AB R87, R47, R111 ;  /* 0x0000006f2f57723e */ /* 0x000fe400000000ff */
[----:B------:R-:W-:-:S02]  /*19f10*/  F2FP.F16.F32.PACK_AB R84, R77, R141 ;  /* 0x0000008d4d54723e */ /* 0x000fc400000000ff */
[----:B------:R-:W-:Y:S01]  /*19f20*/  F2FP.F16.F32.PACK_AB R47, R46, R110 ;  /* 0x0000006e2e2f723e */ /* 0x000fe200000000ff */
[----:B------:R-:W-:Y:S01]  /*19f30*/  IMAD.MOV.U32 R52, RZ, RZ, R22 ;  /* 0x000000ffff347224 */ /* 0x000fe200078e0016 */
[----:B------:R-:W-:Y:S02]  /*19f40*/  F2FP.F16.F32.PACK_AB R46, R44, R108 ;  /* 0x0000006c2c2e723e */ /* 0x000fe400000000ff */
[----:B------:R-:W-:Y:S02]  /*19f50*/  F2FP.F16.F32.PACK_AB R77, R206, R117 ;  /* 0x00000075ce4d723e */ /* 0x000fe400000000ff */
[----:B------:R-:W-:Y:S02]  /*19f60*/  F2FP.F16.F32.PACK_AB R44, R76, R140 ;  /* 0x0000008c4c2c723e */ /* 0x000fe400000000ff */
[----:B------:R-:W-:Y:S02]  /*19f70*/  F2FP.F16.F32.PACK_AB R117, R75, R139 ;  /* 0x0000008b4b75723e */ /* 0x000fe400000000ff */
[----:B------:R-:W-:-:S02]  /*19f80*/  F2FP.F16.F32.PACK_AB R16, R212, R20 ;  /* 0x00000014d410723e */ /* 0x000fc400000000ff */
[----:B------:R-:W-:Y:S02]  /*19f90*/  F2FP.F16.F32.PACK_AB R22, R49, R113 ;  /* 0x000000713116723e */ /* 0x000fe400000000ff */
        /* <DEDUP_REMOVED lines=70> */
[----:B--2---:R-:W-:-:S02]  /*1a400*/  F2FP.F16.F32.PACK_AB R104, R197, R215 ;  /* 0x000000d7c568723e */ /* 0x004fc400000000ff */
[----:B----4-:R-:W-:Y:S02]  /*1a410*/  F2FP.F16.F32.PACK_AB R112, R205, R118 ;  /* 0x00000076cd70723e */ /* 0x010fe400000000ff */
[----:B------:R-:W-:Y:S02]  /*1a420*/  F2FP.F16.F32.PACK_AB R118, R41, R105 ;  /* 0x000000692976723e */ /* 0x000fe400000000ff */
[----:B---3--:R-:W-:Y:S02]  /*1a430*/  F2FP.F16.F32.PACK_AB R113, R207, R116 ;  /* 0x00000074cf71723e */ /* 0x008fe400000000ff */
        /* <DEDUP_REMOVED lines=26> */
[----:B------:R-:W-:-:S07]  /*1a5e0*/  F2FP.F16.F32.PACK_AB R30, R152, R216 ;  /* 0x000000d8981e723e */ /* 0x000fce00000000ff */
.L_x_0:
[----:B------:R-:W2:Y:S01]  /*1a5f0*/  LDL.LU R175, [R1+0x90] ;  /* 0x0000900001af7983 */ /* 0x000ea20000300800 */
[----:B0-----:R-:W-:Y:S01]  /*1a600*/  MOV R27, 0x400 ;  /* 0x00000400001b7802 */ /* 0x001fe20000000f00 */
[----:B------:R-:W0:Y:S01]  /*1a610*/  LDC.64 R2, c[0x0][0x228] ;  /* 0x00008a00ff027b82 */ /* 0x000e220000000a00 */
[----:B------:R-:W1:Y:S01]  /*1a620*/  S2R R26, SR_TID.X ;  /* 0x00000000001a7919 */ /* 0x000e620000002100 */
[----:B------:R-:W3:Y:S06]  /*1a630*/  S2R R56, SR_CgaCtaId ;  /* 0x0000000000387919 */ /* 0x000eec0000008800 */
[----:B------:R-:W4:Y:S01]  /*1a640*/  LDC.64 R146, c[0x0][0x228] ;  /* 0x00008a00ff927b82 */ /* 0x000f220000000a00 */
[----:B------:R-:W4:Y:S04]  /*1a650*/  LDL.LU R174, [R1+0x94] ;  /* 0x0000940001ae7983 */ /* 0x000f280000300800 */
[----:B------:R-:W5:Y:S03]  /*1a660*/  LDL.LU R173, [R1+0xa4] ;  /* 0x0000a40001ad7983 */ /* 0x000f660000300800 */
[----:B------:R-:W5:Y:S01]  /*1a670*/  LDC.64 R158, c[0x0][0x228] ;  /* 0x00008a00ff9e7b82 */ /* 0x000f620000000a00 */
[----:B------:R-:W5:Y:S04]  /*1a680*/  LDL.LU R172, [R1+0xa0] ;  /* 0x0000a00001ac7983 */ /* 0x000f680000300800 */
[----:B------:R-:W5:Y:S03]  /*1a690*/  LDL.LU R170, [R1+0x9c] ;  /* 0x00009c0001aa7983 */ /* 0x000f660000300800 */
[----:B------:R-:W5:Y:S08]  /*1a6a0*/  LDC.64 R156, c[0x0][0x228] ;  /* 0x00008a00ff9c7b82 */ /* 0x000f700000000a00 */
[----:B------:R-:W5:Y:S01]  /*1a6b0*/  LDC R171, c[0x0][0x22c] ;  /* 0x00008b00ffab7b82 */ /* 0x000f620000000800 */
[----:B-1----:R-:W-:-:S02]  /*1a6c0*/  IMAD.SHL.U32 R0, R26, 0x10, RZ ;  /* 0x000000101a007824 */ /* 0x002fc400078e00ff */
[C---:B------:R-:W-:Y:S02]  /*1a6d0*/  IMAD.SHL.U32 R25, R26.reuse, 0x40, RZ ;  /* 0x000000401a197824 */ /* 0x040fe400078e00ff */
[----:B------:R-:W-:Y:S01]  /*1a6e0*/  IMAD.SHL.U32 R24, R26, 0x8, RZ ;  /* 0x000000081a187824 */ /* 0x000fe200078e00ff */
[----:B---3--:R-:W-:Y:S02]  /*1a6f0*/  LEA R27, R56, R27, 0x18 ;  /* 0x0000001b381b7211 */ /* 0x008fe400078ec0ff */
[----:B------:R-:W-:Y:S02]  /*1a700*/  LOP3.LUT R0, R0, 0xf0, RZ, 0xc0, !PT ;  /* 0x000000f000007812 */ /* 0x000fe400078ec0ff */
[----:B------:R-:W-:Y:S02]  /*1a710*/  LOP3.LUT R25, R25, 0x400, RZ, 0xc0, !PT ;  /* 0x0000040019197812 */ /* 0x000fe400078ec0ff */
[----:B------:R-:W-:Y:S02]  /*1a720*/  LOP3.LUT R24, R24, 0x300, RZ, 0xc0, !PT ;  /* 0x0000030018187812 */ /* 0x000fe400078ec0ff */
[----:B------:R-:W-:-:S02]  /*1a730*/  IADD3 R25, R25, R27, R0 ;  /* 0x0000001b19197210 */ /* 0x000fc40007ffe000 */
[----:B------:R-:W-:-:S03]  /*1a740*/  LOP3.LUT R26, R26, 0x7f, RZ, 0xc0, !PT ;  /* 0x0000007f1a1a7812 */ /* 0x000fc600078ec0ff */
[----:B------:R-:W-:Y:S01]  /*1a750*/  IMAD.IADD R144, R24, 0x1, R25 ;  /* 0x0000000118907824 */ /* 0x000fe200078e0219 */
[----:B------:R-:W-:Y:S06]  /*1a760*/  BAR.SYNC.DEFER_BLOCKING 0x0 ;  /* 0x0000000000007b1d */ /* 0x000fec0000010000 */
[----:B------:R-:W-:Y:S02]  /*1a770*/  STSM.16.M88.4 [R144], R28 ;  /* 0x0000001c90007844 */ /* 0x000fe40000000200 */
[----:B------:R-:W-:Y:S01]  /*1a780*/  BAR.SYNC.DEFER_BLOCKING 0x0 ;  /* 0x0000000000007b1d */ /* 0x000fe20000010000 */
[----:B--2---:R-:W-:-:S05]  /*1a790*/  VIADD R0, R175, 0x3f ;  /* 0x0000003faf007836 */ /* 0x004fca0000000000 */
[----:B0-----:R-:W-:Y:S01]  /*1a7a0*/  ISETP.GE.AND P0, PT, R0, R3, PT ;  /* 0x000000030000720c */ /* 0x001fe20003f06270 */
[----:B------:R-:W-:Y:S01]  /*1a7b0*/  IMAD R0, R26, 0x10, R27 ;  /* 0x000000101a007824 */ /* 0x000fe200078e021b */
[----:B------:R-:W0:Y:S04]  /*1a7c0*/  LDC R3, c[0x0][0x244] ;  /* 0x00009100ff037b82 */ /* 0x000e280000000800 */
[----:B------:R-:W1:Y:S04]  /*1a7d0*/  LDS.128 R56, [R0] ;  /* 0x0000000000387984 */ /* 0x000e680000000c00 */
[----:B------:R-:W-:Y:S06]  /*1a7e0*/  BAR.SYNC.DEFER_BLOCKING 0x0 ;  /* 0x0000000000007b1d */ /* 0x000fec0000010000 */
[----:B------:R-:W-:Y:S02]  /*1a7f0*/  STSM.16.M88.4 [R144], R64 ;  /* 0x0000004090007844 */ /* 0x000fe40000000200 */
[----:B------:R-:W-:Y:S06]  /*1a800*/  BAR.SYNC.DEFER_BLOCKING 0x0 ;  /* 0x0000000000007b1d */ /* 0x000fec0000010000 */
[----:B------:R-:W2:Y:S02]  /*1a810*/  LDS.128 R24, [R0] ;  /* 0x0000000000187984 */ /* 0x000ea40000000c00 */
[----:B------:R-:W-:Y:S06]  /*1a820*/  BAR.SYNC.DEFER_BLOCKING 0x0 ;  /* 0x0000000000007b1d */ /* 0x000fec0000010000 */
[----:B------:R-:W-:Y:S02]  /*1a830*/  STSM.16.M88.4 [R144], R60 ;  /* 0x0000003c90007844 */ /* 0x000fe40000000200 */
[----:B------:R-:W-:Y:S06]  /*1a840*/  BAR.SYNC.DEFER_BLOCKING 0x0 ;  /* 0x0000000000007b1d */ /* 0x000fec0000010000 */
[----:B------:R-:W3:Y:S02]  /*1a850*/  LDS.128 R28, [R0] ;  /* 0x00000000001c7984 */ /* 0x000ee40000000c00 */
        /* <DEDUP_REMOVED lines=13> */
[----:B------:R5:W-:Y:S02]  /*1a930*/  STSM.16.M88.4 [R144], R148 ;  /* 0x0000009490007844 */ /* 0x000be40000000200 */
[----:B------:R-:W-:Y:S01]  /*1a940*/  BAR.SYNC.DEFER_BLOCKING 0x0 ;  /* 0x0000000000007b1d */ /* 0x000fe20000010000 */
[----:B----4-:R-:W-:-:S07]  /*1a950*/  ISETP.GE.AND P2, PT, R174, R146, PT ;  /* 0x00000092ae00720c */ /* 0x010fce0003f46270 */
[----:B-----5:R-:W4:Y:S01]  /*1a960*/  LDC R148, c[0x0][0x248] ;  /* 0x00009200ff947b82 */ /* 0x020f220000000800 */
[----:B------:R-:W5:Y:S07]  /*1a970*/  LDS.128 R92, [R0] ;  /* 0x00000000005c7984 */ /* 0x000f6e0000000c00 */
[----:B------:R-:W-:Y:S06]  /*1a980*/  BAR.SYNC.DEFER_BLOCKING 0x0 ;  /* 0x0000000000007b1d */ /* 0x000fec0000010000 */
[----:B------:R-:W-:Y:S02]  /*1a990*/  STSM.16.M88.4 [R144], R128 ;  /* 0x0000008090007844 */ /* 0x000fe40000000200 */
[----:B------:R-:W-:Y:S06]  /*1a9a0*/  BAR.SYNC.DEFER_BLOCKING 0x0 ;  /* 0x0000000000007b1d */ /* 0x000fec0000010000 */
[----:B------:R-:W5:Y:S02]  /*1a9b0*/  LDS.128 R96, [R0] ;  /* 0x0000000000607984 */ /* 0x000f640000000c00 */
        /* <DEDUP_REMOVED lines=73> */
[----:B------:R1:W-:Y:S02]  /*1ae50*/  STSM.16.M88.4 [R144], R52 ;  /* 0x0000003490007844 */ /* 0x0003e40000000200 */
[----:B------:R-:W-:Y:S01]  /*1ae60*/  BAR.SYNC.DEFER_BLOCKING 0x0 ;  /* 0x0000000000007b1d */ /* 0x000fe20000010000 */
[----:B0-----:R-:W-:-:S07]  /*1ae70*/  IMAD R150, R174, R3, RZ ;  /* 0x00000003ae967224 */ /* 0x001fce00078e02ff */
[----:B-1----:R-:W0:Y:S08]  /*1ae80*/  LDC.64 R54, c[0x0][0x220] ;  /* 0x00008800ff367b82 */ /* 0x002e300000000a00 */
[----:B------:R-:W1:Y:S01]  /*1ae90*/  LDC.64 R52, c[0x0][0x228] ;  /* 0x00008a00ff347b82 */ /* 0x000e620000000a00 */
[----:B------:R-:W5:Y:S07]  /*1aea0*/  LDS.128 R80, [R0] ;  /* 0x0000000000507984 */ /* 0x000f6e0000000c00 */
[----:B------:R-:W-:Y:S06]  /*1aeb0*/  BAR.SYNC.DEFER_BLOCKING 0x0 ;  /* 0x0000000000007b1d */ /* 0x000fec0000010000 */
[----:B------:R2:W-:Y:S02]  /*1aec0*/  STSM.16.M88.4 [R144], R20 ;  /* 0x0000001490007844 */ /* 0x0005e40000000200 */
[----:B------:R-:W-:Y:S01]  /*1aed0*/  BAR.SYNC.DEFER_BLOCKING 0x0 ;  /* 0x0000000000007b1d */ /* 0x000fe20000010000 */
[----:B------:R-:W-:-:S07]  /*1aee0*/  IMAD R152, R3, 0x80, R150 ;  /* 0x0000008003987824 */ /* 0x000fce00078e0296 */
[----:B--2---:R-:W2:Y:S08]  /*1aef0*/  LDC.64 R22, c[0x0][0x228] ;  /* 0x00008a00ff167b82 */ /* 0x004eb00000000a00 */
[----:B------:R-:W3:Y:S01]  /*1af00*/  LDC.64 R20, c[0x0][0x228] ;  /* 0x00008a00ff147b82 */ /* 0x000ee20000000a00 */
        /* <DEDUP_REMOVED lines=12> */
[----:B------:R-:W-:-:S05]  /*1afd0*/  IMAD R154, R3, 0x80, R152 ;  /* 0x00000080039a7824 */ /* 0x000fca00078e0298 */
[----:B------:R-:W5:Y:S02]  /*1afe0*/  LDS.128 R4, [R0] ;  /* 0x0000000000047984 */ /* 0x000f640000000c00 */
[----:B------:R-:W-:Y:S01]  /*1aff0*/  BAR.SYNC.DEFER_BLOCKING 0x0 ;  /* 0x0000000000007b1d */ /* 0x000fe20000010000 */
[-C--:B0-----:R-:W-:Y:S01]  /*1b000*/  LEA R12, P5, R154, R54.reuse, 0x1 ;  /* 0x000000369a0c7211 */ /* 0x081fe200078a08ff */
[----:B------:R-:W-:Y:S01]  /*1b010*/  IMAD R3, R3, 0x80, R154 ;  /* 0x0000008003037824 */ /* 0x000fe200078e029a */
[-C--:B------:R-:W-:Y:S02]  /*1b020*/  LEA R146, P3, R150, R54.reuse, 0x1 ;  /* 0x0000003696927211 */ /* 0x080fe400078608ff */
[----:B------:R-:W-:Y:S02]  /*1b030*/  LEA R14, P4, R152, R54, 0x1 ;  /* 0x00000036980e7211 */ /* 0x000fe400078808ff */
[----:B------:R-:W-:Y:S02]  /*1b040*/  LEA.HI.X.SX32 R13, R154, R55, 0x1, P5 ;  /* 0x000000379a0d7211 */ /* 0x000fe400028f0eff */
[----:B------:R-:W-:Y:S01]  /*1b050*/  ISETP.GE.AND P1, PT, R175, R147, PT ;  /* 0x00000093af00720c */ /* 0x000fe20003f26270 */
[----:B------:R-:W0:Y:S01]  /*1b060*/  LDC R154, c[0x0][0x22c] ;  /* 0x00008b00ff9a7b82 */ /* 0x000e220000000800 */
[----:B------:R-:W-:-:S02]  /*1b070*/  LEA.HI.X.SX32 R147, R150, R55, 0x1, P3 ;  /* 0x0000003796937211 */ /* 0x000fc400018f0eff */
[----:B------:R-:W-:Y:S02]  /*1b080*/  LEA.HI.X.SX32 R15, R152, R55, 0x1, P4 ;  /* 0x00000037980f7211 */ /* 0x000fe400020f0eff */
[----:B-1----:R-:W-:Y:S02]  /*1b090*/  ISETP.LT.AND P3, PT, R173, R52, !P1 ;  /* 0x00000034ad00720c */ /* 0x002fe40004f61270 */
[----:B--2---:R-:W-:Y:S01]  /*1b0a0*/  ISETP.LT.AND P4, PT, R172, R22, !P1 ;  /* 0x00000016ac00720c */ /* 0x004fe20004f81270 */
[----:B------:R-:W1:Y:S01]  /*1b0b0*/  LDC.64 R152, c[0x0][0x228] ;  /* 0x00008a00ff987b82 */ /* 0x000e620000000a00 */
[----:B------:R2:W-:Y:S01]  /*1b0c0*/  STSM.16.M88.4 [R144], R8 ;  /* 0x0000000890007844 */ /* 0x0005e20000000200 */
[----:B---3--:R-:W-:-:S06]  /*1b0d0*/  ISETP.LT.AND P1, PT, R170, R20, !P1 ;  /* 0x00000014aa00720c */ /* 0x008fcc0004f21270 */
[----:B------:R-:W3:Y:S01]  /*1b0e0*/  LDC.64 R150, c[0x0][0x228] ;  /* 0x00008a00ff967b82 */ /* 0x000ee20000000a00 */
[----:B------:R-:W-:-:S07]  /*1b0f0*/  ISETP.LT.AND P2, PT, R175, R159, !P2 ;  /* 0x0000009faf00720c */ /* 0x000fce0005741270 */
[----:B------:R-:W5:Y:S08]  /*1b100*/  LDC R20, c[0x0][0x22c] ;  /* 0x00008b00ff147b82 */ /* 0x000f700000000800 */
[----:B------:R-:W-:Y:S01]  /*1b110*/  BAR.SYNC.DEFER_BLOCKING 0x0 ;  /* 0x0000000000007b1d */ /* 0x000fe20000010000 */
[----:B------:R-:W-:Y:S01]  /*1b120*/  LEA R54, P6, R3, R54, 0x1 ;  /* 0x0000003603367211 */ /* 0x000fe200078c08ff */
[----:B----4-:R-:W-:-:S06]  /*1b130*/  IMAD R149, R175, R148, RZ ;  /* 0x00000094af957224 */ /* 0x010fcc00078e02ff */
[----:B--2---:R-:W2:Y:S01]  /*1b140*/  LDC.64 R144, c[0x0][0x228] ;  /* 0x00008a00ff907b82 */ /* 0x004ea20000000a00 */
[----:B------:R-:W-:Y:S01]  /*1b150*/  LEA.HI.X.SX32 R55, R3, R55, 0x1, P6 ;  /* 0x0000003703377211 */ /* 0x000fe200030f0eff */
[----:B------:R-:W-:-:S06]  /*1b160*/  IMAD.WIDE R160, R149, 0x2, R146 ;  /* 0x0000000295a07825 */ /* 0x000fcc00078e0292 */
[----:B------:R-:W4:Y:S01]  /*1b170*/  LDC.64 R10, c[0x0][0x228] ;  /* 0x00008a00ff0a7b82 */ /* 0x000f220000000a00 */
[----:B------:R-:W-:Y:S01]  /*1b180*/  VIADD R3, R175, 0x1 ;  /* 0x00000001af037836 */ /* 0x000fe20000000000 */
[----:B------:R-:W-:Y:S01]  /*1b190*/  PRMT R22, R56, 0x7632, R22 ;  /* 0x0000763238167816 */ /* 0x000fe20000000016 */
[----:B------:R-:W-:Y:S01]  /*1b1a0*/  IMAD.WIDE R162, R149, 0x2, R14 ;  /* 0x0000000295a27825 */ /* 0x000fe200078e020e */
[----:B------:R-:W-:-:S03]  /*1b1b0*/  PRMT R52, R24, 0x7632, R52 ;  /* 0x0000763218347816 */ /* 0x000fc60000000034 */
[----:B------:R-:W-:Y:S01]  /*1b1c0*/  IMAD.WIDE R164, R149, 0x2, R12 ;  /* 0x0000000295a47825 */ /* 0x000fe200078e020c */
[----:B------:R-:W4:Y:S01]  /*1b1d0*/  LDC.64 R8, c[0x0][0x228] ;  /* 0x00008a00ff087b82 */ /* 0x000f220000000a00 */
[----:B------:R-:W-:Y:S01]  /*1b1e0*/  @P2 STG.E.U16 desc[UR60][R160.64], R56 ;  /* 0x00000038a0002986 */ /* 0x000fe2000c10153c */
[----:B0-----:R-:W-:Y:S01]  /*1b1f0*/  ISETP.GE.AND P2, PT, R3, R154, PT ;  /* 0x0000009a0300720c */ /* 0x001fe20003f46270 */
[----:B------:R-:W-:Y:S02]  /*1b200*/  IMAD.WIDE R166, R149, 0x2, R54 ;  /* 0x0000000295a67825 */ /* 0x000fe400078e0236 */
[----:B------:R-:W-:Y:S02]  /*1b210*/  @P3 STG.E.U16 desc[UR60][R162.64], R22 ;  /* 0x00000016a2003986 */ /* 0x000fe4000c10153c */
[----:B------:R-:W-:Y:S01]  /*1b220*/  VIADD R3, R175, 0x2 ;  /* 0x00000002af037836 */ /* 0x000fe20000000000 */
[----:B------:R-:W0:Y:S01]  /*1b230*/  LDC.64 R154, c[0x0][0x228] ;  /* 0x00008a00ff9a7b82 */ /* 0x000e220000000a00 */
[----:B------:R4:W-:Y:S04]  /*1b240*/  @P4 STG.E.U16 desc[UR60][R164.64], R24 ;  /* 0x00000018a4004986 */ /* 0x0009e8000c10153c */
[----:B------:R4:W-:Y:S01]  /*1b250*/  @P1 STG.E.U16 desc[UR60][R166.64], R52 ;  /* 0x00000034a6001986 */ /* 0x0009e2000c10153c */
[----:B-----5:R-:W-:-:S02]  /*1b260*/  ISETP.GE.AND P1, PT, R3, R20, PT ;  /* 0x000000140300720c */ /* 0x020fc40003f26270 */
[----:B------:R-:W5:Y:S01]  /*1b270*/  LDC R3, c[0x0][0x22c] ;  /* 0x00008b00ff037b82 */ /* 0x000f620000000800 */
[----:B-1----:R-:W-:Y:S02]  /*1b280*/  ISETP.LT.AND P5, PT, R174, R152, !P2 ;  /* 0x00000098ae00720c */ /* 0x002fe400057a1270 */
[----:B---3--:R-:W-:Y:S02]  /*1b290*/  ISETP.LT.AND P4, PT, R173, R150, !P2 ;  /* 0x00000096ad00720c */ /* 0x008fe40005781270 */
[----:B--2---:R-:W-:Y:S01]  /*1b2a0*/  ISETP.LT.AND P3, PT, R172, R144, !P2 ;  /* 0x00000090ac00720c */ /* 0x004fe20005761270 */
[----:B------:R-:W-:Y:S01]  /*1b2b0*/  IMAD.IADD R149, R149, 0x1, R148 ;  /* 0x0000000195957824 */ /* 0x000fe200078e0294 */
[----:B----4-:R-:W-:Y:S01]  /*1b2c0*/  ISETP.LT.AND P2, PT, R170, R10, !P2 ;  /* 0x0000000aaa00720c */ /* 0x010fe20005741270 */
[----:B------:R-:W1:Y:S01]  /*1b2d0*/  LDC R24, c[0x0][0x228] ;  /* 0x00008a00ff187b82 */ /* 0x000e620000000800 */
[----:B------:R-:W-:Y:S01]  /*1b2e0*/  PRMT R20, R28, 0x7632, R20 ;  /* 0x000076321c147816 */ /* 0x000fe20000000014 */
[----:B------:R-:W-:-:S04]  /*1b2f0*/  IMAD.WIDE R160, R149, 0x2, R146 ;  /* 0x0000000295a07825 */ /* 0x000fc800078e0292 */
[C---:B------:R-:W-:Y:S02]  /*1b300*/  IMAD.WIDE R162, R149.reuse, 0x2, R14 ;  /* 0x0000000295a27825 */ /* 0x040fe400078e020e */
[----:B------:R-:W2:Y:S02]  /*1b310*/  LDC R10, c[0x0][0x228] ;  /* 0x00008a00ff0a7b82 */ /* 0x000ea40000000800 */
[C---:B------:R-:W-:Y:S01]  /*1b320*/  IMAD.WIDE R164, R149.reuse, 0x2, R12 ;  /* 0x0000000295a47825 */ /* 0x040fe200078e020c */
[----:B------:R-:W-:Y:S01]  /*1b330*/  @P5 STG.E.U16 desc[UR60][R160.64], R28 ;  /* 0x0000001ca0005986 */ /* 0x000fe2000c10153c */
[----:B------:R-:W-:Y:S02]  /*1b340*/  ISETP.LT.AND P6, PT, R174, R8, !P1 ;  /* 0x00000008ae00720c */ /* 0x000fe40004fc1270 */
[----:B------:R-:W-:Y:S01]  /*1b350*/  IMAD.WIDE R166, R149, 0x2, R54 ;  /* 0x0000000295a67825 */ /* 0x000fe200078e0236 */
[----:B------:R-:W-:Y:S01]  /*1b360*/  PRMT R22, R88, 0x7632, R22 ;  /* 0x0000763258167816 */ /* 0x000fe20000000016 */
[----:B------:R3:W-:Y:S01]  /*1b370*/  @P4 STG.E.U16 desc[UR60][R162.64], R20 ;  /* 0x00000014a2004986 */ /* 0x0007e2000c10153c */
[----:B------:R-:W-:Y:S01]  /*1b380*/  ISETP.LT.AND P4, PT, R173, R156, !P1 ;  /* 0x0000009cad00720c */ /* 0x000fe20004f81270 */
[----:B------:R-:W-:Y:S01]  /*1b390*/  IMAD.IADD R159, R149, 0x1, R148 ;  /* 0x00000001959f7824 */ /* 0x000fe200078e0294 */
[----:B------:R-:W4:Y:S01]  /*1b3a0*/  LDC R8, c[0x0][0x228] ;  /* 0x00008a00ff087b82 */ /* 0x000f220000000800 */
[----:B------:R-:W-:Y:S01]  /*1b3b0*/  @P3 STG.E.U16 desc[UR60][R164.64], R88 ;  /* 0x00000058a4003986 */ /* 0x000fe2000c10153c */
[----:B------:R-:W-:Y:S01]  /*1b3c0*/  ISETP.LT.AND P3, PT, R170, R2, !P1 ;  /* 0x00000002aa00720c */ /* 0x000fe20004f61270 */
[----:B------:R-:W-:-:S02]  /*1b3d0*/  VIADD R2, R175, 0x3 ;  /* 0x00000003af027836 */ /* 0x000fc40000000000 */
[----:B------:R3:W-:Y:S01]  /*1b3e0*/  @P2 STG.E.U16 desc[UR60][R166.64], R22 ;  /* 0x00000016a6002986 */ /* 0x0007e2000c10153c */
[----:B0-----:R-:W-:Y:S01]  /*1b3f0*/  ISETP.LT.AND P2, PT, R172, R154, !P1 ;  /* 0x0000009aac00720c */ /* 0x001fe20004f41270 */
[----:B------:R-:W-:Y:S01]  /*1b400*/  IMAD.WIDE R168, R159, 0x2, R146 ;  /* 0x000000029fa87825 */ /* 0x000fe200078e0292 */
[----:B-----5:R-:W-:Y:S01]  /*1b410*/  ISETP.GE.AND P1, PT, R2, R3, PT ;  /* 0x000000030200720c */ /* 0x020fe20003f26270 */
[----:B---3--:R-:W0:Y:S01]  /*1b420*/  LDC R20, c[0x0][0x228] ;  /* 0x00008a00ff147b82 */ /* 0x008e220000000800 */
[----:B------:R-:W-:Y:S01]  /*1b430*/  PRMT R52, R57, 0x7632, R52 ;  /* 0x0000763239347816 */ /* 0x000fe20000000034 */
[C---:B------:R-:W-:Y:S01]  /*1b440*/  IMAD.WIDE R2, R159.reuse, 0x2, R14 ;  /* 0x000000029f027825 */ /* 0x040fe200078e020e */
[----:B------:R3:W-:Y:S01]  /*1b450*/  @P6 STG.E.U16 desc[UR60][R168.64], R57 ;  /* 0x00000039a8006986 */ /* 0x0007e2000c10153c */
[----:B------:R-:W-:Y:S02]  /*1b460*/  ISETP.LT.AND P5, PT, R174, R158, !P1 ;  /* 0x0000009eae00720c */ /* 0x000fe40004fa1270 */
[C---:B------:R-:W-:Y:S01]  /*1b470*/  IMAD.IADD R149, R159.reuse, 0x1, R148 ;  /* 0x000000019f957824 */ /* 0x040fe200078e0294 */
[----:B------:R5:W-:Y:S01]  /*1b480*/  @P4 STG.E.U16 desc[UR60][R2.64], R52 ;  /* 0x0000003402004986 */ /* 0x000be2000c10153c */
[----:B------:R-:W1:Y:S01]  /*1b490*/  LDC R22, c[0x0][0x228] ;  /* 0x00008a00ff167b82 */ /* 0x000e620000000800 */
[----:B---3--:R-:W-:-:S07]  /*1b4a0*/  IMAD.WIDE R56, R159, 0x2, R12 ;  /* 0x000000029f387825 */ /* 0x008fce00078e020c */
[----:B------:R-:W3:Y:S01]  /*1b4b0*/  LDC R28, c[0x0][0x228] ;  /* 0x00008a00ff1c7b82 */ /* 0x000ee20000000800 */
[----:B------:R-:W-:Y:S01]  /*1b4c0*/  IMAD.WIDE R158, R159, 0x2, R54 ;  /* 0x000000029f9e7825 */ /* 0x000fe200078e0236 */
[----:B-----5:R-:W-:Y:S01]  /*1b4d0*/  PRMT R3, R25, 0x7632, R3 ;  /* 0x0000763219037816 */ /* 0x020fe20000000003 */
[----:B------:R-:W-:Y:S01]  /*1b4e0*/  @P2 STG.E.U16 desc[UR60][R56.64], R25 ;  /* 0x0000001938002986 */ /* 0x000fe2000c10153c */
[----:B----4-:R-:W-:-:S04]  /*1b4f0*/  ISETP.LT.AND P6, PT, R173, R8, !P1 ;  /* 0x00000008ad00720c */ /* 0x010fc80004fc1270 */
[----:B------:R-:W4:Y:S01]  /*1b500*/  LDC R167, c[0x0][0x22c] ;  /* 0x00008b00ffa77b82 */ /* 0x000f220000000800 */
[----:B------:R5:W-:Y:S01]  /*1b510*/  @P3 STG.E.U16 desc[UR60][R158.64], R3 ;  /* 0x000000039e003986 */ /* 0x000be2000c10153c */
[----:B--2---:R-:W-:-:S06]  /*1b520*/  ISETP.LT.AND P3, PT, R172, R10, !P1 ;  /* 0x0000000aac00720c */ /* 0x004fcc0004f61270 */
[----:B------:R-:W2:Y:S01]  /*1b530*/  LDC R10, c[0x0][0x228] ;  /* 0x00008a00ff0a7b82 */ /* 0x000ea20000000800 */
[----:B------:R-:W-:Y:S01]  /*1b540*/  VIADD R8, R175, 0x4 ;  /* 0x00000004af087836 */ /* 0x000fe20000000000 */
[----:B0-----:R-:W-:Y:S01]  /*1b550*/  ISETP.LT.AND P1, PT, R170, R20, !P1 ;  /* 0x00000014aa00720c */ /* 0x001fe20004f21270 */
[----:B------:R-:W-:-:S03]  /*1b560*/  IMAD.WIDE R160, R149, 0x2, R146 ;  /* 0x0000000295a07825 */ /* 0x000fc600078e0292 */
[----:B------:R-:W-:Y:S02]  /*1b570*/  ISETP.GE.AND P2, PT, R8, R171, PT ;  /* 0x000000ab0800720c */ /* 0x000fe40003f46270 */
[----:B------:R-:W0:Y:S01]  /*1b580*/  LDC R20, c[0x0][0x228] ;  /* 0x00008a00ff147b82 */ /* 0x000e220000000800 */
[----:B------:R-:W-:Y:S01]  /*1b590*/  IMAD.WIDE R162, R149, 0x2, R14 ;  /* 0x0000000295a27825 */ /* 0x000fe200078e020e */
[----:B------:R-:W-:Y:S01]  /*1b5a0*/  PRMT R88, R29, 0x7632, R88 ;  /* 0x000076321d587816 */ /* 0x000fe20000000058 */
[----:B------:R4:W-:Y:S01]  /*1b5b0*/  @P5 STG.E.U16 desc[UR60][R160.64], R29 ;  /* 0x0000001da0005986 */ /* 0x0009e2000c10153c */
[----:B-1----:R-:W-:Y:S01]  /*1b5c0*/  ISETP.LT.AND P5, PT, R173, R24, !P2 ;  /* 0x00000018ad00720c */ /* 0x002fe200057a1270 */
[----:B-----5:R-:W-:Y:S01]  /*1b5d0*/  IMAD.WIDE R2, R149, 0x2, R12 ;  /* 0x0000000295027825 */ /* 0x020fe200078e020c */
[----:B------:R-:W-:Y:S02]  /*1b5e0*/  PRMT R150, R89, 0x7632, R150 ;  /* 0x0000763259967816 */ /* 0x000fe40000000096 */
[----:B------:R-:W1:Y:S01]  /*1b5f0*/  LDC R52, c[0x0][0x228] ;  /* 0x00008a00ff347b82 */ /* 0x000e620000000800 */
[----:B------:R-:W-:Y:S01]  /*1b600*/  IMAD.WIDE R24, R149, 0x2, R54 ;  /* 0x0000000295187825 */ /* 0x000fe200078e0236 */
[----:B------:R-:W-:Y:S01]  /*1b610*/  ISETP.LT.AND P4, PT, R174, R22, !P2 ;  /* 0x00000016ae00720c */ /* 0x000fe20005781270 */
[----:B------:R5:W-:Y:S04]  /*1b620*/  @P6 STG.E.U16 desc[UR60][R162.64], R88 ;  /* 0x00000058a2006986 */ /* 0x000be8000c10153c */
[----:B------:R5:W-:Y:S01]  /*1b630*/  @P3 STG.E.U16 desc[UR60][R2.64], R89 ;  /* 0x0000005902003986 */ /* 0x000be2000c10153c */
[----:B------:R-:W1:Y:S03]  /*1b640*/  LDC R22, c[0x0][0x228] ;  /* 0x00008a00ff167b82 */ /* 0x000e660000000800 */
[----:B------:R5:W-:Y:S01]  /*1b650*/  @P1 STG.E.U16 desc[UR60][R24.64], R150 ;  /* 0x0000009618001986 */ /* 0x000be2000c10153c */
[----:B--2---:R-:W-:Y:S01]  /*1b660*/  ISETP.LT.AND P1, PT, R170, R10, !P2 ;  /* 0x0000000aaa00720c */ /* 0x004fe20005721270 */
[----:B------:R-:W-:-:S03]  /*1b670*/  VIADD R8, R175, 0x5 ;  /* 0x00000005af087836 */ /* 0x000fc60000000000 */
[----:B------:R-:W2:Y:S01]  /*1b680*/  LDC R10, c[0x0][0x228] ;  /* 0x00008a00ff0a7b82 */ /* 0x000ea20000000800 */
[----:B---3--:R-:W-:Y:S01]  /*1b690*/  ISETP.LT.AND P6, PT, R172, R28, !P2 ;  /* 0x0000001cac00720c */ /* 0x008fe200057c1270 */
[----:B------:R-:W-:Y:S01]  /*1b6a0*/  IMAD.IADD R165, R149, 0x1, R148 ;  /* 0x0000000195a57824 */ /* 0x000fe200078e0294 */
[----:B----4-:R-:W-:-:S05]  /*1b6b0*/  ISETP.GE.AND P2, PT, R8, R167, PT ;  /* 0x000000a70800720c */ /* 0x010fca0003f46270 */
[----:B------:R-:W3:Y:S01]  /*1b6c0*/  LDC R149, c[0x0][0x22c] ;  /* 0x00008b00ff957b82 */ /* 0x000ee20000000800 */
[C---:B------:R-:W-:Y:S01]  /*1b6d0*/  IMAD.WIDE R28, R165.reuse, 0x2, R146 ;  /* 0x00000002a51c7825 */ /* 0x040fe200078e0292 */
[----:B------:R-:W-:Y:S02]  /*1b6e0*/  PRMT R152, R58, 0x7632, R152 ;  /* 0x000076323a987816 */ /* 0x000fe40000000098 */
[----:B0-----:R-:W-:Y:S01]  /*1b6f0*/  ISETP.LT.AND P3, PT, R174, R20, !P2 ;  /* 0x00000014ae00720c */ /* 0x001fe20005761270 */
[----:B------:R-:W-:-:S03]  /*1b700*/  IMAD.WIDE R56, R165, 0x2, R14 ;  /* 0x00000002a5387825 */ /* 0x000fc600078e020e */
[----:B-----5:R-:W0:Y:S01]  /*1b710*/  LDC R88, c[0x0][0x228] ;  /* 0x00008a00ff587b82 */ /* 0x020e220000000800 */
[C---:B------:R-:W-:Y:S01]  /*1b720*/  IMAD.WIDE R158, R165.reuse, 0x2, R12 ;  /* 0x00000002a59e7825 */ /* 0x040fe200078e020c */
[----:B------:R-:W-:Y:S03]  /*1b730*/  @P4 STG.E.U16 desc[UR60][R28.64], R58 ;  /* 0x0000003a1c004986 */ /* 0x000fe6000c10153c */
[----:B------:R-:W-:-:S03]  /*1b740*/  IMAD.IADD R89, R165, 0x1, R148 ;  /* 0x00000001a5597824 */ /* 0x000fc600078e0294 */
[----:B------:R-:W4:Y:S01]  /*1b750*/  LDC R161, c[0x0][0x22c] ;  /* 0x00008b00ffa17b82 */ /* 0x000f220000000800 */
[----:B------:R-:W-:Y:S01]  /*1b760*/  @P5 STG.E.U16 desc[UR60][R56.64], R152 ;  /* 0x0000009838005986 */ /* 0x000fe2000c10153c */
[----:B------:R-:W-:-:S03]  /*1b770*/  IMAD.WIDE R2, R165, 0x2, R54 ;  /* 0x00000002a5027825 */ /* 0x000fc600078e0236 */
[----:B------:R5:W-:Y:S03]  /*1b780*/  @P6 STG.E.U16 desc[UR60][R158.64], R26 ;  /* 0x0000001a9e006986 */ /* 0x000be6000c10153c */
[----:B------:R-:W4:Y:S01]  /*1b790*/  LDC R144, c[0x0][0x228] ;  /* 0x00008a00ff907b82 */ /* 0x000f220000000800 */
[----:B------:R-:W-:Y:S01]  /*1b7a0*/  IMAD.WIDE R24, R89, 0x2, R146 ;  /* 0x0000000259187825 */ /* 0x000fe200078e0292 */
[----:B-1----:R-:W-:-:S06]  /*1b7b0*/  ISETP.LT.AND P4, PT, R173, R22, !P2 ;  /* 0x00000016ad00720c */ /* 0x002fcc0005781270 */
[----:B------:R-:W1:Y:S01]  /*1b7c0*/  LDC R150, c[0x0][0x228] ;  /* 0x00008a00ff967b82 */ /* 0x000e620000000800 */
[----:B-----5:R-:W-:Y:S01]  /*1b7d0*/  PRMT R26, R26, 0x7632, R26 ;  /* 0x000076321a1a7816 */ /* 0x020fe2000000001a */
[----:B------:R-:W-:-:S04]  /*1b7e0*/  VIADD R8, R175, 0x6 ;  /* 0x00000006af087836 */ /* 0x000fc80000000000 */
[----:B------:R5:W-:Y:S02]  /*1b7f0*/  @P1 STG.E.U16 desc[UR60][R2.64], R26 ;  /* 0x0000001a02001986 */ /* 0x000be4000c10153c */
[----:B------:R-:W1:Y:S02]  /*1b800*/  LDC R20, c[0x0][0x228] ;  /* 0x00008a00ff147b82 */ /* 0x000e640000000800 */
[----:B------:R5:W-:Y:S01]  /*1b810*/  @P3 STG.E.U16 desc[UR60][R24.64], R30 ;  /* 0x0000001e18003986 */ /* 0x000be2000c10153c */
[----:B--2---:R-:W-:-:S05]  /*1b820*/  ISETP.LT.AND P3, PT, R170, R10, !P2 ;  /* 0x0000000aaa00720c */ /* 0x004fca0005761270 */
[----:B------:R-:W2:Y:S01]  /*1b830*/  LDC R22, c[0x0][0x228] ;  /* 0x00008a00ff167b82 */ /* 0x000ea20000000800 */
[----:B------:R-:W-:Y:S01]  /*1b840*/  ISETP.LT.AND P5, PT, R172, R52, !P2 ;  /* 0x00000034ac00720c */ /* 0x000fe200057a1270 */
[----:B------:R-:W-:Y:S01]  /*1b850*/  IMAD.WIDE R28, R89, 0x2, R14 ;  /* 0x00000002591c7825 */ /* 0x000fe200078e020e */
[----:B------:R-:W-:-:S05]  /*1b860*/  PRMT R52, R30, 0x7632, R52 ;  /* 0x000076321e347816 */ /* 0x000fca0000000034 */
[----:B------:R-:W2:Y:S01]  /*1b870*/  LDC R10, c[0x0][0x228] ;  /* 0x00008a00ff0a7b82 */ /* 0x000ea20000000800 */
[----:B---3--:R-:W-:Y:S01]  /*1b880*/  ISETP.GE.AND P1, PT, R8, R149, PT ;  /* 0x000000950800720c */ /* 0x008fe20003f26270 */
[----:B------:R-:W-:Y:S01]  /*1b890*/  VIADD R8, R175, 0x7 ;  /* 0x00000007af087836 */ /* 0x000fe20000000000 */
[----:B------:R3:W-:Y:S02]  /*1b8a0*/  @P4 STG.E.U16 desc[UR60][R28.64], R52 ;  /* 0x000000341c004986 */ /* 0x0007e4000c10153c */
[----:B0-----:R-:W-:Y:S01]  /*1b8b0*/  ISETP.LT.AND P4, PT, R174, R88, !P1 ;  /* 0x00000058ae00720c */ /* 0x001fe20004f81270 */
[----:B------:R-:W-:Y:S01]  /*1b8c0*/  IMAD.WIDE R56, R89, 0x2, R12 ;  /* 0x0000000259387825 */ /* 0x000fe200078e020c */
[----:B----4-:R-:W-:Y:S01]  /*1b8d0*/  ISETP.GE.AND P2, PT, R8, R161, PT ;  /* 0x000000a10800720c */ /* 0x010fe20003f46270 */
[----:B-----5:R-:W0:Y:S01]  /*1b8e0*/  LDC R26, c[0x0][0x228] ;  /* 0x00008a00ff1a7b82 */ /* 0x020e220000000800 */
[----:B------:R-:W-:Y:S01]  /*1b8f0*/  ISETP.LT.AND P6, PT, R173, R144, !P1 ;  /* 0x00000090ad00720c */ /* 0x000fe20004fc1270 */
[C---:B------:R-:W-:Y:S01]  /*1b900*/  IMAD.IADD R149, R89.reuse, 0x1, R148 ;  /* 0x0000000159957824 */ /* 0x040fe200078e0294 */
[----:B------:R-:W-:Y:S01]  /*1b910*/  PRMT R8, R90, 0x7632, R8 ;  /* 0x000076325a087816 */ /* 0x000fe20000000008 */
[----:B------:R-:W-:-:S04]  /*1b920*/  IMAD.WIDE R2, R89, 0x2, R54 ;  /* 0x0000000259027825 */ /* 0x000fc800078e0236 */
[----:B------:R-:W4:Y:S01]  /*1b930*/  LDC R30, c[0x0][0x228] ;  /* 0x00008a00ff1e7b82 */ /* 0x000f220000000800 */
[----:B------:R-:W-:Y:S01]  /*1b940*/  @P5 STG.E.U16 desc[UR60][R56.64], R90 ;  /* 0x0000005a38005986 */ /* 0x000fe2000c10153c */
[----:B-1----:R-:W-:-:S06]  /*1b950*/  ISETP.LT.AND P5, PT, R172, R150, !P1 ;  /* 0x00000096ac00720c */ /* 0x002fcc0004fa1270 */
[----:B------:R-:W1:Y:S01]  /*1b960*/  LDC R161, c[0x0][0x22c] ;  /* 0x00008b00ffa17b82 */ /* 0x000e620000000800 */
[----:B------:R-:W-:Y:S01]  /*1b970*/  IMAD.WIDE R24, R149, 0x2, R146 ;  /* 0x0000000295187825 */ /* 0x000fe200078e0292 */
[----:B------:R5:W-:Y:S01]  /*1b980*/  @P3 STG.E.U16 desc[UR60][R2.64], R8 ;  /* 0x0000000802003986 */ /* 0x000be2000c10153c */
[----:B------:R-:W-:-:S05]  /*1b990*/  ISETP.LT.AND P1, PT, R170, R20, !P1 ;  /* 0x00000014aa00720c */ /* 0x000fca0004f21270 */
[----:B---3--:R-:W3:Y:S01]  /*1b9a0*/  LDC R52, c[0x0][0x228] ;  /* 0x00008a00ff347b82 */ /* 0x008ee20000000800 */
[----:B--2---:R-:W-:Y:S01]  /*1b9b0*/  ISETP.LT.AND P3, PT, R174, R22, !P2 ;  /* 0x00000016ae00720c */ /* 0x004fe20005761270 */
[----:B------:R-:W-:Y:S01]  /*1b9c0*/  IMAD.WIDE R28, R149, 0x2, R14 ;  /* 0x00000002951c7825 */ /* 0x000fe200078e020e */
[----:B------:R-:W-:Y:S01]  /*1b9d0*/  @P4 STG.E.U16 desc[UR60][R24.64], R59 ;  /* 0x0000003b18004986 */ /* 0x000fe2000c10153c */
[----:B------:R-:W-:Y:S02]  /*1b9e0*/  ISETP.LT.AND P4, PT, R173, R10, !P2 ;  /* 0x0000000aad00720c */ /* 0x000fe40005781270 */
[----:B-----5:R-:W-:Y:S01]  /*1b9f0*/  PRMT R3, R59, 0x7632, R3 ;  /* 0x000076323b037816 */ /* 0x020fe20000000003 */
[C---:B------:R-:W-:Y:S01]  /*1ba00*/  IMAD.IADD R159, R149.reuse, 0x1, R148 ;  /* 0x00000001959f7824 */ /* 0x040fe200078e0294 */
[----:B------:R-:W2:Y:S01]  /*1ba10*/  LDC R58, c[0x0][0x228] ;  /* 0x00008a00ff3a7b82 */ /* 0x000ea20000000800 */
[----:B------:R-:W-:Y:S01]  /*1ba20*/  IMAD.WIDE R56, R149, 0x2, R12 ;  /* 0x0000000295387825 */ /* 0x000fe200078e020c */
[----:B------:R-:W-:Y:S01]  /*1ba30*/  PRMT R20, R27, 0x7632, R20 ;  /* 0x000076321b147816 */ /* 0x000fe20000000014 */
[----:B------:R5:W-:Y:S02]  /*1ba40*/  @P6 STG.E.U16 desc[UR60][R28.64], R3 ;  /* 0x000000031c006986 */ /* 0x000be4000c10153c */
[----:B------:R-:W-:-:S03]  /*1ba50*/  IMAD.WIDE R88, R149, 0x2, R54 ;  /* 0x0000000295587825 */ /* 0x000fc600078e0236 */
[----:B------:R-:W2:Y:S01]  /*1ba60*/  LDC R10, c[0x0][0x228] ;  /* 0x00008a00ff0a7b82 */ /* 0x000ea20000000800 */
[----:B------:R-:W-:Y:S01]  /*1ba70*/  @P5 STG.E.U16 desc[UR60][R56.64], R27 ;  /* 0x0000001b38005986 */ /* 0x000fe2000c10153c */
[----:B------:R-:W-:Y:S02]  /*1ba80*/  VIADD R8, R175, 0x8 ;  /* 0x00000008af087836 */ /* 0x000fe40000000000 */
[----:B-----5:R-:W-:-:S04]  /*1ba90*/  IMAD.WIDE R2, R159, 0x2, R146 ;  /* 0x000000029f027825 */ /* 0x020fc800078e0292 */
[----:B------:R-:W5:Y:S01]  /*1baa0*/  LDC R59, c[0x0][0x22c] ;  /* 0x00008b00ff3b7b82 */ /* 0x000f620000000800 */
[----:B------:R3:W-:Y:S01]  /*1bab0*/  @P1 STG.E.U16 desc[UR60][R88.64], R20 ;  /* 0x0000001458001986 */ /* 0x0007e2000c10153c */
[----:B-1----:R-:W-:-:S03]  /*1bac0*/  ISETP.GE.AND P1, PT, R8, R161, PT ;  /* 0x000000a10800720c */ /* 0x002fc60003f26270 */
[----:B------:R1:W-:Y:S01]  /*1bad0*/  @P3 STG.E.U16 desc[UR60][R2.64], R31 ;  /* 0x0000001f02003986 */ /* 0x0003e2000c10153c */
[----:B0-----:R-:W-:Y:S02]  /*1bae0*/  ISETP.LT.AND P3, PT, R172, R26, !P2 ;  /* 0x0000001aac00720c */ /* 0x001fe40005761270 */
[----:B----4-:R-:W-:Y:S01]  /*1baf0*/  ISETP.LT.AND P2, PT, R170, R30, !P2 ;  /* 0x0000001eaa00720c */ /* 0x010fe20005741270 */
[----:B------:R-:W0:Y:S01]  /*1bb00*/  LDC R22, c[0x0][0x228] ;  /* 0x00008a00ff167b82 */ /* 0x000e220000000800 */
[----:B---3--:R-:W-:-:S07]  /*1bb10*/  ISETP.LT.AND P5, PT, R174, R52, !P1 ;  /* 0x00000034ae00720c */ /* 0x008fce0004fa1270 */
[----:B------:R-:W3:Y:S01]  /*1bb20*/  LDC R20, c[0x0][0x228] ;  /* 0x00008a00ff147b82 */ /* 0x000ee20000000800 */
[----:B------:R-:W-:Y:S01]  /*1bb30*/  PRMT R90, R31, 0x7632, R90 ;  /* 0x000076321f5a7816 */ /* 0x000fe2000000005a */
[----:B-1----:R-:W-:Y:S01]  /*1bb40*/  IMAD.WIDE R2, R159, 0x2, R14 ;  /* 0x000000029f027825 */ /* 0x002fe200078e020e */
[----:B------:R-:W-:-:S05]  /*1bb50*/  PRMT R144, R91, 0x7632, R144 ;  /* 0x000076325b907816 */ /* 0x000fca0000000090 */
[----:B------:R-:W1:Y:S01]  /*1bb60*/  LDC R89, c[0x0][0x22c] ;  /* 0x00008b00ff597b82 */ /* 0x000e620000000800 */
[C---:B------:R-:W-:Y:S01]  /*1bb70*/  IMAD.WIDE R24, R159.reuse, 0x2, R12 ;  /* 0x000000029f187825 */ /* 0x040fe200078e020c */
[----:B------:R4:W-:Y:S03]  /*1bb80*/  @P4 STG.E.U16 desc[UR60][R2.64], R90 ;  /* 0x0000005a02004986 */ /* 0x0009e6000c10153c */
[----:B------:R-:W-:-:S03]  /*1bb90*/  IMAD.WIDE R26, R159, 0x2, R54 ;  /* 0x000000029f1a7825 */ /* 0x000fc600078e0236 */
[----:B------:R-:W0:Y:S01]  /*1bba0*/  LDC R52, c[0x0][0x228] ;  /* 0x00008a00ff347b82 */ /* 0x000e220000000800 */
[----:B------:R0:W-:Y:S01]  /*1bbb0*/  @P3 STG.E.U16 desc[UR60][R24.64], R91 ;  /* 0x0000005b18003986 */ /* 0x0001e2000c10153c */
[----:B--2---:R-:W-:Y:S01]  /*1bbc0*/  ISETP.LT.AND P6, PT, R173, R58, !P1 ;  /* 0x0000003aad00720c */ /* 0x004fe20004fc1270 */
[----:B------:R-:W-:Y:S02]  /*1bbd0*/  VIADD R8, R175, 0x9 ;  /* 0x00000009af087836 */ /* 0x000fe40000000000 */
[----:B------:R-:W-:Y:S01]  /*1bbe0*/  @P2 STG.E.U16 desc[UR60][R26.64], R144 ;  /* 0x000000901a002986 */ /* 0x000fe2000c10153c */
[----:B------:R-:W-:Y:S02]  /*1bbf0*/  ISETP.LT.AND P2, PT, R172, R10, !P1 ;  /* 0x0000000aac00720c */ /* 0x000fe40004f41270 */
[----:B------:R-:W2:Y:S01]  /*1bc00*/  LDC R56, c[0x0][0x228] ;  /* 0x00008a00ff387b82 */ /* 0x000ea20000000800 */
[----:B------:R-:W-:Y:S01]  /*1bc10*/  IMAD.IADD R57, R159, 0x1, R148 ;  /* 0x000000019f397824 */ /* 0x000fe200078e0294 */
[----:B-----5:R-:W-:-:S06]  /*1bc20*/  ISETP.GE.AND P3, PT, R8, R59, PT ;  /* 0x0000003b0800720c */ /* 0x020fcc0003f66270 */
[----:B------:R-:W5:Y:S01]  /*1bc30*/  LDC R58, c[0x0][0x228] ;  /* 0x00008a00ff3a7b82 */ /* 0x000f620000000800 */
[----:B------:R-:W-:Y:S01]  /*1bc40*/  IMAD.WIDE R28, R57, 0x2, R146 ;  /* 0x00000002391c7825 */ /* 0x000fe200078e0292 */
[----:B------:R-:W-:-:S03]  /*1bc50*/  PRMT R149, R64, 0x7632, R149 ;  /* 0x0000763240957816 */ /* 0x000fc60000000095 */
[----:B------:R-:W-:-:S03]  /*1bc60*/  IMAD.WIDE R30, R57, 0x2, R14 ;  /* 0x00000002391e7825 */ /* 0x000fc600078e020e */
[----:B------:R-:W5:Y:S01]  /*1bc70*/  LDC R88, c[0x0][0x228] ;  /* 0x00008a00ff587b82 */ /* 0x000f620000000800 */
[----:B----4-:R-:W-:Y:S01]  /*1bc80*/  IMAD.WIDE R2, R57, 0x2, R12 ;  /* 0x0000000239027825 */ /* 0x010fe200078e020c */
[----:B---3--:R-:W-:Y:S01]  /*1bc90*/  ISETP.LT.AND P1, PT, R170, R20, !P1 ;  /* 0x00000014aa00720c */ /* 0x008fe20004f21270 */
[----:B------:R-:W-:Y:S02]  /*1bca0*/  @P5 STG.E.U16 desc[UR60][R28.64], R64 ;  /* 0x000000401c005986 */ /* 0x000fe4000c10153c */
[----:B------:R-:W-:-:S03]  /*1bcb0*/  VIADD R8, R175, 0xa ;  /* 0x0000000aaf087836 */ /* 0x000fc60000000000 */
[----:B------:R-:W3:Y:S01]  /*1bcc0*/  LDC R59, c[0x0][0x228] ;  /* 0x00008a00ff3b7b82 */ /* 0x000ee20000000800 */
[----:B------:R4:W-:Y:S07]  /*1bcd0*/  @P6 STG.E.U16 desc[UR60][R30.64], R149 ;  /* 0x000000951e006986 */ /* 0x0009ee000c10153c */
[----:B------:R-:W3:Y:S01]  /*1bce0*/  LDC R90, c[0x0][0x228] ;  /* 0x00008a00ff5a7b82 */ /* 0x000ee20000000800 */
[----:B------:R-:W-:Y:S01]  /*1bcf0*/  @P2 STG.E.U16 desc[UR60][R2.64], R60 ;  /* 0x0000003c02002986 */ /* 0x000fe2000c10153c */
[----:B-1----:R-:W-:-:S02]  /*1bd00*/  ISETP.GE.AND P2, PT, R8, R89, PT ;  /* 0x000000590800720c */ /* 0x002fc40003f46270 */
[----:B0-----:R-:W-:Y:S01]  /*1bd10*/  ISETP.LT.AND P4, PT, R174, R22, !P3 ;  /* 0x00000016ae00720c */ /* 0x001fe20005f81270 */
[----:B------:R-:W-:Y:S01]  /*1bd20*/  IMAD.WIDE R24, R57, 0x2, R54 ;  /* 0x0000000239187825 */ /* 0x000fe200078e0236 */
[----:B------:R-:W-:Y:S02]  /*1bd30*/  ISETP.LT.AND P5, PT, R173, R52, !P3 ;  /* 0x00000034ad00720c */ /* 0x000fe40005fa1270 */
[----:B------:R-:W0:Y:S01]  /*1bd40*/  LDC R10, c[0x0][0x228] ;  /* 0x00008a00ff0a7b82 */ /* 0x000e220000000800 */
[----:B------:R-:W-:Y:S01]  /*1bd50*/  PRMT R22, R60, 0x7632, R22 ;  /* 0x000076323c167816 */ /* 0x000fe20000000016 */
[----:B----4-:R-:W-:-:S06]  /*1bd60*/  IMAD.IADD R31, R57, 0x1, R148 ;  /* 0x00000001391f7824 */ /* 0x010fcc00078e0294 */
[----:B------:R-:W1:Y:S01]  /*1bd70*/  LDC R89, c[0x0][0x22c] ;  /* 0x00008b00ff597b82 */ /* 0x000e620000000800 */
[----:B------:R4:W-:Y:S01]  /*1bd80*/  @P1 STG.E.U16 desc[UR60][R24.64], R22 ;  /* 0x0000001618001986 */ /* 0x0009e2000c10153c */
[C---:B------:R-:W-:Y:S01]  /*1bd90*/  IMAD.WIDE R26, R31.reuse, 0x2, R146 ;  /* 0x000000021f1a7825 */ /* 0x040fe200078e0292 */
[----:B------:R-:W-:Y:S02]  /*1bda0*/  PRMT R30, R92, 0x7632, R30 ;  /* 0x000076325c1e7816 */ /* 0x000fe4000000001e */
[----:B--2---:R-:W-:Y:S01]  /*1bdb0*/  ISETP.LT.AND P6, PT, R172, R56, !P3 ;  /* 0x00000038ac00720c */ /* 0x004fe20005fc1270 */
[----:B------:R-:W-:Y:S02]  /*1bdc0*/  IMAD.WIDE R28, R31, 0x2, R14 ;  /* 0x000000021f1c7825 */ /* 0x000fe400078e020e */
[----:B------:R-:W2:Y:S01]  /*1bdd0*/  LDC R20, c[0x0][0x228] ;  /* 0x00008a00ff147b82 */ /* 0x000ea20000000800 */
[----:B-----5:R-:W-:Y:S01]  /*1bde0*/  ISETP.LT.AND P1, PT, R170, R58, !P3 ;  /* 0x0000003aaa00720c */ /* 0x020fe20005f21270 */
[----:B------:R5:W-:Y:S06]  /*1bdf0*/  @P4 STG.E.U16 desc[UR60][R26.64], R92 ;  /* 0x0000005c1a004986 */ /* 0x000bec000c10153c */
[----:B----4-:R-:W4:Y:S01]  /*1be00*/  LDC R22, c[0x0][0x228] ;  /* 0x00008a00ff167b82 */ /* 0x010f220000000800 */
[----:B------:R0:W-:Y:S01]  /*1be10*/  @P5 STG.E.U16 desc[UR60][R28.64], R30 ;  /* 0x0000001e1c005986 */ /* 0x0001e2000c10153c */
[----:B------:R-:W-:-:S06]  /*1be20*/  ISETP.LT.AND P5, PT, R174, R88, !P2 ;  /* 0x00000058ae00720c */ /* 0x000fcc00057a1270 */
[----:B------:R-:W2:Y:S01]  /*1be30*/  LDC R52, c[0x0][0x228] ;  /* 0x00008a00ff347b82 */ /* 0x000ea20000000800 */
[----:B---3--:R-:W-:Y:S01]  /*1be40*/  ISETP.LT.AND P4, PT, R173, R59, !P2 ;  /* 0x0000003bad00720c */ /* 0x008fe20005781270 */
[C---:B------:R-:W-:Y:S01]  /*1be50*/  IMAD.IADD R59, R31.reuse, 0x1, R148 ;  /* 0x000000011f3b7824 */ /* 0x040fe200078e0294 */
[----:B------:R-:W-:Y:S01]  /*1be60*/  ISETP.LT.AND P3, PT, R172, R90, !P2 ;  /* 0x0000005aac00720c */ /* 0x000fe20005761270 */
[----:B------:R-:W-:-:S04]  /*1be70*/  IMAD.WIDE R2, R31, 0x2, R12 ;  /* 0x000000021f027825 */ /* 0x000fc800078e020c */
[----:B------:R-:W3:Y:S01]  /*1be80*/  LDC R91, c[0x0][0x22c] ;  /* 0x00008b00ff5b7b82 */ /* 0x000ee20000000800 */
[----:B------:R-:W-:Y:S01]  /*1be90*/  IMAD.WIDE R24, R31, 0x2, R54 ;  /* 0x000000021f187825 */ /* 0x000fe200078e0236 */
[----:B------:R-:W-:-:S03]  /*1bea0*/  PRMT R31, R96, 0x7632, R31 ;  /* 0x00007632601f7816 */ /* 0x000fc6000000001f */
[----:B------:R-:W-:Y:S01]  /*1beb0*/  VIADD R8, R175, 0xb ;  /* 0x0000000baf087836 */ /* 0x000fe20000000000 */
[----:B------:R-:W-:Y:S01]  /*1bec0*/  @P6 STG.E.U16 desc[UR60][R2.64], R96 ;  /* 0x0000006002006986 */ /* 0x000fe2000c10153c */
[C---:B-----5:R-:W-:Y:S01]  /*1bed0*/  IMAD.WIDE R26, R59.reuse, 0x2, R146 ;  /* 0x000000023b1a7825 */ /* 0x060fe200078e0292 */
[----:B0-----:R-:W-:Y:S01]  /*1bee0*/  ISETP.LT.AND P2, PT, R170, R10, !P2 ;  /* 0x0000000aaa00720c */ /* 0x001fe20005741270 */
[----:B------:R-:W0:Y:S01]  /*1bef0*/  LDC R58, c[0x0][0x228] ;  /* 0x00008a00ff3a7b82 */ /* 0x000e220000000800 */
[----:B------:R5:W-:Y:S01]  /*1bf00*/  @P1 STG.E.U16 desc[UR60][R24.64], R31 ;  /* 0x0000001f18001986 */ /* 0x000be2000c10153c */
[----:B------:R-:W-:Y:S01]  /*1bf10*/  IMAD.WIDE R28, R59, 0x2, R14 ;  /* 0x000000023b1c7825 */ /* 0x000fe200078e020e */
[----:B------:R-:W-:Y:S02]  /*1bf20*/  PRMT R57, R65, 0x7632, R57 ;  /* 0x0000763241397816 */ /* 0x000fe40000000039 */
[----:B-1----:R-:W-:-:S03]  /*1bf30*/  ISETP.GE.AND P1, PT, R8, R89, PT ;  /* 0x000000590800720c */ /* 0x002fc60003f26270 */
[----:B------:R-:W1:Y:S01]  /*1bf40*/  LDC R10, c[0x0][0x228] ;  /* 0x00008a00ff0a7b82 */ /* 0x000e620000000800 */
[----:B------:R-:W-:Y:S01]  /*1bf50*/  @P5 STG.E.U16 desc[UR60][R26.64], R65 ;  /* 0x000000411a005986 */ /* 0x000fe2000c10153c */
[----:B-----5:R-:W-:-:S06]  /*1bf60*/  IMAD.WIDE R30, R59, 0x2, R12 ;  /* 0x000000023b1e7825 */ /* 0x020fcc00078e020c */
[----:B------:R-:W5:Y:S01]  /*1bf70*/  LDC R8, c[0x0][0x228] ;  /* 0x00008a00ff087b82 */ /* 0x000f620000000800 */
[----:B------:R2:W-:Y:S01]  /*1bf80*/  @P4 STG.E.U16 desc[UR60][R28.64], R57 ;  /* 0x000000391c004986 */ /* 0x0005e2000c10153c */
[----:B----4-:R-:W-:-:S03]  /*1bf90*/  ISETP.LT.AND P4, PT, R173, R22, !P1 ;  /* 0x00000016ad00720c */ /* 0x010fc60004f81270 */
[----:B------:R4:W-:Y:S01]  /*1bfa0*/  @P3 STG.E.U16 desc[UR60][R30.64], R61 ;  /* 0x0000003d1e003986 */ /* 0x0009e2000c10153c */
[----:B--2---:R-:W-:Y:S02]  /*1bfb0*/  ISETP.LT.AND P3, PT, R174, R20, !P1 ;  /* 0x00000014ae00720c */ /* 0x004fe40004f61270 */
[----:B------:R-:W2:Y:S01]  /*1bfc0*/  LDC R20, c[0x0][0x228] ;  /* 0x00008a00ff147b82 */ /* 0x000ea20000000800 */
[----:B------:R-:W-:Y:S01]  /*1bfd0*/  PRMT R3, R61, 0x7632, R3 ;  /* 0x000076323d037816 */ /* 0x000fe20000000003 */
[----:B------:R-:W-:Y:S01]  /*1bfe0*/  VIADD R2, R175, 0xc ;  /* 0x0000000caf027836 */ /* 0x000fe20000000000 */
[----:B------:R-:W-:Y:S01]  /*1bff0*/  ISETP.LT.AND P5, PT, R172, R52, !P1 ;  /* 0x00000034ac00720c */ /* 0x000fe20004fa1270 */
[----:B------:R-:W-:-:S04]  /*1c000*/  IMAD.WIDE R56, R59, 0x2, R54 ;  /* 0x000000023b387825 */ /* 0x000fc800078e0236 */
[----:B------:R-:W2:Y:S01]  /*1c010*/  LDC R22, c[0x0][0x228] ;  /* 0x00008a00ff167b82 */ /* 0x000ea20000000800 */
[----:B------:R-:W-:Y:S01]  /*1c020*/  IMAD.IADD R59, R59, 0x1, R148 ;  /* 0x000000013b3b7824 */ /* 0x000fe200078e0294 */
[----:B------:R0:W-:Y:S01]  /*1c030*/  @P2 STG.E.U16 desc[UR60][R56.64], R3 ;  /* 0x0000000338002986 */ /* 0x0001e2000c10153c */
[----:B---3--:R-:W-:-:S05]  /*1c040*/  ISETP.GE.AND P2, PT, R2, R91, PT ;  /* 0x0000005b0200720c */ /* 0x008fca0003f46270 */
[----:B------:R-:W3:Y:S01]  /*1c050*/  LDC R65, c[0x0][0x22c] ;  /* 0x00008b00ff417b82 */ /* 0x000ee20000000800 */
[----:B------:R-:W-:Y:S01]  /*1c060*/  IMAD.WIDE R24, R59, 0x2, R14 ;  /* 0x000000023b187825 */ /* 0x000fe200078e020e */
[----:B----4-:R-:W-:-:S03]  /*1c070*/  PRMT R31, R93, 0x7632, R31 ;  /* 0x000076325d1f7816 */ /* 0x010fc6000000001f */
[----:B0-----:R-:W-:-:S03]  /*1c080*/  IMAD.WIDE R2, R59, 0x2, R146 ;  /* 0x000000023b027825 */ /* 0x001fc600078e0292 */
[----:B------:R-:W0:Y:S01]  /*1c090*/  LDC R30, c[0x0][0x228] ;  /* 0x00008a00ff1e7b82 */ /* 0x000e220000000800 */
[----:B------:R-:W-:Y:S01]  /*1c0a0*/  IMAD.WIDE R26, R59, 0x2, R12 ;  /* 0x000000023b1a7825 */ /* 0x000fe200078e020c */
[----:B------:R4:W-:Y:S01]  /*1c0b0*/  @P3 STG.E.U16 desc[UR60][R2.64], R93 ;  /* 0x0000005d02003986 */ /* 0x0009e2000c10153c */
[----:B------:R-:W-:-:S03]  /*1c0c0*/  ISETP.LT.AND P1, PT, R170, R58, !P1 ;  /* 0x0000003aaa00720c */ /* 0x000fc60004f21270 */
[----:B------:R3:W-:Y:S02]  /*1c0d0*/  @P4 STG.E.U16 desc[UR60][R24.64], R31 ;  /* 0x0000001f18004986 */ /* 0x0007e4000c10153c */
[----:B------:R-:W0:Y:S01]  /*1c0e0*/  LDC R61, c[0x0][0x22c] ;  /* 0x00008b00ff3d7b82 */ /* 0x000e220000000800 */
[----:B-1----:R-:W-:Y:S01]  /*1c0f0*/  ISETP.LT.AND P4, PT, R173, R10, !P2 ;  /* 0x0000000aad00720c */ /* 0x002fe20005781270 */
[----:B------:R1:W-:Y:S01]  /*1c100*/  @P5 STG.E.U16 desc[UR60][R26.64], R97 ;  /* 0x000000611a005986 */ /* 0x0003e2000c10153c */
[----:B-----5:R-:W-:Y:S01]  /*1c110*/  ISETP.LT.AND P5, PT, R174, R8, !P2 ;  /* 0x00000008ae00720c */ /* 0x020fe200057a1270 */
[----:B------:R-:W-:-:S04]  /*1c120*/  IMAD.WIDE R28, R59, 0x2, R54 ;  /* 0x000000023b1c7825 */ /* 0x000fc800078e0236 */
[----:B------:R-:W5:Y:S01]  /*1c130*/  LDC R10, c[0x0][0x228] ;  /* 0x00008a00ff0a7b82 */ /* 0x000f620000000800 */
[----:B------:R-:W-:Y:S01]  /*1c140*/  IMAD.IADD R59, R59, 0x1, R148 ;  /* 0x000000013b3b7824 */ /* 0x000fe200078e0294 */
[----:B------:R-:W-:Y:S01]  /*1c150*/  PRMT R57, R97, 0x7632, R57 ;  /* 0x0000763261397816 */ /* 0x000fe20000000039 */
[----:B------:R-:W-:Y:S01]  /*1c160*/  VIADD R8, R175, 0xd ;  /* 0x0000000daf087836 */ /* 0x000fe20000000000 */
[----:B--2---:R-:W-:-:S04]  /*1c170*/  ISETP.LT.AND P3, PT, R172, R20, !P2 ;  /* 0x00000014ac00720c */ /* 0x004fc80005761270 */
[----:B------:R-:W2:Y:S01]  /*1c180*/  LDC R52, c[0x0][0x228] ;  /* 0x00008a00ff347b82 */ /* 0x000ea20000000800 */
[C---:B----4-:R-:W-:Y:S01]  /*1c190*/  IMAD.WIDE R2, R59.reuse, 0x2, R146 ;  /* 0x000000023b027825 */ /* 0x050fe200078e0292 */
[----:B------:R-:W-:Y:S01]  /*1c1a0*/  ISETP.LT.AND P2, PT, R170, R22, !P2 ;  /* 0x00000016aa00720c */ /* 0x000fe20005741270 */
[----:B------:R4:W-:Y:S05]  /*1c1b0*/  @P1 STG.E.U16 desc[UR60][R28.64], R57 ;  /* 0x000000391c001986 */ /* 0x0009ea000c10153c */
[----:B------:R-:W2:Y:S01]  /*1c1c0*/  LDC R56, c[0x0][0x228] ;  /* 0x00008a00ff387b82 */ /* 0x000ea20000000800 */
[----:B---3--:R-:W-:Y:S01]  /*1c1d0*/  ISETP.GE.AND P1, PT, R8, R65, PT ;  /* 0x000000410800720c */ /* 0x008fe20003f26270 */
[----:B------:R3:W-:Y:S01]  /*1c1e0*/  @P5 STG.E.U16 desc[UR60][R2.64], R66 ;  /* 0x0000004202005986 */ /* 0x0007e2000c10153c */
[----:B------:R-:W-:Y:S01]  /*1c1f0*/  IMAD.WIDE R24, R59, 0x2, R14 ;  /* 0x000000023b187825 */ /* 0x000fe200078e020e */
[----:B------:R-:W-:-:S03]  /*1c200*/  PRMT R58, R62, 0x7632, R58 ;  /* 0x000076323e3a7816 */ /* 0x000fc6000000003a */
[C---:B-1----:R-:W-:Y:S01]  /*1c210*/  IMAD.WIDE R26, R59.reuse, 0x2, R12 ;  /* 0x000000023b1a7825 */ /* 0x042fe200078e020c */
[----:B------:R-:W1:Y:S01]  /*1c220*/  LDC R8, c[0x0][0x228] ;  /* 0x00008a00ff087b82 */ /* 0x000e620000000800 */
[----:B0-----:R-:W-:Y:S02]  /*1c230*/  ISETP.LT.AND P5, PT, R174, R30, !P1 ;  /* 0x0000001eae00720c */ /* 0x001fe40004fa1270 */
[----:B----4-:R-:W-:Y:S01]  /*1c240*/  IMAD.WIDE R28, R59, 0x2, R54 ;  /* 0x000000023b1c7825 */ /* 0x010fe200078e0236 */
[----:B---3--:R-:W-:-:S04]  /*1c250*/  PRMT R3, R66, 0x7632, R3 ;  /* 0x0000763242037816 */ /* 0x008fc80000000003 */
[----:B------:R-:W0:Y:S01]  /*1c260*/  LDC R20, c[0x0][0x228] ;  /* 0x00008a00ff147b82 */ /* 0x000e220000000800 */
[----:B------:R-:W-:Y:S01]  /*1c270*/  VIADD R2, R175, 0xe ;  /* 0x0000000eaf027836 */ /* 0x000fe20000000000 */
[----:B------:R3:W-:Y:S01]  /*1c280*/  @P4 STG.E.U16 desc[UR60][R24.64], R3 ;  /* 0x0000000318004986 */ /* 0x0007e2000c10153c */
[----:B------:R-:W-:-:S03]  /*1c290*/  IMAD.IADD R57, R59, 0x1, R148 ;  /* 0x000000013b397824 */ /* 0x000fc600078e0294 */
[----:B------:R-:W-:Y:S01]  /*1c2a0*/  @P3 STG.E.U16 desc[UR60][R26.64], R62 ;  /* 0x0000003e1a003986 */ /* 0x000fe2000c10153c */
[----:B-----5:R-:W-:Y:S01]  /*1c2b0*/  ISETP.LT.AND P4, PT, R173, R10, !P1 ;  /* 0x0000000aad00720c */ /* 0x020fe20004f81270 */
[----:B------:R-:W-:Y:S01]  /*1c2c0*/  IMAD.WIDE R30, R57, 0x2, R146 ;  /* 0x00000002391e7825 */ /* 0x000fe200078e0292 */
[----:B------:R-:W4:Y:S01]  /*1c2d0*/  LDC R10, c[0x0][0x228] ;  /* 0x00008a00ff0a7b82 */ /* 0x000f220000000800 */
[----:B------:R-:W-:Y:S01]  /*1c2e0*/  @P2 STG.E.U16 desc[UR60][R28.64], R58 ;  /* 0x0000003a1c002986 */ /* 0x000fe2000c10153c */
[----:B------:R-:W-:-:S06]  /*1c2f0*/  ISETP.GE.AND P2, PT, R2, R61, PT ;  /* 0x0000003d0200720c */ /* 0x000fcc0003f46270 */
[----:B------:R-:W5:Y:S01]  /*1c300*/  LDC R61, c[0x0][0x22c] ;  /* 0x00008b00ff3d7b82 */ /* 0x000f620000000800 */
[----:B--2---:R-:W-:Y:S01]  /*1c310*/  ISETP.LT.AND P3, PT, R172, R52, !P1 ;  /* 0x00000034ac00720c */ /* 0x004fe20004f61270 */
[----:B------:R2:W-:Y:S01]  /*1c320*/  @P5 STG.E.U16 desc[UR60][R30.64], R94 ;  /* 0x0000005e1e005986 */ /* 0x0005e2000c10153c */
[----:B------:R-:W-:Y:S01]  /*1c330*/  ISETP.LT.AND P1, PT, R170, R56, !P1 ;  /* 0x00000038aa00720c */ /* 0x000fe20004f21270 */
[----:B---3--:R-:W-:-:S04]  /*1c340*/  IMAD.WIDE R2, R57, 0x2, R14 ;  /* 0x0000000239027825 */ /* 0x008fc800078e020e */
[----:B------:R-:W3:Y:S08]  /*1c350*/  LDC R22, c[0x0][0x228] ;  /* 0x00008a00ff167b82 */ /* 0x000ef00000000800 */
[----:B------:R-:W3:Y:S01]  /*1c360*/  LDC R52, c[0x0][0x228] ;  /* 0x00008a00ff347b82 */ /* 0x000ee20000000800 */
[----:B--2---:R-:W-:Y:S02]  /*1c370*/  PRMT R94, R94, 0x7632, R94 ;  /* 0x000076325e5e7816 */ /* 0x004fe4000000005e */
[----:B-1----:R-:W-:-:S05]  /*1c380*/  ISETP.LT.AND P5, PT, R174, R8, !P2 ;  /* 0x00000008ae00720c */ /* 0x002fca00057a1270 */
[----:B------:R-:W1:Y:S01]  /*1c390*/  LDC R56, c[0x0][0x228] ;  /* 0x00008a00ff387b82 */ /* 0x000e620000000800 */
[----:B------:R2:W-:Y:S01]  /*1c3a0*/  @P4 STG.E.U16 desc[UR60][R2.64], R94 ;  /* 0x0000005e02004986 */ /* 0x0005e2000c10153c */
[----:B0-----:R-:W-:Y:S01]  /*1c3b0*/  ISETP.LT.AND P4, PT, R173, R20, !P2 ;  /* 0x00000014ad00720c */ /* 0x001fe20005781270 */
[----:B------:R-:W-:Y:S01]  /*1c3c0*/  IMAD.WIDE R24, R57, 0x2, R12 ;  /* 0x0000000239187825 */ /* 0x000fe200078e020c */
[----:B------:R-:W-:-:S04]  /*1c3d0*/  PRMT R31, R98, 0x7632, R31 ;  /* 0x00007632621f7816 */ /* 0x000fc8000000001f */
[----:B------:R-:W0:Y:S01]  /*1c3e0*/  LDC R20, c[0x0][0x228] ;  /* 0x00008a00ff147b82 */ /* 0x000e220000000800 */
[C---:B------:R-:W-:Y:S01]  /*1c3f0*/  IMAD.WIDE R26, R57.reuse, 0x2, R54 ;  /* 0x00000002391a7825 */ /* 0x040fe200078e0236 */
[----:B------:R-:W-:Y:S03]  /*1c400*/  @P3 STG.E.U16 desc[UR60][R24.64], R98 ;  /* 0x0000006218003986 */ /* 0x000fe6000c10153c */
[----:B------:R-:W-:Y:S02]  /*1c410*/  IMAD.IADD R59, R57, 0x1, R148 ;  /* 0x00000001393b7824 */ /* 0x000fe400078e0294 */
[----:B------:R-:W-:Y:S01]  /*1c420*/  VIADD R8, R175, 0xf ;  /* 0x0000000faf087836 */ /* 0x000fe20000000000 */
[----:B------:R3:W-:Y:S01]  /*1c430*/  @P1 STG.E.U16 desc[UR60][R26.64], R31 ;  /* 0x0000001f1a001986 */ /* 0x0007e2000c10153c */
[----:B------:R-:W-:Y:S01]  /*1c440*/  IMAD.WIDE R28, R59, 0x2, R146 ;  /* 0x000000023b1c7825 */ /* 0x000fe200078e0292 */
[----:B------:R-:W0:Y:S01]  /*1c450*/  LDC R58, c[0x0][0x228] ;  /* 0x00008a00ff3a7b82 */ /* 0x000e220000000800 */
[----:B--2---:R-:W-:-:S02]  /*1c460*/  PRMT R3, R67, 0x7632, R3 ;  /* 0x0000763243037816 */ /* 0x004fc40000000003 */
[----:B-----5:R-:W-:Y:S02]  /*1c470*/  ISETP.GE.AND P1, PT, R8, R61, PT ;  /* 0x0000003d0800720c */ /* 0x020fe40003f26270 */
[----:B----4-:R-:W-:-:S03]  /*1c480*/  ISETP.LT.AND P3, PT, R172, R10, !P2 ;  /* 0x0000000aac00720c */ /* 0x010fc60005761270 */
[----:B------:R-:W2:Y:S01]  /*1c490*/  LDC R61, c[0x0][0x22c] ;  /* 0x00008b00ff3d7b82 */ /* 0x000ea20000000800 */
[----:B---3--:R-:W-:Y:S01]  /*1c4a0*/  IMAD.WIDE R30, R59, 0x2, R14 ;  /* 0x000000023b1e7825 */ /* 0x008fe200078e020e */
[----:B------:R-:W-:Y:S01]  /*1c4b0*/  @P5 STG.E.U16 desc[UR60][R28.64], R67 ;  /* 0x000000431c005986 */ /* 0x000fe2000c10153c */
[----:B------:R-:W-:-:S03]  /*1c4c0*/  ISETP.LT.AND P2, PT, R170, R22, !P2 ;  /* 0x00000016aa00720c */ /* 0x000fc60005741270 */
[----:B------:R3:W-:Y:S02]  /*1c4d0*/  @P4 STG.E.U16 desc[UR60][R30.64], R3 ;  /* 0x000000031e004986 */ /* 0x0007e4000c10153c */
[----:B------:R-:W4:Y:S01]  /*1c4e0*/  LDC R10, c[0x0][0x228] ;  /* 0x00008a00ff0a7b82 */ /* 0x000f220000000800 */
[----:B------:R-:W-:Y:S02]  /*1c4f0*/  ISETP.LT.AND P4, PT, R174, R52, !P1 ;  /* 0x00000034ae00720c */ /* 0x000fe40004f81270 */
[----:B-1----:R-:W-:-:S05]  /*1c500*/  ISETP.LT.AND P5, PT, R173, R56, !P1 ;  /* 0x00000038ad00720c */ /* 0x002fca0004fa1270 */
[----:B------:R-:W1:Y:S01]  /*1c510*/  LDC R22, c[0x0][0x228] ;  /* 0x00008a00ff167b82 */ /* 0x000e620000000800 */
[----:B---3--:R-:W-:-:S07]  /*1c520*/  IMAD.WIDE R2, R59, 0x2, R12 ;  /* 0x000000023b027825 */ /* 0x008fce00078e020c */
[----:B------:R-:W3:Y:S01]  /*1c530*/  LDC R52, c[0x0][0x228] ;  /* 0x00008a00ff347b82 */ /* 0x000ee20000000800 */
[C---:B------:R-:W-:Y:S01]  /*1c540*/  IMAD.IADD R57, R59.reuse, 0x1, R148 ;  /* 0x000000013b397824 */ /* 0x040fe200078e0294 */
[----:B------:R5:W-:Y:S01]  /*1c550*/  @P3 STG.E.U16 desc[UR60][R2.64], R63 ;  /* 0x0000003f02003986 */ /* 0x000be2000c10153c */
[----:B------:R-:W-:Y:S01]  /*1c560*/  IMAD.WIDE R24, R59, 0x2, R54 ;  /* 0x000000023b187825 */ /* 0x000fe200078e0236 */
[----:B------:R-:W-:Y:S02]  /*1c570*/  PRMT R59, R63, 0x7632, R59 ;  /* 0x000076323f3b7816 */ /* 0x000fe4000000003b */
[----:B0-----:R-:W-:Y:S01]  /*1c580*/  ISETP.LT.AND P3, PT, R172, R20, !P1 ;  /* 0x00000014ac00720c */ /* 0x001fe20004f61270 */
[C---:B------:R-:W-:Y:S01]  /*1c590*/  IMAD.WIDE R26, R57.reuse, 0x2, R146 ;  /* 0x00000002391a7825 */ /* 0x040fe200078e0292 */
[----:B------:R-:W0:Y:S03]  /*1c5a0*/  LDC R31, c[0x0][0x22c] ;  /* 0x00008b00ff1f7b82 */ /* 0x000e260000000800 */
[----:B------:R-:W-:Y:S01]  /*1c5b0*/  IMAD.WIDE R28, R57, 0x2, R14 ;  /* 0x00000002391c7825 */ /* 0x000fe200078e020e */
[----:B-----5:R-:W-:-:S04]  /*1c5c0*/  PRMT R3, R95, 0x7632, R3 ;  /* 0x000076325f037816 */ /* 0x020fc80000000003 */
[----:B------:R-:W5:Y:S01]  /*1c5d0*/  LDC R20, c[0x0][0x228] ;  /* 0x00008a00ff147b82 */ /* 0x000f620000000800 */
[----:B------:R-:W-:Y:S01]  /*1c5e0*/  VIADD R8, R175, 0x10 ;  /* 0x00000010af087836 */ /* 0x000fe20000000000 */
[----:B------:R-:W-:Y:S01]  /*1c5f0*/  @P2 STG.E.U16 desc[UR60][R24.64], R59 ;  /* 0x0000003b18002986 */ /* 0x000fe2000c10153c */
[----:B------:R-:W-:-:S03]  /*1c600*/  ISETP.LT.AND P2, PT, R170, R58, !P1 ;  /* 0x0000003aaa00720c */ /* 0x000fc60004f41270 */
[----:B------:R-:W-:Y:S02]  /*1c610*/  @P4 STG.E.U16 desc[UR60][R26.64], R95 ;  /* 0x0000005f1a004986 */ /* 0x000fe4000c10153c */
[----:B------:R-:W5:Y:S02]  /*1c620*/  LDC R30, c[0x0][0x228] ;  /* 0x00008a00ff1e7b82 */ /* 0x000f640000000800 */
[----:B------:R1:W-:Y:S01]  /*1c630*/  @P5 STG.E.U16 desc[UR60][R28.64], R3 ;  /* 0x000000031c005986 */ /* 0x0003e2000c10153c */
[----:B--2---:R-:W-:-:S05]  /*1c640*/  ISETP.GE.AND P1, PT, R8, R61, PT ;  /* 0x0000003d0800720c */ /* 0x004fca0003f26270 */
[----:B------:R-:W2:Y:S01]  /*1c650*/  LDC R56, c[0x0][0x228] ;  /* 0x00008a00ff387b82 */ /* 0x000ea20000000800 */
[----:B----4-:R-:W-:Y:S01]  /*1c660*/  ISETP.LT.AND P4, PT, R174, R10, !P1 ;  /* 0x0000000aae00720c */ /* 0x010fe20004f81270 */
[----:B-1----:R-:W-:-:S06]  /*1c670*/  IMAD.WIDE R2, R57, 0x2, R12 ;  /* 0x0000000239027825 */ /* 0x002fcc00078e020c */
[----:B------:R-:W1:Y:S01]  /*1c680*/  LDC R58, c[0x0][0x228] ;  /* 0x00008a00ff3a7b82 */ /* 0x000e620000000800 */
[----:B------:R-:W-:Y:S01]  /*1c690*/  PRMT R27, R99, 0x7632, R27 ;  /* 0x00007632631b7816 */ /* 0x000fe2000000001b */
[----:B------:R-:W-:Y:S01]  /*1c6a0*/  @P3 STG.E.U16 desc[UR60][R2.64], R99 ;  /* 0x0000006302003986 */ /* 0x000fe2000c10153c */
[----:B------:R-:W-:Y:S01]  /*1c6b0*/  ISETP.LT.AND P3, PT, R173, R22, !P1 ;  /* 0x00000016ad00720c */ /* 0x000fe20004f61270 */
[----:B------:R-:W-:Y:S01]  /*1c6c0*/  IMAD.WIDE R24, R57, 0x2, R54 ;  /* 0x0000000239187825 */ /* 0x000fe200078e0236 */
[----:B---3--:R-:W-:-:S03]  /*1c6d0*/  ISETP.LT.AND P5, PT, R172, R52, !P1 ;  /* 0x00000034ac00720c */ /* 0x008fc60004fa1270 */
[----:B------:R-:W3:Y:S01]  /*1c6e0*/  LDC R10, c[0x0][0x228] ;  /* 0x00008a00ff0a7b82 */ /* 0x000ee20000000800 */
[----:B------:R-:W-:Y:S01]  /*1c6f0*/  IMAD.IADD R57, R57, 0x1, R148 ;  /* 0x0000000139397824 */ /* 0x000fe200078e0294 */
[----:B------:R4:W-:Y:S01]  /*1c700*/  @P2 STG.E.U16 desc[UR60][R24.64], R27 ;  /* 0x0000001b18002986 */ /* 0x0009e2000c10153c */
[----:B------:R-:W-:-:S05]  /*1c710*/  VIADD R8, R175, 0x11 ;  /* 0x00000011af087836 */ /* 0x000fca0000000000 */
[----:B------:R-:W3:Y:S01]  /*1c720*/  LDC R59, c[0x0][0x22c] ;  /* 0x00008b00ff3b7b82 */ /* 0x000ee20000000800 */
[----:B------:R-:W-:Y:S01]  /*1c730*/  IMAD.WIDE R28, R57, 0x2, R14 ;  /* 0x00000002391c7825 */ /* 0x000fe200078e020e */
[----:B0-----:R-:W-:-:S03]  /*1c740*/  ISETP.GE.AND P2, PT, R8, R31, PT ;  /* 0x0000001f0800720c */ /* 0x001fc60003f46270 */
[----:B----4-:R-:W-:-:S03]  /*1c750*/  IMAD.WIDE R26, R57, 0x2, R146 ;  /* 0x00000002391a7825 */ /* 0x010fc600078e0292 */
[----:B------:R-:W0:Y:S01]  /*1c760*/  LDC R22, c[0x0][0x228] ;  /* 0x00008a00ff167b82 */ /* 0x000e220000000800 */
[----:B------:R-:W-:Y:S01]  /*1c770*/  PRMT R25, R120, 0x7632, R25 ;  /* 0x0000763278197816 */ /* 0x000fe20000000019 */
[----:B------:R-:W-:Y:S01]  /*1c780*/  IMAD.WIDE R2, R57, 0x2, R12 ;  /* 0x0000000239027825 */ /* 0x000fe200078e020c */
[----:B------:R-:W-:Y:S01]  /*1c790*/  @P4 STG.E.U16 desc[UR60][R26.64], R120 ;  /* 0x000000781a004986 */ /* 0x000fe2000c10153c */
[----:B-----5:R-:W-:-:S03]  /*1c7a0*/  ISETP.LT.AND P1, PT, R170, R20, !P1 ;  /* 0x00000014aa00720c */ /* 0x020fc60004f21270 */
[----:B------:R4:W-:Y:S01]  /*1c7b0*/  @P3 STG.E.U16 desc[UR60][R28.64], R25 ;  /* 0x000000191c003986 */ /* 0x0009e2000c10153c */
[----:B------:R-:W5:Y:S01]  /*1c7c0*/  LDC R20, c[0x0][0x228] ;  /* 0x00008a00ff147b82 */ /* 0x000f620000000800 */
[----:B--2---:R-:W-:Y:S02]  /*1c7d0*/  ISETP.LT.AND P4, PT, R173, R56, !P2 ;  /* 0x00000038ad00720c */ /* 0x004fe40005781270 */
[----:B------:R2:W-:Y:S01]  /*1c7e0*/  @P5 STG.E.U16 desc[UR60][R2.64], R124 ;  /* 0x0000007c02005986 */ /* 0x0005e2000c10153c */
[----:B------:R-:W-:Y:S01]  /*1c7f0*/  ISETP.LT.AND P5, PT, R174, R30, !P2 ;  /* 0x0000001eae00720c */ /* 0x000fe200057a1270 */
[----:B------:R-:W-:Y:S02]  /*1c800*/  IMAD.IADD R31, R57, 0x1, R148 ;  /* 0x00000001391f7824 */ /* 0x000fe400078e0294 */
[----:B------:R-:W-:Y:S01]  /*1c810*/  VIADD R8, R175, 0x12 ;  /* 0x00000012af087836 */ /* 0x000fe20000000000 */
[----:B------:R-:W5:Y:S01]  /*1c820*/  LDC R52, c[0x0][0x228] ;  /* 0x00008a00ff347b82 */ /* 0x000f620000000800 */
[----:B-1----:R-:W-:-:S02]  /*1c830*/  ISETP.LT.AND P3, PT, R172, R58, !P2 ;  /* 0x0000003aac00720c */ /* 0x002fc40005761270 */
[----:B----4-:R-:W-:Y:S01]  /*1c840*/  PRMT R29, R124, 0x7632, R29 ;  /* 0x000076327c1d7816 */ /* 0x010fe2000000001d */
[----:B------:R-:W-:Y:S01]  /*1c850*/  IMAD.WIDE R24, R31, 0x2, R146 ;  /* 0x000000021f187825 */ /* 0x000fe200078e0292 */
[----:B------:R-:W-:-:S03]  /*1c860*/  PRMT R60, R128, 0x7632, R60 ;  /* 0x00007632803c7816 */ /* 0x000fc6000000003c */
[----:B------:R-:W1:Y:S01]  /*1c870*/  LDC R56, c[0x0][0x228] ;  /* 0x00008a00ff387b82 */ /* 0x000e620000000800 */
[----:B--2---:R-:W-:Y:S01]  /*1c880*/  IMAD.WIDE R2, R57, 0x2, R54 ;  /* 0x0000000239027825 */ /* 0x004fe200078e0236 */
[----:B---3--:R-:W-:-:S03]  /*1c890*/  ISETP.LT.AND P6, PT, R170, R10, !P2 ;  /* 0x0000000aaa00720c */ /* 0x008fc600057c1270 */
[----:B------:R-:W-:-:S03]  /*1c8a0*/  IMAD.WIDE R26, R31, 0x2, R14 ;  /* 0x000000021f1a7825 */ /* 0x000fc600078e020e */
[----:B------:R-:W2:Y:S01]  /*1c8b0*/  LDC R61, c[0x0][0x22c] ;  /* 0x00008b00ff3d7b82 */ /* 0x000ea20000000800 */
[----:B------:R-:W-:Y:S01]  /*1c8c0*/  ISETP.GE.AND P2, PT, R8, R59, PT ;  /* 0x0000003b0800720c */ /* 0x000fe20003f46270 */
[----:B------:R3:W-:Y:S04]  /*1c8d0*/  @P1 STG.E.U16 desc[UR60][R2.64], R29 ;  /* 0x0000001d02001986 */ /* 0x0007e8000c10153c */
[----:B------:R4:W-:Y:S02]  /*1c8e0*/  @P5 STG.E.U16 desc[UR60][R24.64], R128 ;  /* 0x0000008018005986 */ /* 0x0009e4000c10153c */
[----:B------:R-:W2:Y:S02]  /*1c8f0*/  LDC R58, c[0x0][0x228] ;  /* 0x00008a00ff3a7b82 */ /* 0x000ea40000000800 */
[----:B------:R-:W-:Y:S01]  /*1c900*/  @P4 STG.E.U16 desc[UR60][R26.64], R60 ;  /* 0x0000003c1a004986 */ /* 0x000fe2000c10153c */
[----:B0-----:R-:W-:-:S05]  /*1c910*/  ISETP.LT.AND P4, PT, R174, R22, !P2 ;  /* 0x00000016ae00720c */ /* 0x001fca0005781270 */
[----:B------:R-:W0:Y:S01]  /*1c920*/  LDC R10, c[0x0][0x228] ;  /* 0x00008a00ff0a7b82 */ /* 0x000e220000000800 */
[----:B---3--:R-:W-:Y:S01]  /*1c930*/  IMAD.WIDE R28, R31, 0x2, R12 ;  /* 0x000000021f1c7825 */ /* 0x008fe200078e020c */
[----:B------:R-:W-:-:S03]  /*1c940*/  PRMT R22, R140, 0x7632, R22 ;  /* 0x000076328c167816 */ /* 0x000fc60000000016 */
[C---:B------:R-:W-:Y:S01]  /*1c950*/  IMAD.IADD R57, R31.reuse, 0x1, R148 ;  /* 0x000000011f397824 */ /* 0x040fe200078e0294 */
[----:B------:R-:W-:Y:S01]  /*1c960*/  @P3 STG.E.U16 desc[UR60][R28.64], R140 ;  /* 0x0000008c1c003986 */ /* 0x000fe2000c10153c */
[----:B------:R-:W-:Y:S01]  /*1c970*/  IMAD.WIDE R30, R31, 0x2, R54 ;  /* 0x000000021f1e7825 */ /* 0x000fe200078e0236 */
[----:B------:R-:W3:Y:S01]  /*1c980*/  LDC R59, c[0x0][0x22c] ;  /* 0x00008b00ff3b7b82 */ /* 0x000ee20000000800 */
[----:B-----5:R-:W-:Y:S02]  /*1c990*/  ISETP.LT.AND P3, PT, R173, R20, !P2 ;  /* 0x00000014ad00720c */ /* 0x020fe40005761270 */
[----:B------:R-:W-:Y:S01]  /*1c9a0*/  IMAD.WIDE R2, R57, 0x2, R146 ;  /* 0x0000000239027825 */ /* 0x000fe200078e0292 */
[----:B------:R5:W-:Y:S03]  /*1c9b0*/  @P6 STG.E.U16 desc[UR60][R30.64], R22 ;  /* 0x000000161e006986 */ /* 0x000be6000c10153c */
[----:B------:R-:W-:Y:S01]  /*1c9c0*/  VIADD R8, R175, 0x13 ;  /* 0x00000013af087836 */ /* 0x000fe20000000000 */
[----:B------:R-:W3:Y:S01]  /*1c9d0*/  LDC R20, c[0x0][0x228] ;  /* 0x00008a00ff147b82 */ /* 0x000ee20000000800 */
[----:B------:R5:W-:Y:S01]  /*1c9e0*/  @P4 STG.E.U16 desc[UR60][R2.64], R121 ;  /* 0x0000007902004986 */ /* 0x000be2000c10153c */
[----:B------:R-:W-:Y:S01]  /*1c9f0*/  ISETP.LT.AND P4, PT, R172, R52, !P2 ;  /* 0x00000034ac00720c */ /* 0x000fe20005781270 */
[----:B----4-:R-:W-:Y:S01]  /*1ca00*/  IMAD.WIDE R24, R57, 0x2, R14 ;  /* 0x0000000239187825 */ /* 0x010fe200078e020e */
[----:B-1----:R-:W-:-:S02]  /*1ca10*/  ISETP.LT.AND P2, PT, R170, R56, !P2 ;  /* 0x00000038aa00720c */ /* 0x002fc40005741270 */
[----:B--2---:R-:W-:Y:S02]  /*1ca20*/  ISETP.GE.AND P1, PT, R8, R61, PT ;  /* 0x0000003d0800720c */ /* 0x004fe40003f26270 */
[----:B-----5:R-:W1:Y:S01]  /*1ca30*/  LDC R22, c[0x0][0x228] ;  /* 0x00008a00ff167b82 */ /* 0x020e620000000800 */
[----:B------:R-:W-:Y:S02]  /*1ca40*/  PRMT R3, R121, 0x7632, R3 ;  /* 0x0000763279037816 */ /* 0x000fe40000000003 */
[----:B------:R-:W-:-:S05]  /*1ca50*/  ISETP.LT.AND P5, PT, R174, R58, !P1 ;  /* 0x0000003aae00720c */ /* 0x000fca0004fa1270 */
[----:B------:R-:W2:Y:S01]  /*1ca60*/  LDC R30, c[0x0][0x228] ;  /* 0x00008a00ff1e7b82 */ /* 0x000ea20000000800 */
[----:B------:R4:W-:Y:S01]  /*1ca70*/  @P3 STG.E.U16 desc[UR60][R24.64], R3 ;  /* 0x0000000318003986 */ /* 0x0009e2000c10153c */
[----:B0-----:R-:W-:Y:S01]  /*1ca80*/  ISETP.LT.AND P3, PT, R173, R10, !P1 ;  /* 0x0000000aad00720c */ /* 0x001fe20004f61270 */
[----:B------:R-:W-:-:S05]  /*1ca90*/  IMAD.WIDE R26, R57, 0x2, R54 ;  /* 0x00000002391a7825 */ /* 0x000fca00078e0236 */
[----:B------:R-:W0:Y:S01]  /*1caa0*/  LDC R52, c[0x0][0x228] ;  /* 0x00008a00ff347b82 */ /* 0x000e220000000800 */
[----:B------:R-:W-:Y:S02]  /*1cab0*/  IMAD.IADD R31, R57, 0x1, R148 ;  /* 0x00000001391f7824 */ /* 0x000fe400078e0294 */
[----:B------:R-:W-:Y:S02]  /*1cac0*/  VIADD R8, R175, 0x14 ;  /* 0x00000014af087836 */ /* 0x000fe40000000000 */
[----:B----4-:R-:W-:Y:S01]  /*1cad0*/  IMAD.WIDE R2, R57, 0x2, R12 ;  /* 0x0000000239027825 */ /* 0x010fe200078e020c */
[----:B------:R-:W-:Y:S02]  /*1cae0*/  PRMT R25, R125, 0x7632, R25 ;  /* 0x000076327d197816 */ /* 0x000fe40000000019 */
[----:B------:R-:W4:Y:S01]  /*1caf0*/  LDC R10, c[0x0][0x228] ;  /* 0x00008a00ff0a7b82 */ /* 0x000f220000000800 */
[----:B------:R-:W-:Y:S01]  /*1cb00*/  IMAD.WIDE R28, R31, 0x2, R146 ;  /* 0x000000021f1c7825 */ /* 0x000fe200078e0292 */
[----:B------:R5:W-:Y:S04]  /*1cb10*/  @P4 STG.E.U16 desc[UR60][R2.64], R125 ;  /* 0x0000007d02004986 */ /* 0x000be8000c10153c */
[----:B------:R1:W-:Y:S01]  /*1cb20*/  @P2 STG.E.U16 desc[UR60][R26.64], R25 ;  /* 0x000000191a002986 */ /* 0x0003e2000c10153c */
[----:B---3--:R-:W-:Y:S01]  /*1cb30*/  ISETP.GE.AND P2, PT, R8, R59, PT ;  /* 0x0000003b0800720c */ /* 0x008fe20003f46270 */
[----:B------:R-:W3:Y:S02]  /*1cb40*/  LDC R56, c[0x0][0x228] ;  /* 0x00008a00ff387b82 */ /* 0x000ee40000000800 */
[----:B------:R-:W-:Y:S01]  /*1cb50*/  @P5 STG.E.U16 desc[UR60][R28.64], R129 ;  /* 0x000000811c005986 */ /* 0x000fe2000c10153c */
[----:B-----5:R-:W-:-:S05]  /*1cb60*/  PRMT R3, R129, 0x7632, R3 ;  /* 0x0000763281037816 */ /* 0x020fca0000000003 */
[----:B------:R-:W5:Y:S01]  /*1cb70*/  LDC R59, c[0x0][0x22c] ;  /* 0x00008b00ff3b7b82 */ /* 0x000f620000000800 */
[----:B-1----:R-:W-:-:S05]  /*1cb80*/  IMAD.WIDE R24, R31, 0x2, R14 ;  /* 0x000000021f187825 */ /* 0x002fca00078e020e */
[----:B------:R1:W-:Y:S02]  /*1cb90*/  @P3 STG.E.U16 desc[UR60][R24.64], R3 ;  /* 0x0000000318003986 */ /* 0x0003e4000c10153c */
[----:B------:R-:W5:Y:S01]  /*1cba0*/  LDC R58, c[0x0][0x228] ;  /* 0x00008a00ff3a7b82 */ /* 0x000f620000000800 */
[----:B------:R-:W-:Y:S02]  /*1cbb0*/  ISETP.LT.AND P3, PT, R172, R20, !P1 ;  /* 0x00000014ac00720c */ /* 0x000fe40004f61270 */
[----:B------:R-:W-:-:S05]  /*1cbc0*/  ISETP.LT.AND P1, PT, R170, R22, !P1 ;  /* 0x00000016aa00720c */ /* 0x000fca0004f21270 */
[----:B------:R-:W5:Y:S01]  /*1cbd0*/  LDC R60, c[0x0][0x228] ;  /* 0x00008a00ff3c7b82 */ /* 0x000f620000000800 */
[----:B--2---:R-:W-:Y:S01]  /*1cbe0*/  ISETP.LT.AND P4, PT, R174, R30, !P2 ;  /* 0x0000001eae00720c */ /* 0x004fe20005781270 */
[----:B-1----:R-:W-:Y:S01]  /*1cbf0*/  IMAD.WIDE R2, R31, 0x2, R12 ;  /* 0x000000021f027825 */ /* 0x002fe200078e020c */
[----:B0-----:R-:W-:-:S05]  /*1cc00*/  ISETP.LT.AND P5, PT, R173, R52, !P2 ;  /* 0x00000034ad00720c */ /* 0x001fca00057a1270 */
[----:B------:R-:W0:Y:S01]  /*1cc10*/  LDC R20, c[0x0][0x228] ;  /* 0x00008a00ff147b82 */ /* 0x000e220000000800 */
[----:B------:R1:W-:Y:S01]  /*1cc20*/  @P3 STG.E.U16 desc[UR60][R2.64], R141 ;  /* 0x0000008d02003986 */ /* 0x0003e2000c10153c */
[----:B------:R-:W-:Y:S01]  /*1cc30*/  IMAD.IADD R57, R31, 0x1, R148 ;  /* 0x000000011f397824 */ /* 0x000fe200078e0294 */
[----:B------:R-:W-:Y:S01]  /*1cc40*/  PRMT R30, R141, 0x7632, R30 ;  /* 0x000076328d1e7816 */ /* 0x000fe2000000001e */
[----:B------:R-:W-:-:S04]  /*1cc50*/  IMAD.WIDE R26, R31, 0x2, R54 ;  /* 0x000000021f1a7825 */ /* 0x000fc800078e0236 */
[----:B------:R-:W2:Y:S01]  /*1cc60*/  LDC R22, c[0x0][0x228] ;  /* 0x00008a00ff167b82 */ /* 0x000ea20000000800 */
[----:B----4-:R-:W-:Y:S01]  /*1cc70*/  ISETP.LT.AND P3, PT, R172, R10, !P2 ;  /* 0x0000000aac00720c */ /* 0x010fe20005761270 */
[----:B------:R-:W-:-:S06]  /*1cc80*/  VIADD R8, R175, 0x15 ;  /* 0x00000015af087836 */ /* 0x000fcc0000000000 */
[----:B------:R-:W4:Y:S01]  /*1cc90*/  LDC R61, c[0x0][0x22c] ;  /* 0x00008b00ff3d7b82 */ /* 0x000f220000000800 */
[----:B------:R-:W-:Y:S01]  /*1cca0*/  IMAD.WIDE R24, R57, 0x2, R146 ;  /* 0x0000000239187825 */ /* 0x000fe200078e0292 */
[----:B------:R-:W-:Y:S01]  /*1ccb0*/  PRMT R31, R122, 0x7632, R31 ;  /* 0x000076327a1f7816 */ /* 0x000fe2000000001f */
[----:B------:R-:W-:Y:S01]  /*1ccc0*/  @P1 STG.E.U16 desc[UR60][R26.64], R30 ;  /* 0x0000001e1a001986 */ /* 0x000fe2000c10153c */
[----:B---3--:R-:W-:-:S04]  /*1ccd0*/  ISETP.LT.AND P2, PT, R170, R56, !P2 ;  /* 0x00000038aa00720c */ /* 0x008fc80005741270 */
[----:B------:R-:W3:Y:S01]  /*1cce0*/  LDC R10, c[0x0][0x228] ;  /* 0x00008a00ff0a7b82 */ /* 0x000ee20000000800 */
[----:B------:R-:W-:Y:S01]  /*1ccf0*/  IMAD.WIDE R28, R57, 0x2, R14 ;  /* 0x00000002391c7825 */ /* 0x000fe200078e020e */
[----:B-----5:R-:W-:Y:S01]  /*1cd00*/  ISETP.GE.AND P1, PT, R8, R59, PT ;  /* 0x0000003b0800720c */ /* 0x020fe20003f26270 */
[----:B------:R5:W-:Y:S03]  /*1cd10*/  @P4 STG.E.U16 desc[UR60][R24.64], R122 ;  /* 0x0000007a18004986 */ /* 0x000be6000c10153c */
[----:B------:R-:W-:Y:S01]  /*1cd20*/  ISETP.LT.AND P6, PT, R174, R58, !P1 ;  /* 0x0000003aae00720c */ /* 0x000fe20004fc1270 */
[----:B------:R5:W-:Y:S01]  /*1cd30*/  @P5 STG.E.U16 desc[UR60][R28.64], R31 ;  /* 0x0000001f1c005986 */ /* 0x000be2000c10153c */
[----:B------:R-:W-:Y:S01]  /*1cd40*/  ISETP.LT.AND P5, PT, R173, R60, !P1 ;  /* 0x0000003cad00720c */ /* 0x000fe20004fa1270 */
[----:B------:R-:W3:Y:S01]  /*1cd50*/  LDC R52, c[0x0][0x228] ;  /* 0x00008a00ff347b82 */ /* 0x000ee20000000800 */
[----:B-1----:R-:W-:-:S04]  /*1cd60*/  IMAD.WIDE R2, R57, 0x2, R12 ;  /* 0x0000000239027825 */ /* 0x002fc800078e020c */
[C---:B------:R-:W-:Y:S02]  /*1cd70*/  IMAD.IADD R59, R57.reuse, 0x1, R148 ;  /* 0x00000001393b7824 */ /* 0x040fe400078e0294 */
[----:B-----5:R-:W-:Y:S01]  /*1cd80*/  IMAD.WIDE R24, R57, 0x2, R54 ;  /* 0x0000000239187825 */ /* 0x020fe200078e0236 */
[----:B------:R-:W1:Y:S01]  /*1cd90*/  LDC R58, c[0x0][0x228] ;  /* 0x00008a00ff3a7b82 */ /* 0x000e620000000800 */
[----:B------:R-:W-:Y:S02]  /*1cda0*/  PRMT R29, R126, 0x7632, R29 ;  /* 0x000076327e1d7816 */ /* 0x000fe4000000001d */
[----:B------:R-:W-:Y:S01]  /*1cdb0*/  VIADD R8, R175, 0x16 ;  /* 0x00000016af087836 */ /* 0x000fe20000000000 */
[----:B------:R5:W-:Y:S01]  /*1cdc0*/  @P3 STG.E.U16 desc[UR60][R2.64], R126 ;  /* 0x0000007e02003986 */ /* 0x000be2000c10153c */
[----:B------:R-:W-:-:S03]  /*1cdd0*/  IMAD.WIDE R26, R59, 0x2, R146 ;  /* 0x000000023b1a7825 */ /* 0x000fc600078e0292 */
[----:B------:R-:W1:Y:S01]  /*1cde0*/  LDC R63, c[0x0][0x22c] ;  /* 0x00008b00ff3f7b82 */ /* 0x000e620000000800 */
[----:B------:R5:W-:Y:S01]  /*1cdf0*/  @P2 STG.E.U16 desc[UR60][R24.64], R29 ;  /* 0x0000001d18002986 */ /* 0x000be2000c10153c */
[----:B0-----:R-:W-:Y:S02]  /*1ce00*/  ISETP.LT.AND P4, PT, R172, R20, !P1 ;  /* 0x00000014ac00720c */ /* 0x001fe40004f81270 */
[----:B--2---:R-:W-:Y:S02]  /*1ce10*/  ISETP.LT.AND P3, PT, R170, R22, !P1 ;  /* 0x00000016aa00720c */ /* 0x004fe40004f61270 */
[----:B----4-:R-:W-:Y:S02]  /*1ce20*/  ISETP.GE.AND P1, PT, R8, R61, PT ;  /* 0x0000003d0800720c */ /* 0x010fe40003f26270 */
[----:B-----5:R-:W-:Y:S01]  /*1ce30*/  PRMT R3, R130, 0x7632, R3 ;  /* 0x0000763282037816 */ /* 0x020fe20000000003 */
[----:B------:R-:W-:Y:S01]  /*1ce40*/  @P6 STG.E.U16 desc[UR60][R26.64], R130 ;  /* 0x000000821a006986 */ /* 0x000fe2000c10153c */
[----:B------:R-:W0:Y:S01]  /*1ce50*/  LDC R60, c[0x0][0x228] ;  /* 0x00008a00ff3c7b82 */ /* 0x000e220000000800 */
[----:B------:R-:W-:-:S05]  /*1ce60*/  IMAD.WIDE R28, R59, 0x2, R14 ;  /* 0x000000023b1c7825 */ /* 0x000fca00078e020e */
[----:B------:R2:W-:Y:S01]  /*1ce70*/  @P5 STG.E.U16 desc[UR60][R28.64], R3 ;  /* 0x000000031c005986 */ /* 0x0005e2000c10153c */
[----:B---3--:R-:W-:Y:S01]  /*1ce80*/  ISETP.LT.AND P5, PT, R174, R10, !P1 ;  /* 0x0000000aae00720c */ /* 0x008fe20004fa1270 */
[C---:B------:R-:W-:Y:S01]  /*1ce90*/  IMAD.WIDE R30, R59.reuse, 0x2, R12 ;  /* 0x000000023b1e7825 */ /* 0x040fe200078e020c */
[----:B------:R-:W3:Y:S01]  /*1cea0*/  LDC R10, c[0x0][0x228] ;  /* 0x00008a00ff0a7b82 */ /* 0x000ee20000000800 */
[----:B------:R-:W-:Y:S02]  /*1ceb0*/  PRMT R20, R142, 0x7632, R20 ;  /* 0x000076328e147816 */ /* 0x000fe40000000014 */
[----:B------:R-:W-:Y:S01]  /*1cec0*/  IMAD.WIDE R56, R59, 0x2, R54 ;  /* 0x000000023b387825 */ /* 0x000fe200078e0236 */
[----:B------:R-:W-:Y:S04]  /*1ced0*/  @P4 STG.E.U16 desc[UR60][R30.64], R142 ;  /* 0x0000008e1e004986 */ /* 0x000fe8000c10153c */
[----:B------:R-:W4:Y:S01]  /*1cee0*/  LDC R62, c[0x0][0x228] ;  /* 0x00008a00ff3e7b82 */ /* 0x000f220000000800 */
[----:B------:R5:W-:Y:S01]  /*1cef0*/  @P3 STG.E.U16 desc[UR60][R56.64], R20 ;  /* 0x0000001438003986 */ /* 0x000be2000c10153c */
[----:B------:R-:W-:Y:S01]  /*1cf00*/  ISETP.LT.AND P4, PT, R173, R52, !P1 ;  /* 0x00000034ad00720c */ /* 0x000fe20004f81270 */
[----:B------:R-:W-:-:S05]  /*1cf10*/  VIADD R2, R175, 0x17 ;  /* 0x00000017af027836 */ /* 0x000fca0000000000 */
[----:B------:R-:W4:Y:S01]  /*1cf20*/  LDC R8, c[0x0][0x228] ;  /* 0x00008a00ff087b82 */ /* 0x000f220000000800 */
[----:B-1----:R-:W-:Y:S01]  /*1cf30*/  ISETP.LT.AND P3, PT, R172, R58, !P1 ;  /* 0x0000003aac00720c */ /* 0x002fe20004f61270 */
[----:B--2---:R-:W-:Y:S01]  /*1cf40*/  IMAD.IADD R29, R59, 0x1, R148 ;  /* 0x000000013b1d7824 */ /* 0x004fe200078e0294 */
[----:B------:R-:W-:-:S05]  /*1cf50*/  ISETP.GE.AND P2, PT, R2, R63, PT ;  /* 0x0000003f0200720c */ /* 0x000fca0003f46270 */
[----:B-----5:R-:W1:Y:S01]  /*1cf60*/  LDC R20, c[0x0][0x228] ;  /* 0x00008a00ff147b82 */ /* 0x020e620000000800 */
[----:B------:R-:W-:Y:S01]  /*1cf70*/  IMAD.WIDE R2, R29, 0x2, R146 ;  /* 0x000000021d027825 */ /* 0x000fe200078e0292 */
[----:B------:R-:W-:-:S03]  /*1cf80*/  PRMT R56, R123, 0x7632, R56 ;  /* 0x000076327b387816 */ /* 0x000fc60000000038 */
[----:B------:R-:W-:-:S03]  /*1cf90*/  IMAD.WIDE R24, R29, 0x2, R14 ;  /* 0x000000021d187825 */ /* 0x000fc600078e020e */
[----:B------:R-:W2:Y:S01]  /*1cfa0*/  LDC R61, c[0x0][0x22c] ;  /* 0x00008b00ff3d7b82 */ /* 0x000ea20000000800 */
[----:B------:R-:W-:Y:S01]  /*1cfb0*/  IMAD.WIDE R26, R29, 0x2, R12 ;  /* 0x000000021d1a7825 */ /* 0x000fe200078e020c */
[----:B------:R-:W-:Y:S04]  /*1cfc0*/  @P5 STG.E.U16 desc[UR60][R2.64], R123 ;  /* 0x0000007b02005986 */ /* 0x000fe8000c10153c */
[----:B------:R5:W-:Y:S02]  /*1cfd0*/  @P4 STG.E.U16 desc[UR60][R24.64], R56 ;  /* 0x0000003818004986 */ /* 0x000be4000c10153c */
[----:B------:R-:W2:Y:S02]  /*1cfe0*/  LDC R22, c[0x0][0x228] ;  /* 0x00008a00ff167b82 */ /* 0x000ea40000000800 */
[----:B------:R-:W-:Y:S01]  /*1cff0*/  @P3 STG.E.U16 desc[UR60][R26.64], R127 ;  /* 0x0000007f1a003986 */ /* 0x000fe2000c10153c */
[----:B---3--:R-:W-:-:S05]  /*1d000*/  ISETP.LT.AND P3, PT, R172, R10, !P2 ;  /* 0x0000000aac00720c */ /* 0x008fca0005761270 */
[----:B------:R-:W3:Y:S01]  /*1d010*/  LDC R52, c[0x0][0x228] ;  /* 0x00008a00ff347b82 */ /* 0x000ee20000000800 */
[----:B0-----:R-:W-:Y:S02]  /*1d020*/  ISETP.LT.AND P1, PT, R170, R60, !P1 ;  /* 0x0000003caa00720c */ /* 0x001fe40004f21270 */
[----:B----4-:R-:W-:-:S05]  /*1d030*/  ISETP.LT.AND P6, PT, R174, R62, !P2 ;  /* 0x0000003eae00720c */ /* 0x010fca00057c1270 */
[----:B------:R-:W0:Y:S01]  /*1d040*/  LDC R10, c[0x0][0x228] ;  /* 0x00008a00ff0a7b82 */ /* 0x000e220000000800 */
[----:B------:R-:W-:Y:S01]  /*1d050*/  ISETP.LT.AND P4, PT, R173, R8, !P2 ;  /* 0x00000008ad00720c */ /* 0x000fe20005781270 */
[----:B------:R-:W-:Y:S01]  /*1d060*/  IMAD.IADD R57, R29, 0x1, R148 ;  /* 0x000000011d397824 */ /* 0x000fe200078e0294 */
[----:B------:R-:W-:Y:S01]  /*1d070*/  PRMT R59, R127, 0x7632, R59 ;  /* 0x000076327f3b7816 */ /* 0x000fe2000000003b */
[----:B------:R-:W-:Y:S01]  /*1d080*/  IMAD.WIDE R28, R29, 0x2, R54 ;  /* 0x000000021d1c7825 */ /* 0x000fe200078e0236 */
[----:B-1----:R-:W-:-:S03]  /*1d090*/  ISETP.LT.AND P2, PT, R170, R20, !P2 ;  /* 0x00000014aa00720c */ /* 0x002fc60005741270 */
[----:B------:R-:W1:Y:S01]  /*1d0a0*/  LDC R63, c[0x0][0x22c] ;  /* 0x00008b00ff3f7b82 */ /* 0x000e620000000800 */
[----:B------:R-:W-:Y:S01]  /*1d0b0*/  IMAD.WIDE R30, R57, 0x2, R146 ;  /* 0x00000002391e7825 */ /* 0x000fe200078e0292 */
[----:B-----5:R-:W-:-:S03]  /*1d0c0*/  PRMT R25, R131, 0x7632, R25 ;  /* 0x0000763283197816 */ /* 0x020fc60000000019 */
[----:B------:R-:W-:Y:S02]  /*1d0d0*/  VIADD R8, R175, 0x18 ;  /* 0x00000018af087836 */ /* 0x000fe40000000000 */
[----:B------:R-:W-:Y:S01]  /*1d0e0*/  IMAD.WIDE R2, R57, 0x2, R14 ;  /* 0x0000000239027825 */ /* 0x000fe200078e020e */
[----:B------:R-:W4:Y:S01]  /*1d0f0*/  LDC R20, c[0x0][0x228] ;  /* 0x00008a00ff147b82 */ /* 0x000f220000000800 */
[----:B------:R-:W-:Y:S01]  /*1d100*/  @P1 STG.E.U16 desc[UR60][R28.64], R59 ;  /* 0x0000003b1c001986 */ /* 0x000fe2000c10153c */
[----:B--2---:R-:W-:-:S03]  /*1d110*/  ISETP.GE.AND P1, PT, R8, R61, PT ;  /* 0x0000003d0800720c */ /* 0x004fc60003f26270 */
[----:B------:R-:W-:Y:S03]  /*1d120*/  @P6 STG.E.U16 desc[UR60][R30.64], R131 ;  /* 0x000000831e006986 */ /* 0x000fe6000c10153c */
[----:B------:R-:W2:Y:S01]  /*1d130*/  LDC R56, c[0x0][0x228] ;  /* 0x00008a00ff387b82 */ /* 0x000ea20000000800 */
[----:B------:R5:W-:Y:S01]  /*1d140*/  @P4 STG.E.U16 desc[UR60][R2.64], R25 ;  /* 0x0000001902004986 */ /* 0x000be2000c10153c */
[----:B------:R-:W-:Y:S02]  /*1d150*/  ISETP.LT.AND P5, PT, R174, R22, !P1 ;  /* 0x00000016ae00720c */ /* 0x000fe40004fa1270 */
[----:B---3--:R-:W-:-:S04]  /*1d160*/  ISETP.LT.AND P6, PT, R173, R52, !P1 ;  /* 0x00000034ad00720c */ /* 0x008fc80004fc1270 */
[----:B------:R-:W3:Y:S01]  /*1d170*/  LDC R58, c[0x0][0x228] ;  /* 0x00008a00ff3a7b82 */ /* 0x000ee20000000800 */
[----:B-----5:R-:W-:-:S07]  /*1d180*/  IMAD.WIDE R24, R57, 0x2, R12 ;  /* 0x0000000239187825 */ /* 0x020fce00078e020c */
[----:B------:R-:W5:Y:S01]  /*1d190*/  LDC R60, c[0x0][0x228] ;  /* 0x00008a00ff3c7b82 */ /* 0x000f620000000800 */
[----:B------:R-:W-:Y:S01]  /*1d1a0*/  @P3 STG.E.U16 desc[UR60][R24.64], R143 ;  /* 0x0000008f18003986 */ /* 0x000fe2000c10153c */
[----:B0-----:R-:W-:Y:S01]  /*1d1b0*/  ISETP.LT.AND P3, PT, R172, R10, !P1 ;  /* 0x0000000aac00720c */ /* 0x001fe20004f61270 */
[----:B------:R-:W-:Y:S01]  /*1d1c0*/  IMAD.IADD R59, R57, 0x1, R148 ;  /* 0x00000001393b7824 */ /* 0x000fe200078e0294 */
[----:B------:R-:W-:Y:S01]  /*1d1d0*/  PRMT R3, R143, 0x7632, R3 ;  /* 0x000076328f037816 */ /* 0x000fe20000000003 */
[----:B------:R-:W-:-:S03]  /*1d1e0*/  IMAD.WIDE R26, R57, 0x2, R54 ;  /* 0x00000002391a7825 */ /* 0x000fc600078e0236 */
[----:B------:R-:W0:Y:S01]  /*1d1f0*/  LDC R10, c[0x0][0x228] ;  /* 0x00008a00ff0a7b82 */ /* 0x000e220000000800 */
[----:B------:R-:W-:Y:S01]  /*1d200*/  VIADD R8, R175, 0x19 ;  /* 0x00000019af087836 */ /* 0x000fe20000000000 */
[----:B------:R-:W-:Y:S01]  /*1d210*/  PRMT R52, R32, 0x7632, R52 ;  /* 0x0000763220347816 */ /* 0x000fe20000000034 */
[C---:B------:R-:W-:Y:S01]  /*1d220*/  IMAD.WIDE R28, R59.reuse, 0x2, R146 ;  /* 0x000000023b1c7825 */ /* 0x040fe200078e0292 */
[----:B------:R-:W-:Y:S04]  /*1d230*/  @P2 STG.E.U16 desc[UR60][R26.64], R3 ;  /* 0x000000031a002986 */ /* 0x000fe8000c10153c */
[----:B------:R-:W0:Y:S01]  /*1d240*/  LDC R61, c[0x0][0x22c] ;  /* 0x00008b00ff3d7b82 */ /* 0x000e220000000800 */
[----:B------:R-:W-:Y:S01]  /*1d250*/  IMAD.WIDE R30, R59, 0x2, R14 ;  /* 0x000000023b1e7825 */ /* 0x000fe200078e020e */
[----:B-1----:R-:W-:Y:S01]  /*1d260*/  ISETP.GE.AND P2, PT, R8, R63, PT ;  /* 0x0000003f0800720c */ /* 0x002fe20003f46270 */
[----:B------:R1:W-:Y:S05]  /*1d270*/  @P5 STG.E.U16 desc[UR60][R28.64], R32 ;  /* 0x000000201c005986 */ /* 0x0003ea000c10153c */
[----:B------:R-:W0:Y:S01]  /*1d280*/  LDC R22, c[0x0][0x228] ;  /* 0x00008a00ff167b82 */ /* 0x000e220000000800 */
[----:B------:R3:W-:Y:S01]  /*1d290*/  @P6 STG.E.U16 desc[UR60][R30.64], R52 ;  /* 0x000000341e006986 */ /* 0x0007e2000c10153c */
[----:B----4-:R-:W-:-:S02]  /*1d2a0*/  ISETP.LT.AND P4, PT, R172, R20, !P2 ;  /* 0x00000014ac00720c */ /* 0x010fc40005781270 */
[----:B--2---:R-:W-:-:S04]  /*1d2b0*/  ISETP.LT.AND P1, PT, R170, R56, !P1 ;  /* 0x00000038aa00720c */ /* 0x004fc80004f21270 */
[----:B-1----:R-:W1:Y:S01]  /*1d2c0*/  LDC R32, c[0x0][0x228] ;  /* 0x00008a00ff207b82 */ /* 0x002e620000000800 */
[----:B---3--:R-:W-:-:S07]  /*1d2d0*/  ISETP.LT.AND P5, PT, R174, R58, !P2 ;  /* 0x0000003aae00720c */ /* 0x008fce00057a1270 */
[----:B------:R-:W2:Y:S01]  /*1d2e0*/  LDC R52, c[0x0][0x228] ;  /* 0x00008a00ff347b82 */ /* 0x000ea20000000800 */
[----:B-----5:R-:W-:-:S07]  /*1d2f0*/  ISETP.LT.AND P6, PT, R173, R60, !P2 ;  /* 0x0000003cad00720c */ /* 0x020fce00057c1270 */
[----:B------:R-:W3:Y:S01]  /*1d300*/  LDC R20, c[0x0][0x228] ;  /* 0x00008a00ff147b82 */ /* 0x000ee20000000800 */
[----:B------:R-:W-:Y:S01]  /*1d310*/  IMAD.WIDE R2, R59, 0x2, R12 ;  /* 0x000000023b027825 */ /* 0x000fe200078e020c */
[----:B------:R-:W-:-:S03]  /*1d320*/  PRMT R31, R132, 0x7632, R31 ;  /* 0x00007632841f7816 */ /* 0x000fc6000000001f */
[----:B------:R-:W-:-:S03]  /*1d330*/  IMAD.IADD R57, R59, 0x1, R148 ;  /* 0x000000013b397824 */ /* 0x000fc600078e0294 */
[----:B------:R-:W4:Y:S01]  /*1d340*/  LDC R63, c[0x0][0x22c] ;  /* 0x00008b00ff3f7b82 */ /* 0x000f220000000800 */
[----:B------:R-:W-:Y:S01]  /*1d350*/  IMAD.WIDE R24, R59, 0x2, R54 ;  /* 0x000000023b187825 */ /* 0x000fe200078e0236 */
[----:B0-----:R-:W-:-:S03]  /*1d360*/  ISETP.LT.AND P2, PT, R170, R10, !P2 ;  /* 0x0000000aaa00720c */ /* 0x001fc60005741270 */
[----:B------:R-:W-:Y:S01]  /*1d370*/  VIADD R8, R175, 0x1a ;  /* 0x0000001aaf087836 */ /* 0x000fe20000000000 */
[----:B------:R-:W-:Y:S02]  /*1d380*/  @P3 STG.E.U16 desc[UR60][R2.64], R132 ;  /* 0x0000008402003986 */ /* 0x000fe4000c10153c */
[----:B------:R-:W0:Y:S01]  /*1d390*/  LDC R56, c[0x0][0x228] ;  /* 0x00008a00ff387b82 */ /* 0x000e220000000800 */
[C---:B------:R-:W-:Y:S01]  /*1d3a0*/  IMAD.WIDE R26, R57.reuse, 0x2, R146 ;  /* 0x00000002391a7825 */ /* 0x040fe200078e0292 */
[----:B------:R-:W-:Y:S01]  /*1d3b0*/  PRMT R59, R100, 0x7632, R59 ;  /* 0x00007632643b7816 */ /* 0x000fe2000000003b */
[----:B------:R5:W-:Y:S01]  /*1d3c0*/  @P1 STG.E.U16 desc[UR60][R24.64], R31 ;  /* 0x0000001f18001986 */ /* 0x000be2000c10153c */
[----:B------:R-:W-:Y:S01]  /*1d3d0*/  ISETP.GE.AND P1, PT, R8, R61, PT ;  /* 0x0000003d0800720c */ /* 0x000fe20003f26270 */
[----:B------:R-:W-:-:S03]  /*1d3e0*/  IMAD.WIDE R28, R57, 0x2, R14 ;  /* 0x00000002391c7825 */ /* 0x000fc600078e020e */
[----:B------:R-:W0:Y:S01]  /*1d3f0*/  LDC R58, c[0x0][0x228] ;  /* 0x00008a00ff3a7b82 */ /* 0x000e220000000800 */
[----:B------:R-:W-:Y:S01]  /*1d400*/  @P5 STG.E.U16 desc[UR60][R26.64], R100 ;  /* 0x000000641a005986 */ /* 0x000fe2000c10153c */
[----:B------:R-:W-:-:S06]  /*1d410*/  ISETP.LT.AND P3, PT, R174, R22, !P1 ;  /* 0x00000016ae00720c */ /* 0x000fcc0004f61270 */
[----:B------:R-:W0:Y:S01]  /*1d420*/  LDC R60, c[0x0][0x228] ;  /* 0x00008a00ff3c7b82 */ /* 0x000e220000000800 */
[----:B-----5:R-:W-:Y:S01]  /*1d430*/  IMAD.WIDE R30, R57, 0x2, R12 ;  /* 0x00000002391e7825 */ /* 0x020fe200078e020c */
[----:B------:R5:W-:Y:S01]  /*1d440*/  @P6 STG.E.U16 desc[UR60][R28.64], R59 ;  /* 0x0000003b1c006986 */ /* 0x000be2000c10153c */
[----:B------:R-:W-:-:S05]  /*1d450*/  PRMT R22, R68, 0x7632, R22 ;  /* 0x0000763244167816 */ /* 0x000fca0000000016 */
[----:B------:R-:W0:Y:S01]  /*1d460*/  LDC R10, c[0x0][0x228] ;  /* 0x00008a00ff0a7b82 */ /* 0x000e220000000800 */
[----:B------:R-:W-:Y:S01]  /*1d470*/  IMAD.WIDE R2, R57, 0x2, R54 ;  /* 0x0000000239027825 */ /* 0x000fe200078e0236 */
[----:B------:R4:W-:Y:S01]  /*1d480*/  @P4 STG.E.U16 desc[UR60][R30.64], R68 ;  /* 0x000000441e004986 */ /* 0x0009e2000c10153c */
[----:B-1----:R-:W-:Y:S02]  /*1d490*/  ISETP.LT.AND P4, PT, R173, R32, !P1 ;  /* 0x00000020ad00720c */ /* 0x002fe40004f81270 */
[----:B-----5:R-:W-:-:S03]  /*1d4a0*/  IMAD.IADD R59, R57, 0x1, R148 ;  /* 0x00000001393b7824 */ /* 0x020fc600078e0294 */
[----:B------:R-:W1:Y:S01]  /*1d4b0*/  LDC R57, c[0x0][0x22c] ;  /* 0x00008b00ff397b82 */ /* 0x000e620000000800 */
[----:B--2---:R-:W-:Y:S01]  /*1d4c0*/  ISETP.LT.AND P5, PT, R172, R52, !P1 ;  /* 0x00000034ac00720c */ /* 0x004fe20004fa1270 */
[----:B------:R2:W-:Y:S01]  /*1d4d0*/  @P2 STG.E.U16 desc[UR60][R2.64], R22 ;  /* 0x0000001602002986 */ /* 0x0005e2000c10153c */
[----:B---3--:R-:W-:Y:S01]  /*1d4e0*/  ISETP.LT.AND P1, PT, R170, R20, !P1 ;  /* 0x00000014aa00720c */ /* 0x008fe20004f21270 */
[----:B------:R-:W-:-:S04]  /*1d4f0*/  VIADD R8, R175, 0x1b ;  /* 0x0000001baf087836 */ /* 0x000fc80000000000 */
[----:B------:R-:W3:Y:S01]  /*1d500*/  LDC R20, c[0x0][0x228] ;  /* 0x00008a00ff147b82 */ /* 0x000ee20000000800 */
[----:B------:R-:W-:Y:S01]  /*1d510*/  IMAD.WIDE R24, R59, 0x2, R146 ;  /* 0x000000023b187825 */ /* 0x000fe200078e0292 */
[----:B----4-:R-:W-:-:S06]  /*1d520*/  PRMT R30, R33, 0x7632, R30 ;  /* 0x00007632211e7816 */ /* 0x010fcc000000001e */
[----:B--2---:R-:W2:Y:S01]  /*1d530*/  LDC R22, c[0x0][0x228] ;  /* 0x00008a00ff167b82 */ /* 0x004ea20000000800 */
[----:B------:R-:W-:Y:S01]  /*1d540*/  IMAD.WIDE R26, R59, 0x2, R14 ;  /* 0x000000023b1a7825 */ /* 0x000fe200078e020e */
[----:B------:R-:W-:-:S06]  /*1d550*/  ISETP.GE.AND P2, PT, R8, R63, PT ;  /* 0x0000003f0800720c */ /* 0x000fcc0003f46270 */
[----:B------:R-:W4:Y:S01]  /*1d560*/  LDC R32, c[0x0][0x228] ;  /* 0x00008a00ff207b82 */ /* 0x000f220000000800 */
[C---:B------:R-:W-:Y:S01]  /*1d570*/  IMAD.WIDE R28, R59.reuse, 0x2, R12 ;  /* 0x000000023b1c7825 */ /* 0x040fe200078e020c */
[----:B------:R5:W-:Y:S01]  /*1d580*/  @P3 STG.E.U16 desc[UR60][R24.64], R33 ;  /* 0x0000002118003986 */ /* 0x000be2000c10153c */
[----:B0-----:R-:W-:Y:S02]  /*1d590*/  ISETP.LT.AND P3, PT, R174, R56, !P2 ;  /* 0x00000038ae00720c */ /* 0x001fe40005761270 */
[----:B------:R-:W-:Y:S01]  /*1d5a0*/  IMAD.WIDE R2, R59, 0x2, R54 ;  /* 0x000000023b027825 */ /* 0x000fe200078e0236 */
[----:B------:R0:W-:Y:S01]  /*1d5b0*/  @P4 STG.E.U16 desc[UR60][R26.64], R30 ;  /* 0x0000001e1a004986 */ /* 0x0001e2000c10153c */
[----:B------:R-:W-:Y:S01]  /*1d5c0*/  ISETP.LT.AND P4, PT, R173, R58, !P2 ;  /* 0x0000003aad00720c */ /* 0x000fe20005781270 */
[----:B------:R-:W4:Y:S02]  /*1d5d0*/  LDC R52, c[0x0][0x228] ;  /* 0x00008a00ff347b82 */ /* 0x000f240000000800 */
[----:B------:R1:W-:Y:S01]  /*1d5e0*/  @P5 STG.E.U16 desc[UR60][R28.64], R133 ;  /* 0x000000851c005986 */ /* 0x0003e2000c10153c */
[----:B------:R-:W-:Y:S01]  /*1d5f0*/  ISETP.LT.AND P5, PT, R172, R60, !P2 ;  /* 0x0000003cac00720c */ /* 0x000fe200057a1270 */
[----:B-----5:R-:W-:-:S04]  /*1d600*/  IMAD.IADD R33, R59, 0x1, R148 ;  /* 0x000000013b217824 */ /* 0x020fc800078e0294 */
[----:B------:R-:W5:Y:S01]  /*1d610*/  LDC R59, c[0x0][0x22c] ;  /* 0x00008b00ff3b7b82 */ /* 0x000f620000000800 */
[----:B------:R-:W-:Y:S01]  /*1d620*/  PRMT R31, R133, 0x7632, R31 ;  /* 0x00007632851f7816 */ /* 0x000fe2000000001f */
[----:B------:R-:W-:Y:S01]  /*1d630*/  VIADD R8, R175, 0x1c ;  /* 0x0000001caf087836 */ /* 0x000fe20000000000 */
[----:B------:R-:W-:Y:S01]  /*1d640*/  ISETP.LT.AND P2, PT, R170, R10, !P2 ;  /* 0x0000000aaa00720c */ /* 0x000fe20005741270 */
[----:B------:R-:W-:Y:S01]  /*1d650*/  IMAD.WIDE R24, R33, 0x2, R146 ;  /* 0x0000000221187825 */ /* 0x000fe200078e0292 */
[----:B------:R-:W-:-:S03]  /*1d660*/  PRMT R60, R101, 0x7632, R60 ;  /* 0x00007632653c7816 */ /* 0x000fc6000000003c */
[----:B------:R-:W5:Y:S01]  /*1d670*/  LDC R10, c[0x0][0x228] ;  /* 0x00008a00ff0a7b82 */ /* 0x000f620000000800 */
[C---:B0-----:R-:W-:Y:S01]  /*1d680*/  IMAD.WIDE R26, R33.reuse, 0x2, R14 ;  /* 0x00000002211a7825 */ /* 0x041fe200078e020e */
[----:B------:R0:W-:Y:S01]  /*1d690*/  @P1 STG.E.U16 desc[UR60][R2.64], R31 ;  /* 0x0000001f02001986 */ /* 0x0001e2000c10153c */
[----:B-1----:R-:W-:Y:S02]  /*1d6a0*/  ISETP.GE.AND P1, PT, R8, R57, PT ;  /* 0x000000390800720c */ /* 0x002fe40003f26270 */
[----:B------:R-:W-:Y:S01]  /*1d6b0*/  IMAD.WIDE R28, R33, 0x2, R12 ;  /* 0x00000002211c7825 */ /* 0x000fe200078e020c */
[----:B------:R1:W-:Y:S01]  /*1d6c0*/  @P3 STG.E.U16 desc[UR60][R24.64], R101 ;  /* 0x0000006518003986 */ /* 0x0003e2000c10153c */
[----:B---3--:R-:W-:Y:S01]  /*1d6d0*/  ISETP.LT.AND P3, PT, R174, R20, !P1 ;  /* 0x00000014ae00720c */ /* 0x008fe20004f61270 */
[----:B------:R-:W3:Y:S02]  /*1d6e0*/  LDC R56, c[0x0][0x228] ;  /* 0x00008a00ff387b82 */ /* 0x000ee40000000800 */
[----:B------:R1:W-:Y:S01]  /*1d6f0*/  @P4 STG.E.U16 desc[UR60][R26.64], R60 ;  /* 0x0000003c1a004986 */ /* 0x0003e2000c10153c */
[----:B--2---:R-:W-:-:S03]  /*1d700*/  ISETP.LT.AND P4, PT, R173, R22, !P1 ;  /* 0x00000016ad00720c */ /* 0x004fc60004f81270 */
[----:B------:R-:W-:Y:S01]  /*1d710*/  @P5 STG.E.U16 desc[UR60][R28.64], R69 ;  /* 0x000000451c005986 */ /* 0x000fe2000c10153c */
[----:B0-----:R-:W-:Y:S01]  /*1d720*/  PRMT R3, R69, 0x7632, R3 ;  /* 0x0000763245037816 */ /* 0x001fe20000000003 */
[C---:B------:R-:W-:Y:S01]  /*1d730*/  IMAD.WIDE R30, R33.reuse, 0x2, R54 ;  /* 0x00000002211e7825 */ /* 0x040fe200078e0236 */
[----:B----4-:R-:W-:Y:S01]  /*1d740*/  ISETP.LT.AND P5, PT, R172, R32, !P1 ;  /* 0x00000020ac00720c */ /* 0x010fe20004fa1270 */
[----:B------:R-:W0:Y:S02]  /*1d750*/  LDC R20, c[0x0][0x228] ;  /* 0x00008a00ff147b82 */ /* 0x000e240000000800 */
[----:B------:R-:W-:Y:S01]  /*1d760*/  IMAD.IADD R33, R33, 0x1, R148 ;  /* 0x0000000121217824 */ /* 0x000fe200078e0294 */
[----:B------:R2:W-:Y:S01]  /*1d770*/  @P2 STG.E.U16 desc[UR60][R30.64], R3 ;  /* 0x000000031e002986 */ /* 0x0005e2000c10153c */
[----:B------:R-:W-:Y:S02]  /*1d780*/  VIADD R8, R175, 0x1d ;  /* 0x0000001daf087836 */ /* 0x000fe40000000000 */
[C---:B-1----:R-:W-:Y:S01]  /*1d790*/  IMAD.WIDE R24, R33.reuse, 0x2, R14 ;  /* 0x0000000221187825 */ /* 0x042fe200078e020e */
[----:B------:R-:W-:Y:S01]  /*1d7a0*/  ISETP.LT.AND P2, PT, R170, R52, !P1 ;  /* 0x00000034aa00720c */ /* 0x000fe20004f41270 */
[----:B------:R-:W1:Y:S02]  /*1d7b0*/  LDC R58, c[0x0][0x228] ;  /* 0x00008a00ff3a7b82 */ /* 0x000e640000000800 */
[----:B------:R-:W-:Y:S01]  /*1d7c0*/  IMAD.WIDE R26, R33, 0x2, R12 ;  /* 0x00000002211a7825 */ /* 0x000fe200078e020c */
[----:B-----5:R-:W-:-:S03]  /*1d7d0*/  ISETP.GE.AND P1, PT, R8, R59, PT ;  /* 0x0000003b0800720c */ /* 0x020fc60003f26270 */
[----:B--2---:R-:W-:Y:S01]  /*1d7e0*/  IMAD.WIDE R2, R33, 0x2, R146 ;  /* 0x0000000221027825 */ /* 0x004fe200078e0292 */
[----:B------:R-:W-:Y:S01]  /*1d7f0*/  PRMT R30, R34, 0x7632, R30 ;  /* 0x00007632221e7816 */ /* 0x000fe2000000001e */
[----:B------:R-:W2:Y:S03]  /*1d800*/  LDC R57, c[0x0][0x22c] ;  /* 0x00008b00ff397b82 */ /* 0x000ea60000000800 */
[----:B------:R-:W-:Y:S04]  /*1d810*/  @P3 STG.E.U16 desc[UR60][R2.64], R34 ;  /* 0x0000002202003986 */ /* 0x000fe8000c10153c */
[----:B------:R-:W-:Y:S01]  /*1d820*/  @P4 STG.E.U16 desc[UR60][R24.64], R30 ;  /* 0x0000001e18004986 */ /* 0x000fe2000c10153c */
[----:B------:R-:W4:Y:S03]  /*1d830*/  LDC R22, c[0x0][0x228] ;  /* 0x00008a00ff167b82 */ /* 0x000f260000000800 */
[----:B------:R-:W-:Y:S01]  /*1d840*/  @P5 STG.E.U16 desc[UR60][R26.64], R134 ;  /* 0x000000861a005986 */ /* 0x000fe2000c10153c */
[----:B------:R-:W-:-:S04]  /*1d850*/  ISETP.LT.AND P5, PT, R174, R10, !P1 ;  /* 0x0000000aae00720c */ /* 0x000fc80004fa1270 */
[----:B------:R-:W5:Y:S01]  /*1d860*/  LDC R10, c[0x0][0x228] ;  /* 0x00008a00ff0a7b82 */ /* 0x000f620000000800 */
[----:B------:R-:W-:Y:S01]  /*1d870*/  IMAD.WIDE R28, R33, 0x2, R54 ;  /* 0x00000002211c7825 */ /* 0x000fe200078e0236 */
[----:B------:R-:W-:Y:S02]  /*1d880*/  PRMT R31, R134, 0x7632, R31 ;  /* 0x00007632861f7816 */ /* 0x000fe4000000001f */
[----:B---3--:R-:W-:-:S03]  /*1d890*/  ISETP.LT.AND P4, PT, R173, R56, !P1 ;  /* 0x00000038ad00720c */ /* 0x008fc60004f81270 */
[----:B------:R3:W-:Y:S01]  /*1d8a0*/  @P2 STG.E.U16 desc[UR60][R28.64], R31 ;  /* 0x0000001f1c002986 */ /* 0x0007e2000c10153c */
[----:B0-----:R-:W-:Y:S01]  /*1d8b0*/  ISETP.LT.AND P2, PT, R170, R20, !P1 ;  /* 0x00000014aa00720c */ /* 0x001fe20004f41270 */
[----:B------:R-:W0:Y:S01]  /*1d8c0*/  LDC R32, c[0x0][0x228] ;  /* 0x00008a00ff207b82 */ /* 0x000e220000000800 */
[----:B------:R-:W-:-:S07]  /*1d8d0*/  VIADD R8, R175, 0x1e ;  /* 0x0000001eaf087836 */ /* 0x000fce0000000000 */
[----:B------:R-:W0:Y:S01]  /*1d8e0*/  LDC R20, c[0x0][0x228] ;  /* 0x00008a00ff147b82 */ /* 0x000e220000000800 */
[----:B---3--:R-:W-:Y:S01]  /*1d8f0*/  IMAD.IADD R29, R33, 0x1, R148 ;  /* 0x00000001211d7824 */ /* 0x008fe200078e0294 */
[----:B-1----:R-:W-:Y:S02]  /*1d900*/  ISETP.LT.AND P3, PT, R172, R58, !P1 ;  /* 0x0000003aac00720c */ /* 0x002fe40004f61270 */
[----:B------:R-:W-:Y:S01]  /*1d910*/  PRMT R52, R102, 0x7632, R52 ;  /* 0x0000763266347816 */ /* 0x000fe20000000034 */
[C---:B------:R-:W-:Y:S01]  /*1d920*/  IMAD.WIDE R2, R29.reuse, 0x2, R146 ;  /* 0x000000021d027825 */ /* 0x040fe200078e0292 */
[----:B--2---:R-:W-:Y:S02]  /*1d930*/  ISETP.GE.AND P1, PT, R8, R57, PT ;  /* 0x000000390800720c */ /* 0x004fe40003f26270 */
[----:B------:R-:W1:Y:S01]  /*1d940*/  LDC R34, c[0x0][0x228] ;  /* 0x00008a00ff227b82 */ /* 0x000e620000000800 */
[----:B------:R-:W-:Y:S01]  /*1d950*/  IMAD.WIDE R24, R29, 0x2, R14 ;  /* 0x000000021d187825 */ /* 0x000fe200078e020e */
[----:B------:R-:W-:Y:S01]  /*1d960*/  @P5 STG.E.U16 desc[UR60][R2.64], R102 ;  /* 0x0000006602005986 */ /* 0x000fe2000c10153c */
[----:B----4-:R-:W-:-:S05]  /*1d970*/  ISETP.LT.AND P6, PT, R174, R22, !P1 ;  /* 0x00000016ae00720c */ /* 0x010fca0004fc1270 */
[----:B------:R-:W2:Y:S01]  /*1d980*/  LDC R57, c[0x0][0x22c] ;  /* 0x00008b00ff397b82 */ /* 0x000ea20000000800 */
[----:B------:R3:W-:Y:S01]  /*1d990*/  @P4 STG.E.U16 desc[UR60][R24.64], R52 ;  /* 0x0000003418004986 */ /* 0x0007e2000c10153c */
[----:B-----5:R-:W-:Y:S01]  /*1d9a0*/  ISETP.LT.AND P4, PT, R173, R10, !P1 ;  /* 0x0000000aad00720c */ /* 0x020fe20004f81270 */
[----:B------:R-:W-:-:S05]  /*1d9b0*/  IMAD.IADD R33, R29, 0x1, R148 ;  /* 0x000000011d217824 */ /* 0x000fca00078e0294 */
[----:B------:R-:W4:Y:S01]  /*1d9c0*/  LDC R22, c[0x0][0x228] ;  /* 0x00008a00ff167b82 */ /* 0x000f220000000800 */
[----:B------:R-:W-:Y:S01]  /*1d9d0*/  IMAD.WIDE R26, R29, 0x2, R12 ;  /* 0x000000021d1a7825 */ /* 0x000fe200078e020c */
[----:B------:R-:W-:-:S06]  /*1d9e0*/  PRMT R56, R70, 0x7632, R56 ;  /* 0x0000763246387816 */ /* 0x000fcc0000000038 */
[----:B------:R-:W5:Y:S01]  /*1d9f0*/  LDC R10, c[0x0][0x228] ;  /* 0x00008a00ff0a7b82 */ /* 0x000f620000000800 */
[----:B------:R-:W-:Y:S01]  /*1da00*/  IMAD.WIDE R28, R29, 0x2, R54 ;  /* 0x000000021d1c7825 */ /* 0x000fe200078e0236 */
[----:B------:R-:W-:Y:S01]  /*1da10*/  @P3 STG.E.U16 desc[UR60][R26.64], R70 ;  /* 0x000000461a003986 */ /* 0x000fe2000c10153c */
[----:B0-----:R-:W-:-:S03]  /*1da20*/  ISETP.LT.AND P3, PT, R172, R32, !P1 ;  /* 0x00000020ac00720c */ /* 0x001fc60004f61270 */
[----:B------:R-:W-:Y:S01]  /*1da30*/  @P2 STG.E.U16 desc[UR60][R28.64], R56 ;  /* 0x000000381c002986 */ /* 0x000fe2000c10153c */
[----:B------:R-:W-:Y:S01]  /*1da40*/  ISETP.LT.AND P2, PT, R170, R20, !P1 ;  /* 0x00000014aa00720c */ /* 0x000fe20004f41270 */
[----:B------:R-:W0:Y:S01]  /*1da50*/  LDC R59, c[0x0][0x22c] ;  /* 0x00008b00ff3b7b82 */ /* 0x000e220000000800 */
[----:B------:R-:W-:Y:S01]  /*1da60*/  IMAD.WIDE R30, R33, 0x2, R146 ;  /* 0x00000002211e7825 */ /* 0x000fe200078e0292 */
[----:B---3--:R-:W-:-:S03]  /*1da70*/  PRMT R25, R35, 0x7632, R25 ;  /* 0x0000763223197816 */ /* 0x008fc60000000019 */
[----:B------:R-:W-:-:S03]  /*1da80*/  IMAD.WIDE R2, R33, 0x2, R14 ;  /* 0x0000000221027825 */ /* 0x000fc600078e020e */
[----:B------:R-:W3:Y:S01]  /*1da90*/  LDC R20, c[0x0][0x228] ;  /* 0x00008a00ff147b82 */ /* 0x000ee20000000800 */
[----:B------:R-:W-:Y:S01]  /*1daa0*/  VIADD R8, R175, 0x1f ;  /* 0x0000001faf087836 */ /* 0x000fe20000000000 */
[----:B------:R-:W-:Y:S06]  /*1dab0*/  @P6 STG.E.U16 desc[UR60][R30.64], R35 ;  /* 0x000000231e006986 */ /* 0x000fec000c10153c */
[----:B------:R-:W0:Y:S01]  /*1dac0*/  LDC R32, c[0x0][0x228] ;  /* 0x00008a00ff207b82 */ /* 0x000e220000000800 */
[----:B------:R1:W-:Y:S01]  /*1dad0*/  @P4 STG.E.U16 desc[UR60][R2.64], R25 ;  /* 0x0000001902004986 */ /* 0x0003e2000c10153c */
[----:B--2---:R-:W-:-:S04]  /*1dae0*/  ISETP.GE.AND P1, PT, R8, R57, PT ;  /* 0x000000390800720c */ /* 0x004fc80003f26270 */
[----:B----4-:R-:W-:Y:S02]  /*1daf0*/  ISETP.LT.AND P5, PT, R174, R22, !P1 ;  /* 0x00000016ae00720c */ /* 0x010fe40004fa1270 */
[----:B------:R-:W2:Y:S01]  /*1db00*/  LDC R52, c[0x0][0x228] ;  /* 0x00008a00ff347b82 */ /* 0x000ea20000000800 */
[----:B-1----:R-:W-:-:S07]  /*1db10*/  IMAD.WIDE R24, R33, 0x2, R12 ;  /* 0x0000000221187825 */ /* 0x002fce00078e020c */
[----:B------:R-:W1:Y:S01]  /*1db20*/  LDC R22, c[0x0][0x228] ;  /* 0x00008a00ff167b82 */ /* 0x000e620000000800 */
[----:B------:R-:W-:Y:S01]  /*1db30*/  @P3 STG.E.U16 desc[UR60][R24.64], R135 ;  /* 0x0000008718003986 */ /* 0x000fe2000c10153c */
[----:B-----5:R-:W-:Y:S01]  /*1db40*/  ISETP.LT.AND P3, PT, R172, R10, !P1 ;  /* 0x0000000aac00720c */ /* 0x020fe20004f61270 */
[----:B------:R-:W-:Y:S01]  /*1db50*/  IMAD.WIDE R26, R33, 0x2, R54 ;  /* 0x00000002211a7825 */ /* 0x000fe200078e0236 */
[----:B------:R-:W-:-:S04]  /*1db60*/  PRMT R3, R135, 0x7632, R3 ;  /* 0x0000763287037816 */ /* 0x000fc80000000003 */
[----:B------:R-:W4:Y:S01]  /*1db70*/  LDC R10, c[0x0][0x228] ;  /* 0x00008a00ff0a7b82 */ /* 0x000f220000000800 */
[----:B------:R-:W-:Y:S01]  /*1db80*/  VIADD R8, R175, 0x20 ;  /* 0x00000020af087836 */ /* 0x000fe20000000000 */
[----:B------:R5:W-:Y:S01]  /*1db90*/  @P2 STG.E.U16 desc[UR60][R26.64], R3 ;  /* 0x000000031a002986 */ /* 0x000be2000c10153c */
[----:B------:R-:W-:Y:S02]  /*1dba0*/  ISETP.LT.AND P6, PT, R173, R34, !P1 ;  /* 0x00000022ad00720c */ /* 0x000fe40004fc1270 */
[----:B---3--:R-:W-:-:S03]  /*1dbb0*/  ISETP.LT.AND P1, PT, R170, R20, !P1 ;  /* 0x00000014aa00720c */ /* 0x008fc60004f21270 */
[----:B------:R-:W3:Y:S01]  /*1dbc0*/  LDC R57, c[0x0][0x22c] ;  /* 0x00008b00ff397b82 */ /* 0x000ee20000000800 */
[----:B0-----:R-:W-:Y:S01]  /*1dbd0*/  ISETP.GE.AND P2, PT, R8, R59, PT ;  /* 0x0000003b0800720c */ /* 0x001fe20003f46270 */
[----:B------:R-:W-:-:S03]  /*1dbe0*/  IMAD.IADD R35, R33, 0x1, R148 ;  /* 0x0000000121237824 */ /* 0x000fc600078e0294 */
[----:B------:R-:W-:-:S03]  /*1dbf0*/  ISETP.LT.AND P4, PT, R174, R32, !P2 ;  /* 0x00000020ae00720c */ /* 0x000fc60005781270 */
[----:B------:R-:W0:Y:S01]  /*1dc00*/  LDC R20, c[0x0][0x228] ;  /* 0x00008a00ff147b82 */ /* 0x000e220000000800 */
[----:B------:R-:W-:Y:S01]  /*1dc10*/  IMAD.WIDE R28, R35, 0x2, R146 ;  /* 0x00000002231c7825 */ /* 0x000fe200078e0292 */
[----:B------:R-:W-:-:S03]  /*1dc20*/  PRMT R34, R103, 0x7632, R34 ;  /* 0x0000763267227816 */ /* 0x000fc60000000022 */
[----:B------:R-:W-:-:S03]  /*1dc30*/  IMAD.WIDE R30, R35, 0x2, R14 ;  /* 0x00000002231e7825 */ /* 0x000fc600078e020e */
[----:B------:R-:W0:Y:S01]  /*1dc40*/  LDC R32, c[0x0][0x228] ;  /* 0x00008a00ff207b82 */ /* 0x000e220000000800 */
[----:B------:R-:W-:Y:S01]  /*1dc50*/  @P5 STG.E.U16 desc[UR60][R28.64], R103 ;  /* 0x000000671c005986 */ /* 0x000fe2000c10153c */
[----:B--2---:R-:W-:Y:S01]  /*1dc60*/  ISETP.LT.AND P5, PT, R173, R52, !P2 ;  /* 0x00000034ad00720c */ /* 0x004fe200057a1270 */
[C---:B------:R-:W-:Y:S02]  /*1dc70*/  IMAD.IADD R33, R35.reuse, 0x1, R148 ;  /* 0x0000000123217824 */ /* 0x040fe400078e0294 */
[----:B------:R2:W-:Y:S01]  /*1dc80*/  @P6 STG.E.U16 desc[UR60][R30.64], R34 ;  /* 0x000000221e006986 */ /* 0x0005e2000c10153c */
[----:B-1----:R-:W-:Y:S01]  /*1dc90*/  ISETP.LT.AND P6, PT, R172, R22, !P2 ;  /* 0x00000016ac00720c */ /* 0x002fe200057c1270 */
[C---:B-----5:R-:W-:Y:S01]  /*1dca0*/  IMAD.WIDE R2, R35.reuse, 0x2, R12 ;  /* 0x0000000223027825 */ /* 0x060fe200078e020c */
[----:B----4-:R-:W-:Y:S01]  /*1dcb0*/  ISETP.LT.AND P2, PT, R170, R10, !P2 ;  /* 0x0000000aaa00720c */ /* 0x010fe20005741270 */
[----:B------:R-:W1:Y:S02]  /*1dcc0*/  LDC R22, c[0x0][0x228] ;  /* 0x00008a00ff167b82 */ /* 0x000e640000000800 */
[----:B------:R-:W-:Y:S01]  /*1dcd0*/  IMAD.WIDE R24, R35, 0x2, R54 ;  /* 0x0000000223187825 */ /* 0x000fe200078e0236 */
[----:B------:R-:W-:-:S03]  /*1dce0*/  PRMT R56, R71, 0x7632, R56 ;  /* 0x0000763247387816 */ /* 0x000fc60000000038 */
[----:B------:R-:W-:Y:S02]  /*1dcf0*/  VIADD R8, R175, 0x21 ;  /* 0x00000021af087836 */ /* 0x000fe40000000000 */
[----:B--2---:R-:W2:Y:S01]  /*1dd00*/  LDC R34, c[0x0][0x228] ;  /* 0x00008a00ff227b82 */ /* 0x004ea20000000800 */
[----:B------:R4:W-:Y:S07]  /*1dd10*/  @P3 STG.E.U16 desc[UR60][R2.64], R71 ;  /* 0x0000004702003986 */ /* 0x0009ee000c10153c */
[----:B------:R-:W5:Y:S01]  /*1dd20*/  LDC R35, c[0x0][0x22c] ;  /* 0x00008b00ff237b82 */ /* 0x000f620000000800 */
[----:B------:R-:W-:Y:S01]  /*1dd30*/  @P1 STG.E.U16 desc[UR60][R24.64], R56 ;  /* 0x0000003818001986 */ /* 0x000fe2000c10153c */
[----:B------:R-:W-:-:S06]  /*1dd40*/  IMAD.WIDE R26, R33, 0x2, R146 ;  /* 0x00000002211a7825 */ /* 0x000fcc00078e0292 */
[----:B------:R-:W1:Y:S01]  /*1dd50*/  LDC R10, c[0x0][0x228] ;  /* 0x00008a00ff0a7b82 */ /* 0x000e620000000800 */
[----:B---3--:R-:W-:Y:S01]  /*1dd60*/  ISETP.GE.AND P1, PT, R8, R57, PT ;  /* 0x000000390800720c */ /* 0x008fe20003f26270 */
[----:B------:R-:W-:Y:S01]  /*1dd70*/  IMAD.WIDE R28, R33, 0x2, R14 ;  /* 0x00000002211c7825 */ /* 0x000fe200078e020e */
[----:B------:R-:W-:-:S03]  /*1dd80*/  PRMT R58, R36, 0x7632, R58 ;  /* 0x00007632243a7816 */ /* 0x000fc6000000003a */
[----:B------:R-:W-:Y:S02]  /*1dd90*/  IMAD.WIDE R30, R33, 0x2, R12 ;  /* 0x00000002211e7825 */ /* 0x000fe400078e020c */
[----:B------:R-:W3:Y:S01]  /*1dda0*/  LDC R57, c[0x0][0x22c] ;  /* 0x00008b00ff397b82 */ /* 0x000ee20000000800 */
[----:B0-----:R-:W-:Y:S01]  /*1ddb0*/  ISETP.LT.AND P3, PT, R174, R20, !P1 ;  /* 0x00000014ae00720c */ /* 0x001fe20004f61270 */
[----:B------:R-:W-:Y:S01]  /*1ddc0*/  @P4 STG.E.U16 desc[UR60][R26.64], R36 ;  /* 0x000000241a004986 */ /* 0x000fe2000c10153c */
[----:B------:R-:W-:-:S03]  /*1ddd0*/  ISETP.LT.AND P4, PT, R173, R32, !P1 ;  /* 0x00000020ad00720c */ /* 0x000fc60004f81270 */
[----:B------:R-:W-:Y:S02]  /*1dde0*/  @P5 STG.E.U16 desc[UR60][R28.64], R58 ;  /* 0x0000003a1c005986 */ /* 0x000fe4000c10153c */
[----:B------:R-:W0:Y:S02]  /*1ddf0*/  LDC R52, c[0x0][0x228] ;  /* 0x00008a00ff347b82 */ /* 0x000e240000000800 */
[----:B------:R2:W-:Y:S01]  /*1de00*/  @P6 STG.E.U16 desc[UR60][R30.64], R104 ;  /* 0x000000681e006986 */ /* 0x0005e2000c10153c */
[----:B----4-:R-:W-:-:S05]  /*1de10*/  IMAD.WIDE R2, R33, 0x2, R54 ;  /* 0x0000000221027825 */ /* 0x010fca00078e0236 */
[----:B------:R-:W4:Y:S01]  /*1de20*/  LDC R20, c[0x0][0x228] ;  /* 0x00008a00ff147b82 */ /* 0x000f220000000800 */
[----:B------:R-:W-:Y:S02]  /*1de30*/  VIADD R8, R175, 0x22 ;  /* 0x00000022af087836 */ /* 0x000fe40000000000 */
[----:B--2---:R-:W-:Y:S01]  /*1de40*/  IMAD.IADD R31, R33, 0x1, R148 ;  /* 0x00000001211f7824 */ /* 0x004fe200078e0294 */
[----:B------:R-:W-:-:S04]  /*1de50*/  PRMT R104, R104, 0x7632, R104 ;  /* 0x0000763268687816 */ /* 0x000fc80000000068 */
[----:B------:R-:W2:Y:S01]  /*1de60*/  LDC R30, c[0x0][0x228] ;  /* 0x00008a00ff1e7b82 */ /* 0x000ea20000000800 */
[C---:B------:R-:W-:Y:S01]  /*1de70*/  IMAD.WIDE R24, R31.reuse, 0x2, R146 ;  /* 0x000000021f187825 */ /* 0x040fe200078e0292 */
[----:B------:R-:W-:Y:S01]  /*1de80*/  PRMT R33, R136, 0x7632, R33 ;  /* 0x0000763288217816 */ /* 0x000fe20000000021 */
[----:B------:R3:W-:Y:S02]  /*1de90*/  @P2 STG.E.U16 desc[UR60][R2.64], R104 ;  /* 0x0000006802002986 */ /* 0x0007e4000c10153c */
[----:B------:R-:W-:Y:S01]  /*1dea0*/  IMAD.WIDE R26, R31, 0x2, R14 ;  /* 0x000000021f1a7825 */ /* 0x000fe200078e020e */
[----:B------:R-:W-:Y:S01]  /*1deb0*/  ISETP.LT.AND P5, PT, R172, R34, !P1 ;  /* 0x00000022ac00720c */ /* 0x000fe20004fa1270 */
[----:B------:R-:W-:Y:S01]  /*1dec0*/  @P3 STG.E.U16 desc[UR60][R24.64], R136 ;  /* 0x0000008818003986 */ /* 0x000fe2000c10153c */
[----:B-----5:R-:W-:Y:S01]  /*1ded0*/  ISETP.GE.AND P2, PT, R8, R35, PT ;  /* 0x000000230800720c */ /* 0x020fe20003f46270 */
[----:B------:R-:W5:Y:S01]  /*1dee0*/  LDC R32, c[0x0][0x228] ;  /* 0x00008a00ff207b82 */ /* 0x000f620000000800 */
[----:B-1----:R-:W-:Y:S01]  /*1def0*/  ISETP.LT.AND P3, PT, R170, R10, !P1 ;  /* 0x0000000aaa00720c */ /* 0x002fe20004f61270 */
[----:B------:R1:W-:Y:S01]  /*1df00*/  @P4 STG.E.U16 desc[UR60][R26.64], R33 ;  /* 0x000000211a004986 */ /* 0x0003e2000c10153c */
[----:B------:R-:W-:Y:S01]  /*1df10*/  VIADD R8, R175, 0x23 ;  /* 0x00000023af087836 */ /* 0x000fe20000000000 */
[----:B------:R-:W-:-:S04]  /*1df20*/  ISETP.LT.AND P4, PT, R174, R22, !P2 ;  /* 0x00000016ae00720c */ /* 0x000fc80005781270 */
[----:B------:R-:W5:Y:S01]  /*1df30*/  LDC R10, c[0x0][0x228] ;  /* 0x00008a00ff0a7b82 */ /* 0x000f620000000800 */
[----:B------:R-:W-:Y:S01]  /*1df40*/  IMAD.WIDE R28, R31, 0x2, R12 ;  /* 0x000000021f1c7825 */ /* 0x000fe200078e020c */
[----:B---3--:R-:W-:Y:S02]  /*1df50*/  ISETP.GE.AND P1, PT, R8, R57, PT ;  /* 0x000000390800720c */ /* 0x008fe40003f26270 */
[----:B------:R-:W-:-:S04]  /*1df60*/  PRMT R8, R72, 0x7632, R8 ;  /* 0x0000763248087816 */ /* 0x000fc80000000008 */
[----:B------:R-:W3:Y:S01]  /*1df70*/  LDC R22, c[0x0][0x228] ;  /* 0x00008a00ff167b82 */ /* 0x000ee20000000800 */
[----:B------:R-:W-:Y:S01]  /*1df80*/  IMAD.WIDE R2, R31, 0x2, R54 ;  /* 0x000000021f027825 */ /* 0x000fe200078e0236 */
[----:B------:R2:W-:Y:S01]  /*1df90*/  @P5 STG.E.U16 desc[UR60][R28.64], R72 ;  /* 0x000000481c005986 */ /* 0x0005e2000c10153c */
[----:B0-----:R-:W-:-:S03]  /*1dfa0*/  ISETP.LT.AND P5, PT, R173, R52, !P2 ;  /* 0x00000034ad00720c */ /* 0x001fc600057a1270 */
[----:B------:R-:W-:Y:S01]  /*1dfb0*/  @P3 STG.E.U16 desc[UR60][R2.64], R8 ;  /* 0x0000000802003986 */ /* 0x000fe2000c10153c */
[----:B----4-:R-:W-:Y:S01]  /*1dfc0*/  ISETP.LT.AND P3, PT, R172, R20, !P2 ;  /* 0x00000014ac00720c */ /* 0x010fe20005761270 */
[----:B------:R-:W0:Y:S01]  /*1dfd0*/  LDC R34, c[0x0][0x228] ;  /* 0x00008a00ff227b82 */ /* 0x000e220000000800 */
[----:B-1----:R-:W-:-:S07]  /*1dfe0*/  IMAD.IADD R33, R31, 0x1, R148 ;  /* 0x000000011f217824 */ /* 0x002fce00078e0294 */
[----:B------:R-:W1:Y:S01]  /*1dff0*/  LDC R57, c[0x0][0x22c] ;  /* 0x00008b00ff397b82 */ /* 0x000e620000000800 */
[----:B------:R-:W-:Y:S01]  /*1e000*/  IMAD.WIDE R24, R33, 0x2, R146 ;  /* 0x0000000221187825 */ /* 0x000fe200078e0292 */
[----:B------:R-:W-:-:S03]  /*1e010*/  PRMT R20, R37, 0x7632, R20 ;  /* 0x0000763225147816 */ /* 0x000fc60000000014 */
[----:B------:R-:W-:-:S03]  /*1e020*/  IMAD.WIDE R26, R33, 0x2, R14 ;  /* 0x00000002211a7825 */ /* 0x000fc600078e020e */
[----:B------:R-:W4:Y:S01]  /*1e030*/  LDC R36, c[0x0][0x228] ;  /* 0x00008a00ff247b82 */ /* 0x000f220000000800 */
[----:B--2---:R-:W-:Y:S01]  /*1e040*/  IMAD.WIDE R28, R33, 0x2, R12 ;  /* 0x00000002211c7825 */ /* 0x004fe200078e020c */
[----:B------:R-:W-:Y:S01]  /*1e050*/  ISETP.LT.AND P2, PT, R170, R30, !P2 ;  /* 0x0000001eaa00720c */ /* 0x000fe20005741270 */
[----:B------:R2:W-:Y:S05]  /*1e060*/  @P4 STG.E.U16 desc[UR60][R24.64], R37 ;  /* 0x0000002518004986 */ /* 0x0005ea000c10153c */
[----:B------:R-:W4:Y:S01]  /*1e070*/  LDC R52, c[0x0][0x228] ;  /* 0x00008a00ff347b82 */ /* 0x000f220000000800 */
[----:B------:R0:W-:Y:S01]  /*1e080*/  @P5 STG.E.U16 desc[UR60][R26.64], R20 ;  /* 0x000000141a005986 */ /* 0x0001e2000c10153c */
[----:B-----5:R-:W-:-:S02]  /*1e090*/  ISETP.LT.AND P4, PT, R173, R10, !P1 ;  /* 0x0000000aad00720c */ /* 0x020fc40004f81270 */
[----:B------:R-:W-:Y:S01]  /*1e0a0*/  ISETP.LT.AND P6, PT, R174, R32, !P1 ;  /* 0x00000020ae00720c */ /* 0x000fe20004fc1270 */
[----:B------:R-:W-:Y:S03]  /*1e0b0*/  @P3 STG.E.U16 desc[UR60][R28.64], R105 ;  /* 0x000000691c003986 */ /* 0x000fe6000c10153c */
[----:B--2---:R-:W2:Y:S01]  /*1e0c0*/  LDC R37, c[0x0][0x22c] ;  /* 0x00008b00ff257b82 */ /* 0x004ea20000000800 */
[----:B---3--:R-:W-:Y:S01]  /*1e0d0*/  ISETP.LT.AND P3, PT, R172, R22, !P1 ;  /* 0x00000016ac00720c */ /* 0x008fe20004f61270 */
[----:B------:R-:W-:Y:S01]  /*1e0e0*/  IMAD.IADD R35, R33, 0x1, R148 ;  /* 0x0000000121237824 */ /* 0x000fe200078e0294 */
[----:B------:R-:W-:-:S05]  /*1e0f0*/  PRMT R25, R105, 0x7632, R25 ;  /* 0x0000763269197816 */ /* 0x000fca0000000019 */
[----:B------:R-:W3:Y:S01]  /*1e100*/  LDC R10, c[0x0][0x228] ;  /* 0x00008a00ff0a7b82 */ /* 0x000ee20000000800 */
[----:B------:R-:W-:-:S07]  /*1e110*/  IMAD.WIDE R30, R33, 0x2, R54 ;  /* 0x00000002211e7825 */ /* 0x000fce00078e0236 */
[----:B0-----:R-:W0:Y:S01]  /*1e120*/  LDC R20, c[0x0][0x228] ;  /* 0x00008a00ff147b82 */ /* 0x001e220000000800 */
[----:B------:R-:W-:-:S07]  /*1e130*/  VIADD R8, R175, 0x24 ;  /* 0x00000024af087836 */ /* 0x000fce0000000000 */
[----:B------:R-:W5:Y:S01]  /*1e140*/  LDC R22, c[0x0][0x228] ;  /* 0x00008a00ff167b82 */ /* 0x000f620000000800 */
[----:B------:R-:W-:Y:S01]  /*1e150*/  IMAD.WIDE R2, R35, 0x2, R146 ;  /* 0x0000000223027825 */ /* 0x000fe200078e0292 */
[----:B------:R4:W-:Y:S01]  /*1e160*/  @P2 STG.E.U16 desc[UR60][R30.64], R25 ;  /* 0x000000191e002986 */ /* 0x0009e2000c10153c */
[----:B------:R-:W-:Y:S02]  /*1e170*/  ISETP.LT.AND P1, PT, R170, R34, !P1 ;  /* 0x00000022aa00720c */ /* 0x000fe40004f21270 */
[----:B-1----:R-:W-:-:S03]  /*1e180*/  ISETP.GE.AND P2, PT, R8, R57, PT ;  /* 0x000000390800720c */ /* 0x002fc60003f46270 */
[----:B------:R-:W1:Y:S01]  /*1e190*/  LDC R32, c[0x0][0x228] ;  /* 0x00008a00ff207b82 */ /* 0x000e620000000800 */
[----:B------:R2:W-:Y:S01]  /*1e1a0*/  @P6 STG.E.U16 desc[UR60][R2.64], R137 ;  /* 0x0000008902006986 */ /* 0x0005e2000c10153c */
[----:B----4-:R-:W-:Y:S02]  /*1e1b0*/  ISETP.LT.AND P5, PT, R174, R36, !P2 ;  /* 0x00000024ae00720c */ /* 0x010fe400057a1270 */
[----:B------:R-:W-:Y:S01]  /*1e1c0*/  PRMT R57, R137, 0x7632, R57 ;  /* 0x0000763289397816 */ /* 0x000fe20000000039 */
[----:B------:R-:W-:Y:S01]  /*1e1d0*/  VIADD R8, R175, 0x25 ;  /* 0x00000025af087836 */ /* 0x000fe20000000000 */
[----:B------:R-:W-:Y:S01]  /*1e1e0*/  ISETP.LT.AND P6, PT, R173, R52, !P2 ;  /* 0x00000034ad00720c */ /* 0x000fe200057c1270 */
[----:B------:R-:W-:Y:S01]  /*1e1f0*/  IMAD.WIDE R24, R35, 0x2, R12 ;  /* 0x0000000223187825 */ /* 0x000fe200078e020c */
[----:B------:R-:W4:Y:S01]  /*1e200*/  LDC R34, c[0x0][0x228] ;  /* 0x00008a00ff227b82 */ /* 0x000f220000000800 */
[----:B------:R-:W-:Y:S02]  /*1e210*/  PRMT R58, R73, 0x7632, R58 ;  /* 0x00007632493a7816 */ /* 0x000fe4000000003a */
[----:B--2---:R-:W-:-:S05]  /*1e220*/  IMAD.WIDE R2, R35, 0x2, R14 ;  /* 0x0000000223027825 */ /* 0x004fca00078e020e */
[----:B------:R-:W2:Y:S01]  /*1e230*/  LDC R36, c[0x0][0x228] ;  /* 0x00008a00ff247b82 */ /* 0x000ea20000000800 */
[C---:B------:R-:W-:Y:S01]  /*1e240*/  IMAD.WIDE R26, R35.reuse, 0x2, R54 ;  /* 0x00000002231a7825 */ /* 0x040fe200078e0236 */
[----:B------:R5:W-:Y:S03]  /*1e250*/  @P4 STG.E.U16 desc[UR60][R2.64], R57 ;  /* 0x0000003902004986 */ /* 0x000be6000c10153c */
[----:B------:R-:W-:Y:S01]  /*1e260*/  IMAD.IADD R33, R35, 0x1, R148 ;  /* 0x0000000123217824 */ /* 0x000fe200078e0294 */
[----:B------:R-:W-:Y:S02]  /*1e270*/  @P3 STG.E.U16 desc[UR60][R24.64], R73 ;  /* 0x0000004918003986 */ /* 0x000fe4000c10153c */
[----:B------:R-:W2:Y:S01]  /*1e280*/  LDC R35, c[0x0][0x22c] ;  /* 0x00008b00ff237b82 */ /* 0x000ea20000000800 */
[----:B------:R-:W-:Y:S01]  /*1e290*/  ISETP.GE.AND P3, PT, R8, R37, PT ;  /* 0x000000250800720c */ /* 0x000fe20003f66270 */
[----:B------:R-:W-:Y:S01]  /*1e2a0*/  IMAD.WIDE R28, R33, 0x2, R146 ;  /* 0x00000002211c7825 */ /* 0x000fe200078e0292 */
[----:B------:R-:W-:Y:S01]  /*1e2b0*/  @P1 STG.E.U16 desc[UR60][R26.64], R58 ;  /* 0x0000003a1a001986 */ /* 0x000fe2000c10153c */
[----:B------:R-:W-:-:S02]  /*1e2c0*/  PRMT R59, R38, 0x7632, R59 ;  /* 0x00007632263b7816 */ /* 0x000fc4000000003b */
[C---:B------:R-:W-:Y:S01]  /*1e2d0*/  IMAD.WIDE R30, R33.reuse, 0x2, R14 ;  /* 0x00000002211e7825 */ /* 0x040fe200078e020e */
[----:B---3--:R-:W-:Y:S01]  /*1e2e0*/  ISETP.LT.AND P1, PT, R172, R10, !P2 ;  /* 0x0000000aac00720c */ /* 0x008fe20005721270 */
[----:B------:R-:W3:Y:S01]  /*1e2f0*/  LDC R52, c[0x0][0x228] ;  /* 0x00008a00ff347b82 */ /* 0x000ee20000000800 */
[----:B0-----:R-:W-:Y:S02]  /*1e300*/  ISETP.LT.AND P2, PT, R170, R20, !P2 ;  /* 0x00000014aa00720c */ /* 0x001fe40005741270 */
[----:B-----5:R-:W-:Y:S01]  /*1e310*/  ISETP.LT.AND P4, PT, R174, R22, !P3 ;  /* 0x00000016ae00720c */ /* 0x020fe20005f81270 */
[----:B------:R-:W-:Y:S04]  /*1e320*/  @P5 STG.E.U16 desc[UR60][R28.64], R38 ;  /* 0x000000261c005986 */ /* 0x000fe8000c10153c */
[----:B------:R-:W0:Y:S01]  /*1e330*/  LDC R57, c[0x0][0x228] ;  /* 0x00008a00ff397b82 */ /* 0x000e220000000800 */
[----:B------:R5:W-:Y:S07]  /*1e340*/  @P6 STG.E.U16 desc[UR60][R30.64], R59 ;  /* 0x0000003b1e006986 */ /* 0x000bee000c10153c */
[----:B------:R-:W0:Y:S01]  /*1e350*/  LDC R56, c[0x0][0x228] ;  /* 0x00008a00ff387b82 */ /* 0x000e220000000800 */
[----:B------:R-:W-:Y:S01]  /*1e360*/  IMAD.WIDE R2, R33, 0x2, R12 ;  /* 0x0000000221027825 */ /* 0x000fe200078e020c */
[----:B------:R-:W-:-:S03]  /*1e370*/  PRMT R22, R106, 0x7632, R22 ;  /* 0x000076326a167816 */ /* 0x000fc60000000016 */
[----:B-----5:R-:W-:-:S03]  /*1e380*/  IMAD.IADD R31, R33, 0x1, R148 ;  /* 0x00000001211f7824 */ /* 0x020fc600078e0294 */
[----:B------:R-:W5:Y:S01]  /*1e390*/  LDC R10, c[0x0][0x228] ;  /* 0x00008a00ff0a7b82 */ /* 0x000f620000000800 */
[----:B------:R-:W-:Y:S01]  /*1e3a0*/  IMAD.WIDE R24, R33, 0x2, R54 ;  /* 0x0000000221187825 */ /* 0x000fe200078e0236 */
[----:B-1----:R-:W-:-:S03]  /*1e3b0*/  ISETP.LT.AND P5, PT, R173, R32, !P3 ;  /* 0x00000020ad00720c */ /* 0x002fc60005fa1270 */
[----:B------:R-:W-:Y:S01]  /*1e3c0*/  IMAD.WIDE R26, R31, 0x2, R146 ;  /* 0x000000021f1a7825 */ /* 0x000fe200078e0292 */
[----:B------:R-:W-:Y:S02]  /*1e3d0*/  @P1 STG.E.U16 desc[UR60][R2.64], R106 ;  /* 0x0000006a02001986 */ /* 0x000fe4000c10153c */
[----:B------:R-:W1:Y:S01]  /*1e3e0*/  LDC R37, c[0x0][0x22c] ;  /* 0x00008b00ff257b82 */ /* 0x000e620000000800 */
[----:B------:R-:W-:Y:S01]  /*1e3f0*/  VIADD R8, R175, 0x26 ;  /* 0x00000026af087836 */ /* 0x000fe20000000000 */
[----:B------:R3:W-:Y:S04]  /*1e400*/  @P2 STG.E.U16 desc[UR60][R24.64], R22 ;  /* 0x0000001618002986 */ /* 0x0007e8000c10153c */
[----:B------:R-:W-:Y:S01]  /*1e410*/  @P4 STG.E.U16 desc[UR60][R26.64], R138 ;  /* 0x0000008a1a004986 */ /* 0x000fe2000c10153c */
[----:B----4-:R-:W-:Y:S01]  /*1e420*/  ISETP.LT.AND P4, PT, R172, R34, !P3 ;  /* 0x00000022ac00720c */ /* 0x010fe20005f81270 */
[----:B------:R-:W4:Y:S01]  /*1e430*/  LDC R20, c[0x0][0x228] ;  /* 0x00008a00ff147b82 */ /* 0x000f220000000800 */
[----:B------:R-:W-:Y:S01]  /*1e440*/  IMAD.WIDE R28, R31, 0x2, R14 ;  /* 0x000000021f1c7825 */ /* 0x000fe200078e020e */
[----:B------:R-:W-:-:S02]  /*1e450*/  PRMT R30, R138, 0x7632, R30 ;  /* 0x000076328a1e7816 */ /* 0x000fc4000000001e */
[----:B--2---:R-:W-:Y:S02]  /*1e460*/  ISETP.LT.AND P2, PT, R170, R36, !P3 ;  /* 0x00000024aa00720c */ /* 0x004fe40005f41270 */
[----:B------:R-:W-:Y:S02]  /*1e470*/  ISETP.GE.AND P1, PT, R8, R35, PT ;  /* 0x000000230800720c */ /* 0x000fe40003f26270 */
[----:B---3--:R-:W2:Y:S01]  /*1e480*/  LDC R22, c[0x0][0x228] ;  /* 0x00008a00ff167b82 */ /* 0x008ea20000000800 */
[----:B------:R3:W-:Y:S01]  /*1e490*/  @P5 STG.E.U16 desc[UR60][R28.64], R30 ;  /* 0x0000001e1c005986 */ /* 0x0007e2000c10153c */
[----:B------:R-:W-:Y:S01]  /*1e4a0*/  ISETP.LT.AND P6, PT, R174, R52, !P1 ;  /* 0x00000034ae00720c */ /* 0x000fe20004fc1270 */
[----:B------:R-:W-:Y:S01]  /*1e4b0*/  IMAD.WIDE R2, R31, 0x2, R12 ;  /* 0x000000021f027825 */ /* 0x000fe200078e020c */
[----:B0-----:R-:W-:-:S04]  /*1e4c0*/  ISETP.LT.AND P3, PT, R172, R57, !P1 ;  /* 0x00000039ac00720c */ /* 0x001fc80004f61270 */
[----:B------:R-:W0:Y:S01]  /*1e4d0*/  LDC R34, c[0x0][0x228] ;  /* 0x00008a00ff227b82 */ /* 0x000e220000000800 */
[----:B------:R-:W-:Y:S01]  /*1e4e0*/  ISETP.LT.AND P5, PT, R173, R56, !P1 ;  /* 0x00000038ad00720c */ /* 0x000fe20004fa1270 */
[----:B------:R-:W-:-:S06]  /*1e4f0*/  IMAD.WIDE R24, R31, 0x2, R54 ;  /* 0x000000021f187825 */ /* 0x000fcc00078e0236 */
[----:B------:R-:W2:Y:S01]  /*1e500*/  LDC R36, c[0x0][0x228] ;  /* 0x00008a00ff247b82 */ /* 0x000ea20000000800 */
[----:B---3--:R-:W-:Y:S01]  /*1e510*/  PRMT R29, R74, 0x7632, R29 ;  /* 0x000076324a1d7816 */ /* 0x008fe2000000001d */
[----:B------:R-:W-:Y:S01]  /*1e520*/  IMAD.IADD R35, R31, 0x1, R148 ;  /* 0x000000011f237824 */ /* 0x000fe200078e0294 */
[----:B------:R3:W-:Y:S05]  /*1e530*/  @P4 STG.E.U16 desc[UR60][R2.64], R74 ;  /* 0x0000004a02004986 */ /* 0x0007ea000c10153c */
[----:B------:R-:W2:Y:S01]  /*1e540*/  LDC R57, c[0x0][0x22c] ;  /* 0x00008b00ff397b82 */ /* 0x000ea20000000800 */
[----:B-----5:R-:W-:Y:S01]  /*1e550*/  ISETP.LT.AND P4, PT, R170, R10, !P1 ;  /* 0x0000000aaa00720c */ /* 0x020fe20004f81270 */
[----:B------:R-:W-:Y:S01]  /*1e560*/  VIADD R8, R175, 0x27 ;  /* 0x00000027af087836 */ /* 0x000fe20000000000 */
[----:B------:R5:W-:Y:S01]  /*1e570*/  @P2 STG.E.U16 desc[UR60][R24.64], R29 ;  /* 0x0000001d18002986 */ /* 0x000be2000c10153c */
[----:B------:R-:W-:-:S04]  /*1e580*/  IMAD.WIDE R26, R35, 0x2, R146 ;  /* 0x00000002231a7825 */ /* 0x000fc800078e0292 */
[----:B------:R-:W2:Y:S01]  /*1e590*/  LDC R38, c[0x0][0x228] ;  /* 0x00008a00ff267b82 */ /* 0x000ea20000000800 */
[----:B---3--:R-:W-:Y:S02]  /*1e5a0*/  PRMT R3, R39, 0x7632, R3 ;  /* 0x0000763227037816 */ /* 0x008fe40000000003 */
[----:B-1----:R-:W-:Y:S01]  /*1e5b0*/  ISETP.GE.AND P1, PT, R8, R37, PT ;  /* 0x000000250800720c */ /* 0x002fe20003f26270 */
[----:B-----5:R-:W-:-:S04]  /*1e5c0*/  IMAD.WIDE R28, R35, 0x2, R14 ;  /* 0x00000002231c7825 */ /* 0x020fc800078e020e */
[----:B------:R-:W1:Y:S01]  /*1e5d0*/  LDC R37, c[0x0][0x22c] ;  /* 0x00008b00ff257b82 */ /* 0x000e620000000800 */
[----:B------:R-:W-:Y:S01]  /*1e5e0*/  @P6 STG.E.U16 desc[UR60][R26.64], R39 ;  /* 0x000000271a006986 */ /* 0x000fe2000c10153c */
[----:B------:R-:W-:Y:S01]  /*1e5f0*/  PRMT R25, R107, 0x7632, R25 ;  /* 0x000076326b197816 */ /* 0x000fe20000000019 */
[C---:B------:R-:W-:Y:S02]  /*1e600*/  IMAD.WIDE R30, R35.reuse, 0x2, R12 ;  /* 0x00000002231e7825 */ /* 0x040fe400078e020c */
[----:B------:R3:W-:Y:S01]  /*1e610*/  @P5 STG.E.U16 desc[UR60][R28.64], R3 ;  /* 0x000000031c005986 */ /* 0x0007e2000c10153c */
[----:B----4-:R-:W-:Y:S01]  /*1e620*/  ISETP.LT.AND P5, PT, R174, R20, !P1 ;  /* 0x00000014ae00720c */ /* 0x010fe20004fa1270 */
[----:B------:R-:W-:Y:S01]  /*1e630*/  IMAD.WIDE R32, R35, 0x2, R54 ;  /* 0x0000000223207825 */ /* 0x000fe200078e0236 */
[----:B------:R-:W4:Y:S01]  /*1e640*/  LDC R10, c[0x0][0x228] ;  /* 0x00008a00ff0a7b82 */ /* 0x000f220000000800 */
[----:B------:R-:W-:Y:S01]  /*1e650*/  @P3 STG.E.U16 desc[UR60][R30.64], R107 ;  /* 0x0000006b1e003986 */ /* 0x000fe2000c10153c */
[----:B0-----:R-:W-:Y:S01]  /*1e660*/  ISETP.LT.AND P3, PT, R172, R34, !P1 ;  /* 0x00000022ac00720c */ /* 0x001fe20004f61270 */
[----:B------:R-:W-:-:S02]  /*1e670*/  VIADD R2, R175, 0x28 ;  /* 0x00000028af027836 */ /* 0x000fc40000000000 */
[----:B------:R0:W-:Y:S03]  /*1e680*/  @P4 STG.E.U16 desc[UR60][R32.64], R25 ;  /* 0x0000001920004986 */ /* 0x0001e6000c10153c */
[----:B------:R-:W5:Y:S01]  /*1e690*/  LDC R20, c[0x0][0x228] ;  /* 0x00008a00ff147b82 */ /* 0x000f620000000800 */
[----:B--2---:R-:W-:Y:S01]  /*1e6a0*/  ISETP.LT.AND P4, PT, R173, R22, !P1 ;  /* 0x00000016ad00720c */ /* 0x004fe20004f81270 */
[----:B---3--:R-:W-:Y:S01]  /*1e6b0*/  IMAD.IADD R29, R35, 0x1, R148 ;  /* 0x00000001231d7824 */ /* 0x008fe200078e0294 */
[----:B------:R-:W-:Y:S02]  /*1e6c0*/  ISETP.LT.AND P1, PT, R170, R36, !P1 ;  /* 0x00000024aa00720c */ /* 0x000fe40004f21270 */
[----:B------:R-:W-:-:S03]  /*1e6d0*/  ISETP.GE.AND P2, PT, R2, R57, PT ;  /* 0x000000390200720c */ /* 0x000fc60003f46270 */
[----:B------:R-:W2:Y:S01]  /*1e6e0*/  LDC R22, c[0x0][0x228] ;  /* 0x00008a00ff167b82 */ /* 0x000ea20000000800 */
[----:B------:R-:W-:Y:S01]  /*1e6f0*/  IMAD.WIDE R2, R29, 0x2, R146 ;  /* 0x000000021d027825 */ /* 0x000fe200078e0292 */
[----:B------:R-:W-:Y:S02]  /*1e700*/  PRMT R35, R139, 0x7632, R35 ;  /* 0x000076328b237816 */ /* 0x000fe40000000023 */
[----:B------:R-:W-:Y:S01]  /*1e710*/  ISETP.LT.AND P6, PT, R174, R38, !P2 ;  /* 0x00000026ae00720c */ /* 0x000fe200057c1270 */
[----:B0-----:R-:W-:Y:S01]  /*1e720*/  IMAD.WIDE R24, R29, 0x2, R14 ;  /* 0x000000021d187825 */ /* 0x001fe200078e020e */
[----:B------:R-:W-:Y:S02]  /*1e730*/  PRMT R38, R75, 0x7632, R38 ;  /* 0x000076324b267816 */ /* 0x000fe40000000026 */
[----:B------:R-:W0:Y:S01]  /*1e740*/  LDC R32, c[0x0][0x228] ;  /* 0x00008a00ff207b82 */ /* 0x000e220000000800 */
[C---:B------:R-:W-:Y:S02]  /*1e750*/  IMAD.IADD R33, R29.reuse, 0x1, R148 ;  /* 0x000000011d217824 */ /* 0x040fe400078e0294 */
[C---:B------:R-:W-:Y:S01]  /*1e760*/  IMAD.WIDE R26, R29.reuse, 0x2, R12 ;  /* 0x000000021d1a7825 */ /* 0x040fe200078e020c */
[----:B------:R-:W-:Y:S03]  /*1e770*/  @P5 STG.E.U16 desc[UR60][R2.64], R139 ;  /* 0x0000008b02005986 */ /* 0x000fe6000c10153c */
[----:B------:R-:W-:Y:S01]  /*1e780*/  IMAD.WIDE R28, R29, 0x2, R54 ;  /* 0x000000021d1c7825 */ /* 0x000fe200078e0236 */
[----:B------:R3:W-:Y:S01]  /*1e790*/  @P4 STG.E.U16 desc[UR60][R24.64], R35 ;  /* 0x0000002318004986 */ /* 0x0007e2000c10153c */
[----:B------:R-:W0:Y:S02]  /*1e7a0*/  LDC R34, c[0x0][0x228] ;  /* 0x00008a00ff227b82 */ /* 0x000e240000000800 */
[----:B------:R-:W-:Y:S01]  /*1e7b0*/  VIADD R8, R175, 0x29 ;  /* 0x00000029af087836 */ /* 0x000fe20000000000 */
[----:B------:R-:W-:Y:S04]  /*1e7c0*/  @P3 STG.E.U16 desc[UR60][R26.64], R75 ;  /* 0x0000004b1a003986 */ /* 0x000fe8000c10153c */
[----:B------:R3:W-:Y:S01]  /*1e7d0*/  @P1 STG.E.U16 desc[UR60][R28.64], R38 ;  /* 0x000000261c001986 */ /* 0x0007e2000c10153c */
[----:B-1----:R-:W-:Y:S01]  /*1e7e0*/  ISETP.GE.AND P1, PT, R8, R37, PT ;  /* 0x000000250800720c */ /* 0x002fe20003f26270 */
[----:B------:R-:W1:Y:S01]  /*1e7f0*/  LDC R36, c[0x0][0x228] ;  /* 0x00008a00ff247b82 */ /* 0x000e620000000800 */
[----:B----4-:R-:W-:-:S02]  /*1e800*/  ISETP.LT.AND P4, PT, R173, R10, !P2 ;  /* 0x0000000aad00720c */ /* 0x010fc40005781270 */
[----:B-----5:R-:W-:-:S05]  /*1e810*/  ISETP.LT.AND P3, PT, R172, R20, !P2 ;  /* 0x00000014ac00720c */ /* 0x020fca0005761270 */
[----:B------:R-:W4:Y:S01]  /*1e820*/  LDC R37, c[0x0][0x22c] ;  /* 0x00008b00ff257b82 */ /* 0x000f220000000800 */
[----:B------:R-:W-:-:S07]  /*1e830*/  IMAD.WIDE R30, R33, 0x2, R146 ;  /* 0x00000002211e7825 */ /* 0x000fce00078e0292 */
[----:B------:R-:W5:Y:S01]  /*1e840*/  LDC R10, c[0x0][0x228] ;  /* 0x00008a00ff0a7b82 */ /* 0x000f620000000800 */
[----:B--2---:R-:W-:-:S07]  /*1e850*/  ISETP.LT.AND P2, PT, R170, R22, !P2 ;  /* 0x00000016aa00720c */ /* 0x004fce0005741270 */
[----:B------:R-:W2:Y:S01]  /*1e860*/  LDC R20, c[0x0][0x228] ;  /* 0x00008a00ff147b82 */ /* 0x000ea20000000800 */
[----:B---3--:R-:W-:Y:S01]  /*1e870*/  PRMT R25, R40, 0x7632, R25 ;  /* 0x0000763228197816 */ /* 0x008fe20000000019 */
[C---:B------:R-:W-:Y:S01]  /*1e880*/  IMAD.WIDE R2, R33.reuse, 0x2, R14 ;  /* 0x0000000221027825 */ /* 0x040fe200078e020e */
[----:B------:R-:W-:Y:S04]  /*1e890*/  @P6 STG.E.U16 desc[UR60][R30.64], R40 ;  /* 0x000000281e006986 */ /* 0x000fe8000c10153c */
[----:B------:R3:W-:Y:S01]  /*1e8a0*/  @P4 STG.E.U16 desc[UR60][R2.64], R25 ;  /* 0x0000001902004986 */ /* 0x0007e2000c10153c */
[----:B------:R-:W1:Y:S01]  /*1e8b0*/  LDC R38, c[0x0][0x228] ;  /* 0x00008a00ff267b82 */ /* 0x000e620000000800 */
[----:B------:R-:W-:-:S04]  /*1e8c0*/  IMAD.WIDE R26, R33, 0x2, R54 ;  /* 0x00000002211a7825 */ /* 0x000fc800078e0236 */
[----:B------:R-:W-:-:S03]  /*1e8d0*/  VIADD R8, R175, 0x2a ;  /* 0x0000002aaf087836 */ /* 0x000fc60000000000 */
[----:B------:R-:W1:Y:S01]  /*1e8e0*/  LDC R22, c[0x0][0x228] ;  /* 0x00008a00ff167b82 */ /* 0x000e620000000800 */
[----:B---3--:R-:W-:Y:S01]  /*1e8f0*/  IMAD.WIDE R24, R33, 0x2, R12 ;  /* 0x0000000221187825 */ /* 0x008fe200078e020c */
[----:B------:R-:W-:-:S04]  /*1e900*/  PRMT R3, R108, 0x7632, R3 ;  /* 0x000076326c037816 */ /* 0x000fc80000000003 */
[----:B------:R-:W-:Y:S02]  /*1e910*/  @P3 STG.E.U16 desc[UR60][R24.64], R108 ;  /* 0x0000006c18003986 */ /* 0x000fe4000c10153c */
[----:B------:R-:W3:Y:S02]  /*1e920*/  LDC R39, c[0x0][0x228] ;  /* 0x00008a00ff277b82 */ /* 0x000ee40000000800 */
[----:B------:R1:W-:Y:S01]  /*1e930*/  @P2 STG.E.U16 desc[UR60][R26.64], R3 ;  /* 0x000000031a002986 */ /* 0x0003e2000c10153c */
[----:B----4-:R-:W-:Y:S02]  /*1e940*/  ISETP.GE.AND P2, PT, R8, R37, PT ;  /* 0x000000250800720c */ /* 0x010fe40003f46270 */
[----:B0-----:R-:W-:-:S03]  /*1e950*/  ISETP.LT.AND P5, PT, R174, R32, !P1 ;  /* 0x00000020ae00720c */ /* 0x001fc60004fa1270 */
[----:B------:R-:W0:Y:S01]  /*1e960*/  LDC R37, c[0x0][0x22c] ;  /* 0x00008b00ff257b82 */ /* 0x000e220000000800 */
[----:B------:R-:W-:Y:S02]  /*1e970*/  ISETP.LT.AND P6, PT, R173, R34, !P1 ;  /* 0x00000022ad00720c */ /* 0x000fe40004fc1270 */
[----:B-----5:R-:W-:Y:S02]  /*1e980*/  ISETP.LT.AND P3, PT, R172, R10, !P1 ;  /* 0x0000000aac00720c */ /* 0x020fe40004f61270 */
[----:B--2---:R-:W-:-:S03]  /*1e990*/  ISETP.LT.AND P1, PT, R170, R20, !P1 ;  /* 0x00000014aa00720c */ /* 0x004fc60004f21270 */
[----:B------:R-:W2:Y:S01]  /*1e9a0*/  LDC R10, c[0x0][0x228] ;  /* 0x00008a00ff0a7b82 */ /* 0x000ea20000000800 */
[----:B------:R-:W-:-:S07]  /*1e9b0*/  IMAD.IADD R35, R33, 0x1, R148 ;  /* 0x0000000121237824 */ /* 0x000fce00078e0294 */
[----:B------:R-:W4:Y:S01]  /*1e9c0*/  LDC R20, c[0x0][0x228] ;  /* 0x00008a00ff147b82 */ /* 0x000f220000000800 */
[----:B------:R-:W-:Y:S01]  /*1e9d0*/  IMAD.WIDE R28, R35, 0x2, R146 ;  /* 0x00000002231c7825 */ /* 0x000fe200078e0292 */
[----:B------:R-:W-:-:S03]  /*1e9e0*/  PRMT R33, R116, 0x7632, R33 ;  /* 0x0000763274217816 */ /* 0x000fc60000000021 */
[----:B------:R-:W-:-:S03]  /*1e9f0*/  IMAD.WIDE R30, R35, 0x2, R14 ;  /* 0x00000002231e7825 */ /* 0x000fc600078e020e */
[----:B------:R-:W5:Y:S01]  /*1ea00*/  LDC R32, c[0x0][0x228] ;  /* 0x00008a00ff207b82 */ /* 0x000f620000000800 */
[----:B------:R-:W-:Y:S01]  /*1ea10*/  @P5 STG.E.U16 desc[UR60][R28.64], R116 ;  /* 0x000000741c005986 */ /* 0x000fe2000c10153c */
[----:B-1----:R-:W-:Y:S01]  /*1ea20*/  ISETP.LT.AND P4, PT, R174, R36, !P2 ;  /* 0x00000024ae00720c */ /* 0x002fe20005781270 */
[----:B------:R-:W-:Y:S01]  /*1ea30*/  IMAD.WIDE R2, R35, 0x2, R12 ;  /* 0x0000000223027825 */ /* 0x000fe200078e020c */
[----:B------:R-:W-:Y:S01]  /*1ea40*/  ISETP.LT.AND P5, PT, R173, R38, !P2 ;  /* 0x00000026ad00720c */ /* 0x000fe200057a1270 */
[----:B------:R1:W-:Y:S03]  /*1ea50*/  @P6 STG.E.U16 desc[UR60][R30.64], R33 ;  /* 0x000000211e006986 */ /* 0x0003e6000c10153c */
[----:B------:R-:W3:Y:S01]  /*1ea60*/  LDC R34, c[0x0][0x228] ;  /* 0x00008a00ff227b82 */ /* 0x000ee20000000800 */
[----:B------:R-:W-:Y:S01]  /*1ea70*/  ISETP.LT.AND P6, PT, R172, R22, !P2 ;  /* 0x00000016ac00720c */ /* 0x000fe200057c1270 */
[----:B------:R-:W-:Y:S01]  /*1ea80*/  IMAD.WIDE R24, R35, 0x2, R54 ;  /* 0x0000000223187825 */ /* 0x000fe200078e0236 */
[----:B------:R0:W-:Y:S03]  /*1ea90*/  @P3 STG.E.U16 desc[UR60][R2.64], R76 ;  /* 0x0000004c02003986 */ /* 0x0001e6000c10153c */
[----:B------:R-:W-:-:S02]  /*1eaa0*/  VIADD R8, R175, 0x2b ;  /* 0x0000002baf087836 */ /* 0x000fc40000000000 */
[----:B------:R-:W3:Y:S01]  /*1eab0*/  LDC R22, c[0x0][0x228] ;  /* 0x00008a00ff167b82 */ /* 0x000ee20000000800 */
[----:B-1----:R-:W-:Y:S01]  /*1eac0*/  PRMT R31, R76, 0x7632, R31 ;  /* 0x000076324c1f7816 */ /* 0x002fe2000000001f */
[----:B------:R-:W-:-:S04]  /*1ead0*/  IMAD.IADD R33, R35, 0x1, R148 ;  /* 0x0000000123217824 */ /* 0x000fc800078e0294 */
[----:B------:R1:W-:Y:S01]  /*1eae0*/  @P1 STG.E.U16 desc[UR60][R24.64], R31 ;  /* 0x0000001f18001986 */ /* 0x0003e2000c10153c */
[C---:B------:R-:W-:Y:S01]  /*1eaf0*/  IMAD.WIDE R26, R33.reuse, 0x2, R146 ;  /* 0x00000002211a7825 */ /* 0x040fe200078e0292 */
[----:B------:R-:W3:Y:S01]  /*1eb00*/  LDC R35, c[0x0][0x22c] ;  /* 0x00008b00ff237b82 */ /* 0x000ee20000000800 */
[----:B0-----:R-:W-:Y:S02]  /*1eb10*/  ISETP.GE.AND P1, PT, R8, R37, PT ;  /* 0x000000250800720c */ /* 0x001fe40003f26270 */
[----:B------:R-:W-:Y:S01]  /*1eb20*/  IMAD.WIDE R28, R33, 0x2, R14 ;  /* 0x00000002211c7825 */ /* 0x000fe200078e020e */
[----:B------:R-:W-:Y:S02]  /*1eb30*/  PRMT R3, R41, 0x7632, R3 ;  /* 0x0000763229037816 */ /* 0x000fe40000000003 */
[----:B--2---:R-:W-:Y:S02]  /*1eb40*/  ISETP.LT.AND P2, PT, R170, R10, !P2 ;  /* 0x0000000aaa00720c */ /* 0x004fe40005741270 */
[----:B------:R-:W0:Y:S01]  /*1eb50*/  LDC R36, c[0x0][0x228] ;  /* 0x00008a00ff247b82 */ /* 0x000e220000000800 */
[----:B-1----:R-:W-:Y:S01]  /*1eb60*/  IMAD.WIDE R30, R33, 0x2, R12 ;  /* 0x00000002211e7825 */ /* 0x002fe200078e020c */
[----:B----4-:R-:W-:Y:S01]  /*1eb70*/  ISETP.LT.AND P3, PT, R174, R20, !P1 ;  /* 0x00000014ae00720c */ /* 0x010fe20004f61270 */
[----:B------:R-:W-:Y:S05]  /*1eb80*/  @P4 STG.E.U16 desc[UR60][R26.64], R41 ;  /* 0x000000291a004986 */ /* 0x000fea000c10153c */
[----:B------:R-:W1:Y:S01]  /*1eb90*/  LDC R38, c[0x0][0x228] ;  /* 0x00008a00ff267b82 */ /* 0x000e620000000800 */
[----:B------:R2:W-:Y:S01]  /*1eba0*/  @P5 STG.E.U16 desc[UR60][R28.64], R3 ;  /* 0x000000031c005986 */ /* 0x0005e2000c10153c */
[----:B-----5:R-:W-:-:S03]  /*1ebb0*/  ISETP.LT.AND P4, PT, R173, R32, !P1 ;  /* 0x00000020ad00720c */ /* 0x020fc60004f81270 */
[----:B------:R4:W-:Y:S03]  /*1ebc0*/  @P6 STG.E.U16 desc[UR60][R30.64], R109 ;  /* 0x0000006d1e006986 */ /* 0x0009e6000c10153c */
[----:B------:R-:W5:Y:S01]  /*1ebd0*/  LDC R10, c[0x0][0x228] ;  /* 0x00008a00ff0a7b82 */ /* 0x000f620000000800 */
[----:B------:R-:W-:Y:S01]  /*1ebe0*/  PRMT R32, R109, 0x7632, R32 ;  /* 0x000076326d207816 */ /* 0x000fe20000000020 */
[----:B--2---:R-:W-:-:S06]  /*1ebf0*/  IMAD.WIDE R2, R33, 0x2, R54 ;  /* 0x0000000221027825 */ /* 0x004fcc00078e0236 */
[----:B------:R-:W2:Y:S01]  /*1ec00*/  LDC R37, c[0x0][0x22c] ;  /* 0x00008b00ff257b82 */ /* 0x000ea20000000800 */
[----:B----4-:R-:W-:Y:S01]  /*1ec10*/  IMAD.IADD R31, R33, 0x1, R148 ;  /* 0x00000001211f7824 */ /* 0x010fe200078e0294 */
[----:B---3--:R-:W-:-:S03]  /*1ec20*/  ISETP.LT.AND P5, PT, R172, R34, !P1 ;  /* 0x00000022ac00720c */ /* 0x008fc60004fa1270 */
[----:B------:R-:W-:-:S03]  /*1ec30*/  IMAD.WIDE R24, R31, 0x2, R146 ;  /* 0x000000021f187825 */ /* 0x000fc600078e0292 */
[----:B------:R-:W3:Y:S01]  /*1ec40*/  LDC R20, c[0x0][0x228] ;  /* 0x00008a00ff147b82 */ /* 0x000ee20000000800 */
[----:B------:R4:W-:Y:S01]  /*1ec50*/  @P2 STG.E.U16 desc[UR60][R2.64], R32 ;  /* 0x0000002002002986 */ /* 0x0009e2000c10153c */
[----:B------:R-:W-:-:S03]  /*1ec60*/  VIADD R8, R175, 0x2c ;  /* 0x0000002caf087836 */ /* 0x000fc60000000000 */
[----:B------:R-:W-:Y:S01]  /*1ec70*/  @P3 STG.E.U16 desc[UR60][R24.64], R117 ;  /* 0x0000007518003986 */ /* 0x000fe2000c10153c */
[----:B------:R-:W-:Y:S02]  /*1ec80*/  ISETP.LT.AND P3, PT, R170, R22, !P1 ;  /* 0x00000016aa00720c */ /* 0x000fe40004f61270 */
[----:B------:R-:W3:Y:S01]  /*1ec90*/  LDC R22, c[0x0][0x228] ;  /* 0x00008a00ff167b82 */ /* 0x000ee20000000800 */
[----:B------:R-:W-:Y:S01]  /*1eca0*/  IMAD.WIDE R26, R31, 0x2, R14 ;  /* 0x000000021f1a7825 */ /* 0x000fe200078e020e */
[----:B------:R-:W-:Y:S02]  /*1ecb0*/  PRMT R30, R117, 0x7632, R30 ;  /* 0x00007632751e7816 */ /* 0x000fe4000000001e */
[----:B------:R-:W-:Y:S01]  /*1ecc0*/  ISETP.GE.AND P2, PT, R8, R35, PT ;  /* 0x000000230800720c */ /* 0x000fe20003f46270 */
[----:B------:R-:W-:Y:S02]  /*1ecd0*/  IMAD.WIDE R28, R31, 0x2, R12 ;  /* 0x000000021f1c7825 */ /* 0x000fe400078e020c */
[----:B------:R5:W-:Y:S01]  /*1ece0*/  @P4 STG.E.U16 desc[UR60][R26.64], R30 ;  /* 0x0000001e1a004986 */ /* 0x000be2000c10153c */
[----:B0-----:R-:W-:Y:S01]  /*1ecf0*/  ISETP.LT.AND P6, PT, R174, R36, !P2 ;  /* 0x00000024ae00720c */ /* 0x001fe200057c1270 */
[----:B------:R-:W-:Y:S01]  /*1ed00*/  VIADD R8, R175, 0x2d ;  /* 0x0000002daf087836 */ /* 0x000fe20000000000 */
[----:B------:R-:W-:Y:S01]  /*1ed10*/  ISETP.LT.AND P4, PT, R172, R39, !P2 ;  /* 0x00000027ac00720c */ /* 0x000fe20005781270 */
[----:B------:R0:W-:Y:S01]  /*1ed20*/  @P5 STG.E.U16 desc[UR60][R28.64], R77 ;  /* 0x0000004d1c005986 */ /* 0x0001e2000c10153c */
[----:B-1----:R-:W-:Y:S01]  /*1ed30*/  ISETP.LT.AND P5, PT, R173, R38, !P2 ;  /* 0x00000026ad00720c */ /* 0x002fe200057a1270 */
[----:B----4-:R-:W1:Y:S01]  /*1ed40*/  LDC R32, c[0x0][0x228] ;  /* 0x00008a00ff207b82 */ /* 0x010e620000000800 */
[----:B------:R-:W-:Y:S01]  /*1ed50*/  IMAD.WIDE R2, R31, 0x2, R54 ;  /* 0x000000021f027825 */ /* 0x000fe200078e0236 */
[----:B-----5:R-:W-:-:S03]  /*1ed60*/  ISETP.LT.AND P2, PT, R170, R10, !P2 ;  /* 0x0000000aaa00720c */ /* 0x020fc60005741270 */
[----:B------:R-:W-:Y:S01]  /*1ed70*/  IMAD.IADD R33, R31, 0x1, R148 ;  /* 0x000000011f217824 */ /* 0x000fe200078e0294 */
[----:B------:R-:W-:Y:S02]  /*1ed80*/  PRMT R27, R77, 0x7632, R27 ;  /* 0x000076324d1b7816 */ /* 0x000fe4000000001b */
[----:B------:R-:W4:Y:S01]  /*1ed90*/  LDC R39, c[0x0][0x22c] ;  /* 0x00008b00ff277b82 */ /* 0x000f220000000800 */
[----:B--2---:R-:W-:Y:S01]  /*1eda0*/  ISETP.GE.AND P1, PT, R8, R37, PT ;  /* 0x000000250800720c */ /* 0x004fe20003f26270 */
[----:B------:R-:W-:-:S06]  /*1edb0*/  IMAD.WIDE R24, R33, 0x2, R146 ;  /* 0x0000000221187825 */ /* 0x000fcc00078e0292 */
[----:B------:R-:W2:Y:S01]  /*1edc0*/  LDC R34, c[0x0][0x228] ;  /* 0x00008a00ff227b82 */ /* 0x000ea20000000800 */
[----:B------:R5:W-:Y:S01]  /*1edd0*/  @P3 STG.E.U16 desc[UR60][R2.64], R27 ;  /* 0x0000001b02003986 */ /* 0x000be2000c10153c */
[----:B---3--:R-:W-:Y:S01]  /*1ede0*/  ISETP.LT.AND P3, PT, R174, R20, !P1 ;  /* 0x00000014ae00720c */ /* 0x008fe20004f61270 */
[----:B0-----:R-:W-:-:S05]  /*1edf0*/  IMAD.WIDE R28, R33, 0x2, R12 ;  /* 0x00000002211c7825 */ /* 0x001fca00078e020c */
[----:B------:R-:W0:Y:S01]  /*1ee00*/  LDC R10, c[0x0][0x228] ;  /* 0x00008a00ff0a7b82 */ /* 0x000e220000000800 */
[----:B------:R3:W-:Y:S01]  /*1ee10*/  @P6 STG.E.U16 desc[UR60][R24.64], R42 ;  /* 0x0000002a18006986 */ /* 0x0007e2000c10153c */
[----:B-----5:R-:W-:Y:S01]  /*1ee20*/  PRMT R3, R42, 0x7632, R3 ;  /* 0x000076322a037816 */ /* 0x020fe20000000003 */
[----:B------:R-:W-:-:S05]  /*1ee30*/  IMAD.WIDE R26, R33, 0x2, R14 ;  /* 0x00000002211a7825 */ /* 0x000fca00078e020e */
[----:B------:R-:W5:Y:S01]  /*1ee40*/  LDC R36, c[0x0][0x228] ;  /* 0x00008a00ff247b82 */ /* 0x000f620000000800 */
[C---:B------:R-:W-:Y:S01]  /*1ee50*/  IMAD.IADD R35, R33.reuse, 0x1, R148 ;  /* 0x0000000121237824 */ /* 0x040fe200078e0294 */
[----:B------:R1:W-:Y:S01]  /*1ee60*/  @P5 STG.E.U16 desc[UR60][R26.64], R3 ;  /* 0x000000031a005986 */ /* 0x0003e2000c10153c */
[----:B------:R-:W-:Y:S01]  /*1ee70*/  IMAD.WIDE R30, R33, 0x2, R54 ;  /* 0x00000002211e7825 */ /* 0x000fe200078e0236 */
[----:B---3--:R-:W-:Y:S02]  /*1ee80*/  PRMT R25, R110, 0x7632, R25 ;  /* 0x000076326e197816 */ /* 0x008fe40000000019 */
[----:B------:R-:W-:Y:S01]  /*1ee90*/  @P4 STG.E.U16 desc[UR60][R28.64], R110 ;  /* 0x0000006e1c004986 */ /* 0x000fe2000c10153c */
[----:B------:R-:W-:Y:S01]  /*1eea0*/  ISETP.LT.AND P4, PT, R173, R22, !P1 ;  /* 0x00000016ad00720c */ /* 0x000fe20004f81270 */
[----:B------:R-:W3:Y:S01]  /*1eeb0*/  LDC R20, c[0x0][0x228] ;  /* 0x00008a00ff147b82 */ /* 0x000ee20000000800 */
[----:B------:R-:W-:Y:S01]  /*1eec0*/  VIADD R8, R175, 0x2e ;  /* 0x0000002eaf087836 */ /* 0x000fe20000000000 */
[----:B------:R4:W-:Y:S01]  /*1eed0*/  @P2 STG.E.U16 desc[UR60][R30.64], R25 ;  /* 0x000000191e002986 */ /* 0x0009e2000c10153c */
[----:B-1----:R-:W-:-:S05]  /*1eee0*/  IMAD.WIDE R2, R35, 0x2, R146 ;  /* 0x0000000223027825 */ /* 0x002fca00078e0292 */
[----:B------:R-:W1:Y:S01]  /*1eef0*/  LDC R22, c[0x0][0x228] ;  /* 0x00008a00ff167b82 */ /* 0x000e620000000800 */
[----:B------:R2:W-:Y:S07]  /*1ef00*/  @P3 STG.E.U16 desc[UR60][R2.64], R118 ;  /* 0x0000007602003986 */ /* 0x0005ee000c10153c */
[----:B------:R-:W1:Y:S01]  /*1ef10*/  LDC R33, c[0x0][0x22c] ;  /* 0x00008b00ff217b82 */ /* 0x000e620000000800 */
[----:B----4-:R-:W-:Y:S01]  /*1ef20*/  IMAD.WIDE R24, R35, 0x2, R14 ;  /* 0x0000000223187825 */ /* 0x010fe200078e020e */
[----:B------:R-:W-:-:S02]  /*1ef30*/  ISETP.LT.AND P3, PT, R172, R32, !P1 ;  /* 0x00000020ac00720c */ /* 0x000fc40004f61270 */
[----:B------:R-:W-:Y:S02]  /*1ef40*/  ISETP.GE.AND P2, PT, R8, R39, PT ;  /* 0x000000270800720c */ /* 0x000fe40003f46270 */
[----:B--2---:R-:W-:Y:S02]  /*1ef50*/  PRMT R3, R118, 0x7632, R3 ;  /* 0x0000763276037816 */ /* 0x004fe40000000003 */
[----:B------:R-:W2:Y:S01]  /*1ef60*/  LDC R30, c[0x0][0x228] ;  /* 0x00008a00ff1e7b82 */ /* 0x000ea20000000800 */
[----:B------:R-:W-:Y:S02]  /*1ef70*/  ISETP.LT.AND P1, PT, R170, R34, !P1 ;  /* 0x00000022aa00720c */ /* 0x000fe40004f21270 */
[----:B------:R4:W-:Y:S01]  /*1ef80*/  @P4 STG.E.U16 desc[UR60][R24.64], R3 ;  /* 0x0000000318004986 */ /* 0x0009e2000c10153c */
[----:B0-----:R-:W-:-:S04]  /*1ef90*/  ISETP.LT.AND P4, PT, R173, R10, !P2 ;  /* 0x0000000aad00720c */ /* 0x001fc80005781270 */
[----:B------:R-:W0:Y:S01]  /*1efa0*/  LDC R10, c[0x0][0x228] ;  /* 0x00008a00ff0a7b82 */ /* 0x000e220000000800 */
[----:B-----5:R-:W-:Y:S01]  /*1efb0*/  ISETP.LT.AND P5, PT, R174, R36, !P2 ;  /* 0x00000024ae00720c */ /* 0x020fe200057a1270 */
[----:B------:R-:W-:-:S06]  /*1efc0*/  IMAD.WIDE R26, R35, 0x2, R54 ;  /* 0x00000002231a7825 */ /* 0x000fcc00078e0236 */
[----:B------:R-:W5:Y:S01]  /*1efd0*/  LDC R32, c[0x0][0x228] ;  /* 0x00008a00ff207b82 */ /* 0x000f620000000800 */
[----:B----4-:R-:W-:Y:S01]  /*1efe0*/  IMAD.WIDE R2, R35, 0x2, R12 ;  /* 0x0000000223027825 */ /* 0x010fe200078e020c */
[----:B------:R-:W-:-:S03]  /*1eff0*/  PRMT R25, R78, 0x7632, R25 ;  /* 0x000076324e197816 */ /* 0x000fc60000000019 */
[----:B------:R-:W-:Y:S01]  /*1f000*/  IMAD.IADD R31, R35, 0x1, R148 ;  /* 0x00000001231f7824 */ /* 0x000fe200078e0294 */
[----:B------:R-:W-:Y:S01]  /*1f010*/  @P3 STG.E.U16 desc[UR60][R2.64], R78 ;  /* 0x0000004e02003986 */ /* 0x000fe2000c10153c */
[----:B------:R-:W-:Y:S01]  /*1f020*/  VIADD R8, R175, 0x2f ;  /* 0x0000002faf087836 */ /* 0x000fe20000000000 */
[----:B------:R-:W4:Y:S02]  /*1f030*/  LDC R34, c[0x0][0x228] ;  /* 0x00008a00ff227b82 */ /* 0x000f240000000800 */
[----:B------:R2:W-:Y:S01]  /*1f040*/  @P1 STG.E.U16 desc[UR60][R26.64], R25 ;  /* 0x000000191a001986 */ /* 0x0005e2000c10153c */
[----:B---3--:R-:W-:Y:S01]  /*1f050*/  ISETP.LT.AND P1, PT, R172, R20, !P2 ;  /* 0x00000014ac00720c */ /* 0x008fe20005721270 */
[----:B------:R-:W-:Y:S01]  /*1f060*/  IMAD.WIDE R28, R31, 0x2, R146 ;  /* 0x000000021f1c7825 */ /* 0x000fe200078e0292 */
[----:B-1----:R-:W-:-:S03]  /*1f070*/  ISETP.LT.AND P2, PT, R170, R22, !P2 ;  /* 0x00000016aa00720c */ /* 0x002fc60005741270 */
[----:B------:R-:W1:Y:S01]  /*1f080*/  LDC R35, c[0x0][0x22c] ;  /* 0x00008b00ff237b82 */ /* 0x000e620000000800 */
[----:B------:R-:W-:Y:S01]  /*1f090*/  ISETP.GE.AND P3, PT, R8, R33, PT ;  /* 0x000000210800720c */ /* 0x000fe20003f66270 */
[----:B------:R-:W-:Y:S01]  /*1f0a0*/  @P5 STG.E.U16 desc[UR60][R28.64], R43 ;  /* 0x0000002b1c005986 */ /* 0x000fe2000c10153c */
[----:B--2---:R-:W-:Y:S01]  /*1f0b0*/  PRMT R27, R43, 0x7632, R27 ;  /* 0x000076322b1b7816 */ /* 0x004fe2000000001b */
[----:B------:R-:W-:-:S04]  /*1f0c0*/  IMAD.WIDE R24, R31, 0x2, R14 ;  /* 0x000000021f187825 */ /* 0x000fc800078e020e */
[----:B------:R-:W2:Y:S01]  /*1f0d0*/  LDC R36, c[0x0][0x228] ;  /* 0x00008a00ff247b82 */ /* 0x000ea20000000800 */
[----:B------:R-:W-:Y:S01]  /*1f0e0*/  IMAD.WIDE R2, R31, 0x2, R12 ;  /* 0x000000021f027825 */ /* 0x000fe200078e020c */
[----:B------:R3:W-:Y:S01]  /*1f0f0*/  @P4 STG.E.U16 desc[UR60][R24.64], R27 ;  /* 0x0000001b18004986 */ /* 0x0007e2000c10153c */
[----:B------:R-:W-:-:S05]  /*1f100*/  ISETP.LT.AND P4, PT, R174, R30, !P3 ;  /* 0x0000001eae00720c */ /* 0x000fca0005f81270 */
[----:B------:R-:W2:Y:S01]  /*1f110*/  LDC R38, c[0x0][0x228] ;  /* 0x00008a00ff267b82 */ /* 0x000ea20000000800 */
[----:B------:R-:W-:Y:S01]  /*1f120*/  PRMT R30, R111, 0x7632, R30 ;  /* 0x000076326f1e7816 */ /* 0x000fe2000000001e */
[----:B------:R1:W-:Y:S06]  /*1f130*/  @P1 STG.E.U16 desc[UR60][R2.64], R111 ;  /* 0x0000006f02001986 */ /* 0x0003ec000c10153c */
[----:B------:R-:W2:Y:S01]  /*1f140*/  LDC R20, c[0x0][0x228] ;  /* 0x00008a00ff147b82 */ /* 0x000ea20000000800 */
[----:B---3--:R-:W-:-:S07]  /*1f150*/  IMAD.WIDE R26, R31, 0x2, R54 ;  /* 0x000000021f1a7825 */ /* 0x008fce00078e0236 */
[----:B------:R-:W3:Y:S01]  /*1f160*/  LDC R37, c[0x0][0x22c] ;  /* 0x00008b00ff257b82 */ /* 0x000ee20000000800 */
[----:B------:R-:W-:Y:S01]  /*1f170*/  @P2 STG.E.U16 desc[UR60][R26.64], R30 ;  /* 0x0000001e1a002986 */ /* 0x000fe2000c10153c */
[----:B0-----:R-:W-:Y:S02]  /*1f180*/  ISETP.LT.AND P2, PT, R172, R10, !P3 ;  /* 0x0000000aac00720c */ /* 0x001fe40005f41270 */
[----:B-----5:R-:W-:-:S04]  /*1f190*/  ISETP.LT.AND P5, PT, R173, R32, !P3 ;  /* 0x00000020ad00720c */ /* 0x020fc80005fa1270 */
[----:B------:R-:W0:Y:S01]  /*1f1a0*/  LDC R10, c[0x0][0x228] ;  /* 0x00008a00ff0a7b82 */ /* 0x000e220000000800 */
[----:B------:R-:W-:Y:S02]  /*1f1b0*/  VIADD R8, R175, 0x30 ;  /* 0x00000030af087836 */ /* 0x000fe40000000000 */
[----:B------:R-:W-:-:S05]  /*1f1c0*/  IMAD.IADD R33, R31, 0x1, R148 ;  /* 0x000000011f217824 */ /* 0x000fca00078e0294 */
[----:B------:R-:W5:Y:S01]  /*1f1d0*/  LDC R22, c[0x0][0x228] ;  /* 0x00008a00ff167b82 */ /* 0x000f620000000800 */
[----:B------:R-:W-:Y:S01]  /*1f1e0*/  IMAD.WIDE R24, R33, 0x2, R146 ;  /* 0x0000000221187825 */ /* 0x000fe200078e0292 */
[----:B----4-:R-:W-:-:S06]  /*1f1f0*/  ISETP.LT.AND P3, PT, R170, R34, !P3 ;  /* 0x00000022aa00720c */ /* 0x010fcc0005f61270 */
[----:B------:R-:W4:Y:S01]  /*1f200*/  LDC R32, c[0x0][0x228] ;  /* 0x00008a00ff207b82 */ /* 0x000f220000000800 */
[----:B------:R-:W-:Y:S01]  /*1f210*/  IMAD.WIDE R28, R33, 0x2, R14 ;  /* 0x00000002211c7825 */ /* 0x000fe200078e020e */
[----:B------:R-:W-:Y:S02]  /*1f220*/  PRMT R31, R119, 0x7632, R31 ;  /* 0x00007632771f7816 */ /* 0x000fe4000000001f */
[----:B-1----:R-:W-:Y:S01]  /*1f230*/  ISETP.GE.AND P1, PT, R8, R35, PT ;  /* 0x000000230800720c */ /* 0x002fe20003f26270 */
[----:B------:R-:W-:Y:S01]  /*1f240*/  IMAD.WIDE R2, R33, 0x2, R12 ;  /* 0x0000000221027825 */ /* 0x000fe200078e020c */
[----:B------:R1:W-:Y:S02]  /*1f250*/  @P4 STG.E.U16 desc[UR60][R24.64], R119 ;  /* 0x0000007718004986 */ /* 0x0003e4000c10153c */
[----:B------:R-:W4:Y:S01]  /*1f260*/  LDC R34, c[0x0][0x228] ;  /* 0x00008a00ff227b82 */ /* 0x000f220000000800 */
[----:B------:R-:W-:Y:S01]  /*1f270*/  VIADD R8, R175, 0x31 ;  /* 0x00000031af087836 */ /* 0x000fe20000000000 */
[----:B--2---:R-:W-:Y:S01]  /*1f280*/  ISETP.LT.AND P6, PT, R174, R36, !P1 ;  /* 0x00000024ae00720c */ /* 0x004fe20004fc1270 */
[----:B------:R2:W-:Y:S01]  /*1f290*/  @P5 STG.E.U16 desc[UR60][R28.64], R31 ;  /* 0x0000001f1c005986 */ /* 0x0005e2000c10153c */
[----:B------:R-:W-:-:S02]  /*1f2a0*/  ISETP.LT.AND P4, PT, R173, R38, !P1 ;  /* 0x00000026ad00720c */ /* 0x000fc40004f81270 */
[----:B------:R-:W-:Y:S01]  /*1f2b0*/  ISETP.LT.AND P5, PT, R172, R20, !P1 ;  /* 0x00000014ac00720c */ /* 0x000fe20004fa1270 */
[----:B------:R0:W-:Y:S01]  /*1f2c0*/  @P2 STG.E.U16 desc[UR60][R2.64], R79 ;  /* 0x0000004f02002986 */ /* 0x0001e2000c10153c */
[----:B------:R-:W4:Y:S01]  /*1f2d0*/  LDC R20, c[0x0][0x228] ;  /* 0x00008a00ff147b82 */ /* 0x000f220000000800 */
[C---:B------:R-:W-:Y:S01]  /*1f2e0*/  IMAD.IADD R35, R33.reuse, 0x1, R148 ;  /* 0x0000000121237824 */ /* 0x040fe200078e0294 */
[----:B---3--:R-:W-:Y:S01]  /*1f2f0*/  ISETP.GE.AND P2, PT, R8, R37, PT ;  /* 0x000000250800720c */ /* 0x008fe20003f46270 */
[----:B-1----:R-:W-:Y:S01]  /*1f300*/  IMAD.WIDE R24, R33, 0x2, R54 ;  /* 0x0000000221187825 */ /* 0x002fe200078e0236 */
[----:B--2---:R-:W-:-:S04]  /*1f310*/  PRMT R29, R79, 0x7632, R29 ;  /* 0x000076324f1d7816 */ /* 0x004fc8000000001d */
[----:B------:R-:W1:Y:S01]  /*1f320*/  LDC R37, c[0x0][0x22c] ;  /* 0x00008b00ff257b82 */ /* 0x000e620000000800 */
[----:B------:R-:W-:Y:S01]  /*1f330*/  IMAD.WIDE R26, R35, 0x2, R146 ;  /* 0x00000002231a7825 */ /* 0x000fe200078e0292 */
[----:B0-----:R-:W-:Y:S01]  /*1f340*/  PRMT R3, R44, 0x7632, R3 ;  /* 0x000076322c037816 */ /* 0x001fe20000000003 */
[----:B------:R0:W-:Y:S01]  /*1f350*/  @P3 STG.E.U16 desc[UR60][R24.64], R29 ;  /* 0x0000001d18003986 */ /* 0x0001e2000c10153c */
[----:B------:R-:W-:-:S04]  /*1f360*/  ISETP.LT.AND P1, PT, R170, R10, !P1 ;  /* 0x0000000aaa00720c */ /* 0x000fc80004f21270 */
[----:B------:R-:W2:Y:S01]  /*1f370*/  LDC R36, c[0x0][0x228] ;  /* 0x00008a00ff247b82 */ /* 0x000ea20000000800 */
[----:B------:R-:W-:Y:S01]  /*1f380*/  @P6 STG.E.U16 desc[UR60][R26.64], R44 ;  /* 0x0000002c1a006986 */ /* 0x000fe2000c10153c */
[----:B-----5:R-:W-:Y:S01]  /*1f390*/  ISETP.LT.AND P3, PT, R174, R22, !P2 ;  /* 0x00000016ae00720c */ /* 0x020fe20005761270 */
[----:B0-----:R-:W-:-:S05]  /*1f3a0*/  IMAD.WIDE R28, R35, 0x2, R14 ;  /* 0x00000002231c7825 */ /* 0x001fca00078e020e */
[----:B------:R-:W0:Y:S01]  /*1f3b0*/  LDC R10, c[0x0][0x228] ;  /* 0x00008a00ff0a7b82 */ /* 0x000e220000000800 */
[----:B------:R-:W-:Y:S01]  /*1f3c0*/  IMAD.WIDE R30, R35, 0x2, R12 ;  /* 0x00000002231e7825 */ /* 0x000fe200078e020c */
[----:B------:R3:W-:Y:S01]  /*1f3d0*/  @P4 STG.E.U16 desc[UR60][R28.64], R3 ;  /* 0x000000031c004986 */ /* 0x0007e2000c10153c */
[----:B----4-:R-:W-:Y:S02]  /*1f3e0*/  ISETP.LT.AND P4, PT, R173, R32, !P2 ;  /* 0x00000020ad00720c */ /* 0x010fe40005781270 */
[----:B------:R-:W-:-:S03]  /*1f3f0*/  IMAD.IADD R33, R35, 0x1, R148 ;  /* 0x0000000123217824 */ /* 0x000fc600078e0294 */
[----:B------:R-:W4:Y:S01]  /*1f400*/  LDC R38, c[0x0][0x228] ;  /* 0x00008a00ff267b82 */ /* 0x000f220000000800 */
[----:B------:R5:W-:Y:S01]  /*1f410*/  @P5 STG.E.U16 desc[UR60][R30.64], R112 ;  /* 0x000000701e005986 */ /* 0x000be2000c10153c */
[----:B------:R-:W-:Y:S01]  /*1f420*/  ISETP.LT.AND P5, PT, R172, R34, !P2 ;  /* 0x00000022ac00720c */ /* 0x000fe200057a1270 */
[----:B------:R-:W-:Y:S01]  /*1f430*/  IMAD.WIDE R24, R33, 0x2, R146 ;  /* 0x0000000221187825 */ /* 0x000fe200078e0292 */
[----:B------:R-:W-:-:S03]  /*1f440*/  PRMT R32, R80, 0x7632, R32 ;  /* 0x0000763250207816 */ /* 0x000fc60000000020 */
[----:B---3--:R-:W-:Y:S01]  /*1f450*/  IMAD.WIDE R2, R35, 0x2, R54 ;  /* 0x0000000223027825 */ /* 0x008fe200078e0236 */
[----:B------:R-:W3:Y:S01]  /*1f460*/  LDC R22, c[0x0][0x228] ;  /* 0x00008a00ff167b82 */ /* 0x000ee20000000800 */
[----:B-----5:R-:W-:Y:S02]  /*1f470*/  PRMT R31, R112, 0x7632, R31 ;  /* 0x00007632701f7816 */ /* 0x020fe4000000001f */
[----:B------:R-:W-:-:S05]  /*1f480*/  IMAD.WIDE R26, R33, 0x2, R14 ;  /* 0x00000002211a7825 */ /* 0x000fca00078e020e */
[----:B------:R-:W5:Y:S01]  /*1f490*/  LDC R35, c[0x0][0x22c] ;  /* 0x00008b00ff237b82 */ /* 0x000f620000000800 */
[----:B------:R-:W-:Y:S01]  /*1f4a0*/  VIADD R8, R175, 0x32 ;  /* 0x00000032af087836 */ /* 0x000fe20000000000 */
[----:B------:R0:W-:Y:S01]  /*1f4b0*/  @P1 STG.E.U16 desc[UR60][R2.64], R31 ;  /* 0x0000001f02001986 */ /* 0x0001e2000c10153c */
[----:B------:R-:W-:-:S03]  /*1f4c0*/  ISETP.LT.AND P2, PT, R170, R20, !P2 ;  /* 0x00000014aa00720c */ /* 0x000fc60005741270 */
[----:B------:R-:W-:Y:S02]  /*1f4d0*/  @P3 STG.E.U16 desc[UR60][R24.64], R80 ;  /* 0x0000005018003986 */ /* 0x000fe4000c10153c */
[----:B------:R-:W3:Y:S02]  /*1f4e0*/  LDC R20, c[0x0][0x228] ;  /* 0x00008a00ff147b82 */ /* 0x000ee40000000800 */
[----:B------:R0:W-:Y:S01]  /*1f4f0*/  @P4 STG.E.U16 desc[UR60][R26.64], R32 ;  /* 0x000000201a004986 */ /* 0x0001e2000c10153c */
[----:B-1----:R-:W-:Y:S01]  /*1f500*/  ISETP.GE.AND P4, PT, R8, R37, PT ;  /* 0x000000250800720c */ /* 0x002fe20003f86270 */
[----:B------:R-:W-:-:S03]  /*1f510*/  IMAD.WIDE R28, R33, 0x2, R12 ;  /* 0x00000002211c7825 */ /* 0x000fc600078e020c */
[----:B--2---:R-:W-:Y:S01]  /*1f520*/  ISETP.LT.AND P3, PT, R174, R36, !P4 ;  /* 0x00000024ae00720c */ /* 0x004fe20006761270 */
[----:B------:R-:W1:Y:S01]  /*1f530*/  LDC R30, c[0x0][0x228] ;  /* 0x00008a00ff1e7b82 */ /* 0x000e620000000800 */
[----:B------:R2:W-:Y:S01]  /*1f540*/  @P5 STG.E.U16 desc[UR60][R28.64], R84 ;  /* 0x000000541c005986 */ /* 0x0005e2000c10153c */
[----:B------:R-:W-:Y:S01]  /*1f550*/  VIADD R8, R175, 0x35 ;  /* 0x00000035af087836 */ /* 0x000fe20000000000 */
[----:B0-----:R-:W-:Y:S01]  /*1f560*/  ISETP.LT.AND P5, PT, R172, R10, !P4 ;  /* 0x0000000aac00720c */ /* 0x001fe200067a1270 */
[----:B------:R-:W-:-:S04]  /*1f570*/  IMAD.IADD R31, R33, 0x1, R148 ;  /* 0x00000001211f7824 */ /* 0x000fc800078e0294 */
[----:B------:R-:W0:Y:S01]  /*1f580*/  LDC R32, c[0x0][0x228] ;  /* 0x00008a00ff207b82 */ /* 0x000e220000000800 */
[----:B------:R-:W-:Y:S01]  /*1f590*/  IMAD.WIDE R2, R33, 0x2, R54 ;  /* 0x0000000221027825 */ /* 0x000fe200078e0236 */
[----:B------:R-:W-:Y:S02]  /*1f5a0*/  ISETP.GE.AND P1, PT, R8, R53, PT ;  /* 0x000000350800720c */ /* 0x000fe40003f26270 */
[----:B--2---:R-:W-:-:S04]  /*1f5b0*/  PRMT R29, R84, 0x7632, R29 ;  /* 0x00007632541d7816 */ /* 0x004fc8000000001d */
[----:B------:R-:W2:Y:S01]  /*1f5c0*/  LDC R10, c[0x0][0x228] ;  /* 0x00008a00ff0a7b82 */ /* 0x000ea20000000800 */
[----:B------:R-:W-:Y:S01]  /*1f5d0*/  IMAD.WIDE R24, R31, 0x2, R146 ;  /* 0x000000021f187825 */ /* 0x000fe200078e0292 */
[----:B----4-:R-:W-:-:S03]  /*1f5e0*/  ISETP.LT.AND P6, PT, R173, R38, !P4 ;  /* 0x00000026ad00720c */ /* 0x010fc600067c1270 */
[----:B------:R-:W-:Y:S01]  /*1f5f0*/  VIADD R8, R175, 0x33 ;  /* 0x00000033af087836 */ /* 0x000fe20000000000 */
[----:B------:R4:W-:Y:S02]  /*1f600*/  @P2 STG.E.U16 desc[UR60][R2.64], R29 ;  /* 0x0000001d02002986 */ /* 0x0009e4000c10153c */
[----:B------:R-:W2:Y:S02]  /*1f610*/  LDC R37, c[0x0][0x22c] ;  /* 0x00008b00ff257b82 */ /* 0x000ea40000000800 */
[----:B------:R-:W-:Y:S01]  /*1f620*/  @P3 STG.E.U16 desc[UR60][R24.64], R45 ;  /* 0x0000002d18003986 */ /* 0x000fe2000c10153c */
[----:B-----5:R-:W-:Y:S01]  /*1f630*/  ISETP.GE.AND P3, PT, R8, R35, PT ;  /* 0x000000230800720c */ /* 0x020fe20003f66270 */
[----:B------:R-:W-:-:S04]  /*1f640*/  IMAD.WIDE R26, R31, 0x2, R14 ;  /* 0x000000021f1a7825 */ /* 0x000fc800078e020e */
[----:B------:R-:W5:Y:S01]  /*1f650*/  LDC R34, c[0x0][0x228] ;  /* 0x00008a00ff227b82 */ /* 0x000f620000000800 */
[----:B------:R-:W-:Y:S01]  /*1f660*/  PRMT R33, R45, 0x7632, R33 ;  /* 0x000076322d217816 */ /* 0x000fe20000000021 */
[----:B----4-:R-:W-:Y:S01]  /*1f670*/  IMAD.WIDE R28, R31, 0x2, R12 ;  /* 0x000000021f1c7825 */ /* 0x010fe200078e020c */
[----:B---3--:R-:W-:-:S05]  /*1f680*/  ISETP.LT.AND P4, PT, R170, R20, !P4 ;  /* 0x00000014aa00720c */ /* 0x008fca0006781270 */
[----:B------:R-:W3:Y:S01]  /*1f690*/  LDC R35, c[0x0][0x228] ;  /* 0x00008a00ff237b82 */ /* 0x000ee20000000800 */
[----:B------:R-:W-:Y:S01]  /*1f6a0*/  ISETP.LT.AND P2, PT, R174, R22, !P3 ;  /* 0x00000016ae00720c */ /* 0x000fe20005f41270 */
[----:B------:R4:W-:Y:S01]  /*1f6b0*/  @P6 STG.E.U16 desc[UR60][R26.64], R33 ;  /* 0x000000211a006986 */ /* 0x0009e2000c10153c */
[----:B-1----:R-:W-:-:S03]  /*1f6c0*/  ISETP.LT.AND P6, PT, R173, R30, !P3 ;  /* 0x0000001ead00720c */ /* 0x002fc60005fc1270 */
[----:B------:R1:W-:Y:S02]  /*1f6d0*/  @P5 STG.E.U16 desc[UR60][R28.64], R113 ;  /* 0x000000711c005986 */ /* 0x0003e4000c10153c */
[----:B------:R-:W3:Y:S01]  /*1f6e0*/  LDC R36, c[0x0][0x228] ;  /* 0x00008a00ff247b82 */ /* 0x000ee20000000800 */
[----:B0-----:R-:W-:Y:S01]  /*1f6f0*/  ISETP.LT.AND P5, PT, R172, R32, !P3 ;  /* 0x00000020ac00720c */ /* 0x001fe20005fa1270 */
[----:B------:R-:W-:Y:S01]  /*1f700*/  IMAD.WIDE R2, R31, 0x2, R54 ;  /* 0x000000021f027825 */ /* 0x000fe200078e0236 */
[----:B------:R-:W-:-:S03]  /*1f710*/  PRMT R22, R113, 0x7632, R22 ;  /* 0x0000763271167816 */ /* 0x000fc60000000016 */
[----:B----4-:R-:W-:Y:S02]  /*1f720*/  IMAD.IADD R33, R31, 0x1, R148 ;  /* 0x000000011f217824 */ /* 0x010fe400078e0294 */
[----:B------:R-:W0:Y:S01]  /*1f730*/  LDC R20, c[0x0][0x228] ;  /* 0x00008a00ff147b82 */ /* 0x000e220000000800 */
[----:B--2---:R-:W-:Y:S01]  /*1f740*/  ISETP.LT.AND P3, PT, R170, R10, !P3 ;  /* 0x0000000aaa00720c */ /* 0x004fe20005f61270 */
[----:B------:R-:W-:Y:S01]  /*1f750*/  IMAD.WIDE R24, R33, 0x2, R146 ;  /* 0x0000000221187825 */ /* 0x000fe200078e0292 */
[----:B------:R-:W-:-:S03]  /*1f760*/  PRMT R31, R81, 0x7632, R31 ;  /* 0x00007632511f7816 */ /* 0x000fc6000000001f */
[----:B------:R-:W-:Y:S02]  /*1f770*/  VIADD R8, R175, 0x34 ;  /* 0x00000034af087836 */ /* 0x000fe40000000000 */
[----:B------:R-:W2:Y:S01]  /*1f780*/  LDC R10, c[0x0][0x228] ;  /* 0x00008a00ff0a7b82 */ /* 0x000ea20000000800 */
[C---:B------:R-:W-:Y:S01]  /*1f790*/  IMAD.WIDE R26, R33.reuse, 0x2, R14 ;  /* 0x00000002211a7825 */ /* 0x040fe200078e020e */
[----:B------:R4:W-:Y:S03]  /*1f7a0*/  @P4 STG.E.U16 desc[UR60][R2.64], R22 ;  /* 0x0000001602004986 */ /* 0x0009e6000c10153c */
[----:B-1----:R-:W-:Y:S01]  /*1f7b0*/  IMAD.WIDE R28, R33, 0x2, R12 ;  /* 0x00000002211c7825 */ /* 0x002fe200078e020c */
[----:B------:R-:W-:Y:S01]  /*1f7c0*/  @P2 STG.E.U16 desc[UR60][R24.64], R81 ;  /* 0x0000005118002986 */ /* 0x000fe2000c10153c */
[----:B------:R-:W-:Y:S01]  /*1f7d0*/  ISETP.GE.AND P2, PT, R8, R37, PT ;  /* 0x000000250800720c */ /* 0x000fe20003f46270 */
[----:B------:R-:W1:Y:S02]  /*1f7e0*/  LDC R30, c[0x0][0x228] ;  /* 0x00008a00ff1e7b82 */ /* 0x000e640000000800 */
[----:B------:R4:W-:Y:S01]  /*1f7f0*/  @P6 STG.E.U16 desc[UR60][R26.64], R31 ;  /* 0x0000001f1a006986 */ /* 0x0009e2000c10153c */
[----:B-----5:R-:W-:-:S03]  /*1f800*/  ISETP.LT.AND P4, PT, R174, R34, !P2 ;  /* 0x00000022ae00720c */ /* 0x020fc60005781270 */
[----:B------:R5:W-:Y:S01]  /*1f810*/  @P5 STG.E.U16 desc[UR60][R28.64], R85 ;  /* 0x000000551c005986 */ /* 0x000be2000c10153c */
[----:B---3--:R-:W-:Y:S01]  /*1f820*/  ISETP.LT.AND P5, PT, R173, R35, !P2 ;  /* 0x00000023ad00720c */ /* 0x008fe200057a1270 */
[----:B------:R-:W3:Y:S01]  /*1f830*/  LDC R32, c[0x0][0x228] ;  /* 0x00008a00ff207b82 */ /* 0x000ee20000000800 */
[----:B----4-:R-:W-:-:S04]  /*1f840*/  IMAD.WIDE R2, R33, 0x2, R54 ;  /* 0x0000000221027825 */ /* 0x010fc800078e0236 */
[----:B------:R-:W-:Y:S02]  /*1f850*/  VIADD R8, R175, 0x36 ;  /* 0x00000036af087836 */ /* 0x000fe40000000000 */
[----:B------:R-:W-:Y:S01]  /*1f860*/  IMAD.IADD R31, R33, 0x1, R148 ;  /* 0x00000001211f7824 */ /* 0x000fe200078e0294 */
[----:B------:R-:W4:Y:S01]  /*1f870*/  LDC R34, c[0x0][0x228] ;  /* 0x00008a00ff227b82 */ /* 0x000f220000000800 */
[----:B-----5:R-:W-:Y:S02]  /*1f880*/  PRMT R29, R85, 0x7632, R29 ;  /* 0x00007632551d7816 */ /* 0x020fe4000000001d */
[----:B------:R-:W-:Y:S01]  /*1f890*/  IMAD.WIDE R24, R31, 0x2, R146 ;  /* 0x000000021f187825 */ /* 0x000fe200078e0292 */
[----:B------:R-:W-:-:S04]  /*1f8a0*/  ISETP.LT.AND P6, PT, R172, R36, !P2 ;  /* 0x00000024ac00720c */ /* 0x000fc800057c1270 */
[----:B------:R-:W5:Y:S01]  /*1f8b0*/  LDC R35, c[0x0][0x228] ;  /* 0x00008a00ff237b82 */ /* 0x000f620000000800 */
[----:B------:R2:W-:Y:S01]  /*1f8c0*/  @P3 STG.E.U16 desc[UR60][R2.64], R29 ;  /* 0x0000001d02003986 */ /* 0x0005e2000c10153c */
[----:B------:R-:W-:Y:S01]  /*1f8d0*/  IMAD.WIDE R26, R31, 0x2, R14 ;  /* 0x000000021f1a7825 */ /* 0x000fe200078e020e */
[----:B------:R-:W-:Y:S02]  /*1f8e0*/  PRMT R33, R46, 0x7632, R33 ;  /* 0x000076322e217816 */ /* 0x000fe40000000021 */
[----:B0-----:R-:W-:Y:S02]  /*1f8f0*/  ISETP.LT.AND P2, PT, R170, R20, !P2 ;  /* 0x00000014aa00720c */ /* 0x001fe40005741270 */
[----:B------:R-:W-:Y:S01]  /*1f900*/  ISETP.GE.AND P3, PT, R8, R23, PT ;  /* 0x000000170800720c */ /* 0x000fe20003f66270 */
[----:B------:R-:W-:Y:S01]  /*1f910*/  VIADD R8, R175, 0x37 ;  /* 0x00000037af087836 */ /* 0x000fe20000000000 */
[----:B------:R-:W-:Y:S01]  /*1f920*/  @P4 STG.E.U16 desc[UR60][R24.64], R46 ;  /* 0x0000002e18004986 */ /* 0x000fe2000c10153c */
[----:B------:R-:W-:Y:S01]  /*1f930*/  IMAD.WIDE R22, R31, 0x2, R12 ;  /* 0x000000021f167825 */ /* 0x000fe200078e020c */
[----:B------:R-:W0:Y:S02]  /*1f940*/  LDC R36, c[0x0][0x228] ;  /* 0x00008a00ff247b82 */ /* 0x000e240000000800 */
[----:B------:R-:W-:Y:S01]  /*1f950*/  @P5 STG.E.U16 desc[UR60][R26.64], R33 ;  /* 0x000000211a005986 */ /* 0x000fe2000c10153c */
[----:B--2---:R-:W-:-:S02]  /*1f960*/  ISETP.LT.AND P5, PT, R174, R10, !P1 ;  /* 0x0000000aae00720c */ /* 0x004fc40004fa1270 */
[----:B------:R-:W-:Y:S01]  /*1f970*/  ISETP.GE.AND P4, PT, R8, R21, PT ;  /* 0x000000150800720c */ /* 0x000fe20003f86270 */
[C---:B------:R-:W-:Y:S01]  /*1f980*/  IMAD.WIDE R28, R31.reuse, 0x2, R54 ;  /* 0x000000021f1c7825 */ /* 0x040fe200078e0236 */
[----:B------:R-:W-:Y:S01]  /*1f990*/  PRMT R3, R114, 0x7632, R3 ;  /* 0x0000763272037816 */ /* 0x000fe20000000003 */
[----:B------:R-:W2:Y:S02]  /*1f9a0*/  LDC R8, c[0x0][0x228] ;  /* 0x00008a00ff087b82 */ /* 0x000ea40000000800 */
[----:B------:R-:W-:Y:S01]  /*1f9b0*/  IMAD.IADD R31, R31, 0x1, R148 ;  /* 0x000000011f1f7824 */ /* 0x000fe200078e0294 */
[----:B------:R-:W-:Y:S05]  /*1f9c0*/  @P6 STG.E.U16 desc[UR60][R22.64], R114 ;  /* 0x0000007216006986 */ /* 0x000fea000c10153c */
[----:B------:R-:W0:Y:S01]  /*1f9d0*/  LDC R10, c[0x0][0x228] ;  /* 0x00008a00ff0a7b82 */ /* 0x000e220000000800 */
[----:B------:R4:W-:Y:S01]  /*1f9e0*/  @P2 STG.E.U16 desc[UR60][R28.64], R3 ;  /* 0x000000031c002986 */ /* 0x0009e2000c10153c */
[----:B-1----:R-:W-:-:S02]  /*1f9f0*/  ISETP.LT.AND P2, PT, R173, R30, !P1 ;  /* 0x0000001ead00720c */ /* 0x002fc40004f41270 */
[----:B---3--:R-:W-:Y:S02]  /*1fa00*/  ISETP.LT.AND P6, PT, R172, R32, !P1 ;  /* 0x00000020ac00720c */ /* 0x008fe40004fc1270 */
[----:B----4-:R-:W-:Y:S02]  /*1fa10*/  ISETP.LT.AND P1, PT, R170, R34, !P1 ;  /* 0x00000022aa00720c */ /* 0x010fe40004f21270 */
[----:B------:R-:W1:Y:S01]  /*1fa20*/  LDC R30, c[0x0][0x228] ;  /* 0x00008a00ff1e7b82 */ /* 0x000e620000000800 */
[----:B------:R-:W-:-:S07]  /*1fa30*/  IMAD.WIDE R2, R31, 0x2, R146 ;  /* 0x000000021f027825 */ /* 0x000fce00078e0292 */
[----:B------:R-:W3:Y:S01]  /*1fa40*/  LDC R32, c[0x0][0x228] ;  /* 0x00008a00ff207b82 */ /* 0x000ee20000000800 */
[----:B------:R4:W-:Y:S01]  /*1fa50*/  @P5 STG.E.U16 desc[UR60][R2.64], R82 ;  /* 0x0000005202005986 */ /* 0x0009e2000c10153c */
[----:B-----5:R-:W-:Y:S01]  /*1fa60*/  ISETP.LT.AND P5, PT, R174, R35, !P3 ;  /* 0x00000023ae00720c */ /* 0x020fe20005fa1270 */
[----:B------:R-:W-:-:S05]  /*1fa70*/  IMAD.IADD R29, R31, 0x1, R148 ;  /* 0x000000011f1d7824 */ /* 0x000fca00078e0294 */
[----:B------:R-:W5:Y:S01]  /*1fa80*/  LDC R28, c[0x0][0x228] ;  /* 0x00008a00ff1c7b82 */ /* 0x000f620000000800 */
[----:B------:R-:W-:Y:S01]  /*1fa90*/  IMAD.WIDE R20, R31, 0x2, R14 ;  /* 0x000000021f147825 */ /* 0x000fe200078e020e */
[----:B------:R-:W-:-:S03]  /*1faa0*/  PRMT R34, R86, 0x7632, R34 ;  /* 0x0000763256227816 */ /* 0x000fc60000000022 */
[C---:B------:R-:W-:Y:S01]  /*1fab0*/  IMAD.WIDE R22, R31.reuse, 0x2, R12 ;  /* 0x000000021f167825 */ /* 0x040fe200078e020c */
[----:B----4-:R-:W-:Y:S02]  /*1fac0*/  PRMT R3, R82, 0x7632, R3 ;  /* 0x0000763252037816 */ /* 0x010fe40000000003 */
[----:B------:R-:W4:Y:S01]  /*1fad0*/  LDC R33, c[0x0][0x228] ;  /* 0x00008a00ff217b82 */ /* 0x000f220000000800 */
[----:B------:R-:W-:Y:S02]  /*1fae0*/  IMAD.WIDE R24, R31, 0x2, R54 ;  /* 0x000000021f187825 */ /* 0x000fe400078e0236 */
[----:B------:R0:W-:Y:S02]  /*1faf0*/  @P2 STG.E.U16 desc[UR60][R20.64], R3 ;  /* 0x0000000314002986 */ /* 0x0001e4000c10153c */
[----:B------:R-:W-:Y:S01]  /*1fb00*/  IMAD.WIDE R26, R29, 0x2, R146 ;  /* 0x000000021d1a7825 */ /* 0x000fe200078e0292 */
[----:B--2---:R-:W-:Y:S01]  /*1fb10*/  ISETP.LT.AND P2, PT, R173, R8, !P3 ;  /* 0x00000008ad00720c */ /* 0x004fe20005f41270 */
[----:B------:R-:W-:Y:S01]  /*1fb20*/  @P6 STG.E.U16 desc[UR60][R22.64], R86 ;  /* 0x0000005616006986 */ /* 0x000fe2000c10153c */
[----:B------:R-:W2:Y:S01]  /*1fb30*/  LDC R31, c[0x0][0x228] ;  /* 0x00008a00ff1f7b82 */ /* 0x000ea20000000800 */
[----:B------:R-:W-:-:S02]  /*1fb40*/  VIADD R2, R175, 0x38 ;  /* 0x00000038af027836 */ /* 0x000fc40000000000 */
[----:B------:R1:W-:Y:S04]  /*1fb50*/  @P1 STG.E.U16 desc[UR60][R24.64], R34 ;  /* 0x0000002218001986 */ /* 0x0003e8000c10153c */
[----:B------:R5:W-:Y:S01]  /*1fb60*/  @P5 STG.E.U16 desc[UR60][R26.64], R47 ;  /* 0x0000002f1a005986 */ /* 0x000be2000c10153c */
[----:B------:R-:W4:Y:S01]  /*1fb70*/  LDC R8, c[0x0][0x228] ;  /* 0x00008a00ff087b82 */ /* 0x000f220000000800 */
[----:B0-----:R-:W-:Y:S02]  /*1fb80*/  ISETP.LT.AND P5, PT, R172, R10, !P3 ;  /* 0x0000000aac00720c */ /* 0x001fe40005fa1270 */
[----:B------:R-:W-:Y:S01]  /*1fb90*/  ISETP.GE.AND P1, PT, R2, R153, PT ;  /* 0x000000990200720c */ /* 0x000fe20003f26270 */
[----:B------:R-:W-:-:S04]  /*1fba0*/  IMAD.WIDE R2, R29, 0x2, R14 ;  /* 0x000000021d027825 */ /* 0x000fc800078e020e */
[----:B------:R-:W0:Y:S01]  /*1fbb0*/  LDC R10, c[0x0][0x228] ;  /* 0x00008a00ff0a7b82 */ /* 0x000e220000000800 */
[----:B-1----:R-:W-:Y:S02]  /*1fbc0*/  PRMT R25, R47, 0x7632, R25 ;  /* 0x000076322f197816 */ /* 0x002fe40000000019 */
[----:B------:R-:W-:Y:S02]  /*1fbd0*/  ISETP.LT.AND P3, PT, R170, R30, !P3 ;  /* 0x0000001eaa00720c */ /* 0x000fe40005f61270 */
[----:B---3--:R-:W-:Y:S01]  /*1fbe0*/  ISETP.LT.AND P6, PT, R174, R32, !P4 ;  /* 0x00000020ae00720c */ /* 0x008fe200067c1270 */
[----:B------:R1:W-:Y:S01]  /*1fbf0*/  @P2 STG.E.U16 desc[UR60][R2.64], R25 ;  /* 0x0000001902002986 */ /* 0x0003e2000c10153c */
[----:B-----5:R-:W-:Y:S01]  /*1fc00*/  ISETP.LT.AND P2, PT, R173, R28, !P4 ;  /* 0x0000001cad00720c */ /* 0x020fe20006741270 */
[C---:B------:R-:W-:Y:S01]  /*1fc10*/  IMAD.WIDE R20, R29.reuse, 0x2, R12 ;  /* 0x000000021d147825 */ /* 0x040fe200078e020c */
[----:B------:R-:W3:Y:S03]  /*1fc20*/  LDC R32, c[0x0][0x228] ;  /* 0x00008a00ff207b82 */ /* 0x000ee60000000800 */
[----:B------:R-:W-:Y:S01]  /*1fc30*/  IMAD.IADD R27, R29, 0x1, R148 ;  /* 0x000000011d1b7824 */ /* 0x000fe200078e0294 */
[----:B------:R-:W-:Y:S01]  /*1fc40*/  PRMT R26, R115, 0x7632, R26 ;  /* 0x00007632731a7816 */ /* 0x000fe2000000001a */
[----:B------:R-:W-:Y:S01]  /*1fc50*/  IMAD.WIDE R22, R29, 0x2, R54 ;  /* 0x000000021d167825 */ /* 0x000fe200078e0236 */
[----:B------:R5:W-:Y:S02]  /*1fc60*/  @P5 STG.E.U16 desc[UR60][R20.64], R115 ;  /* 0x0000007314005986 */ /* 0x000be4000c10153c */
[----:B------:R-:W3:Y:S01]  /*1fc70*/  LDC R34, c[0x0][0x228] ;  /* 0x00008a00ff227b82 */ /* 0x000ee20000000800 */
[C---:B-1----:R-:W-:Y:S01]  /*1fc80*/  IMAD.WIDE R24, R27.reuse, 0x2, R146 ;  /* 0x000000021b187825 */ /* 0x042fe200078e0292 */
[----:B------:R-:W-:Y:S03]  /*1fc90*/  @P3 STG.E.U16 desc[UR60][R22.64], R26 ;  /* 0x0000001a16003986 */ /* 0x000fe6000c10153c */
[----:B------:R-:W-:Y:S01]  /*1fca0*/  IMAD.WIDE R2, R27, 0x2, R14 ;  /* 0x000000021b027825 */ /* 0x000fe200078e020e */
[----:B--2---:R-:W-:-:S02]  /*1fcb0*/  ISETP.LT.AND P5, PT, R172, R31, !P4 ;  /* 0x0000001fac00720c */ /* 0x004fc400067a1270 */
[----:B------:R-:W1:Y:S01]  /*1fcc0*/  LDC R35, c[0x0][0x228] ;  /* 0x00008a00ff237b82 */ /* 0x000e620000000800 */
[----:B-----5:R-:W-:Y:S01]  /*1fcd0*/  PRMT R21, R83, 0x7632, R21 ;  /* 0x0000763253157816 */ /* 0x020fe20000000015 */
[----:B------:R2:W-:Y:S01]  /*1fce0*/  @P6 STG.E.U16 desc[UR60][R24.64], R83 ;  /* 0x0000005318006986 */ /* 0x0005e2000c10153c */
[----:B----4-:R-:W-:Y:S02]  /*1fcf0*/  ISETP.LT.AND P4, PT, R170, R33, !P4 ;  /* 0x00000021aa00720c */ /* 0x010fe40006781270 */
[----:B------:R-:W-:Y:S01]  /*1fd00*/  ISETP.LT.AND P6, PT, R174, R8, !P1 ;  /* 0x00000008ae00720c */ /* 0x000fe20004fc1270 */
[----:B------:R4:W-:Y:S01]  /*1fd10*/  @P2 STG.E.U16 desc[UR60][R2.64], R21 ;  /* 0x0000001502002986 */ /* 0x0009e2000c10153c */
[----:B0-----:R-:W-:Y:S01]  /*1fd20*/  ISETP.LT.AND P2, PT, R173, R10, !P1 ;  /* 0x0000000aad00720c */ /* 0x001fe20004f41270 */
[----:B------:R-:W-:Y:S01]  /*1fd30*/  IMAD.IADD R33, R27, 0x1, R148 ;  /* 0x000000011b217824 */ /* 0x000fe200078e0294 */
[----:B------:R-:W-:Y:S01]  /*1fd40*/  PRMT R10, R48, 0x7632, R10 ;  /* 0x00007632300a7816 */ /* 0x000fe2000000000a */
[----:B------:R-:W0:Y:S01]  /*1fd50*/  LDS.128 R20, [R0] ;  /* 0x0000000000147984 */ /* 0x000e220000000c00 */
[----:B------:R-:W5:Y:S01]  /*1fd60*/  LDC R37, c[0x0][0x228] ;  /* 0x00008a00ff257b82 */ /* 0x000f620000000800 */
[----:B------:R-:W-:-:S04]  /*1fd70*/  IMAD.WIDE R28, R33, 0x2, R146 ;  /* 0x00000002211c7825 */ /* 0x000fc800078e0292 */
[----:B--2---:R-:W-:Y:S01]  /*1fd80*/  IMAD.WIDE R24, R27, 0x2, R12 ;  /* 0x000000021b187825 */ /* 0x004fe200078e020c */
[----:B----4-:R-:W-:Y:S02]  /*1fd90*/  PRMT R3, R87, 0x7632, R3 ;  /* 0x0000763257037816 */ /* 0x010fe40000000003 */
[----:B------:R-:W2:Y:S01]  /*1fda0*/  LDC R38, c[0x0][0x228] ;  /* 0x00008a00ff267b82 */ /* 0x000ea20000000800 */
[----:B------:R-:W-:Y:S01]  /*1fdb0*/  IMAD.WIDE R26, R27, 0x2, R54 ;  /* 0x000000021b1a7825 */ /* 0x000fe200078e0236 */
[----:B------:R-:W-:Y:S03]  /*1fdc0*/  @P5 STG.E.U16 desc[UR60][R24.64], R87 ;  /* 0x0000005718005986 */ /* 0x000fe6000c10153c */
[----:B------:R-:W-:Y:S01]  /*1fdd0*/  IMAD.WIDE R30, R33, 0x2, R14 ;  /* 0x00000002211e7825 */ /* 0x000fe200078e020e */
[----:B------:R-:W-:Y:S04]  /*1fde0*/  @P4 STG.E.U16 desc[UR60][R26.64], R3 ;  /* 0x000000031a004986 */ /* 0x000fe8000c10153c */
[----:B------:R4:W-:Y:S04]  /*1fdf0*/  @P6 STG.E.U16 desc[UR60][R28.64], R48 ;  /* 0x000000301c006986 */ /* 0x0009e8000c10153c */
[----:B------:R0:W-:Y:S01]  /*1fe00*/  @P2 STG.E.U16 desc[UR60][R30.64], R10 ;  /* 0x0000000a1e002986 */ /* 0x0001e2000c10153c */
[----:B---3--:R-:W-:-:S02]  /*1fe10*/  ISETP.LT.AND P2, PT, R172, R32, !P1 ;  /* 0x00000020ac00720c */ /* 0x008fc40004f41270 */
[----:B------:R-:W-:Y:S01]  /*1fe20*/  ISETP.LT.AND P1, PT, R170, R34, !P1 ;  /* 0x00000022aa00720c */ /* 0x000fe20004f21270 */
[----:B------:R-:W3:Y:S01]  /*1fe30*/  LDC R32, c[0x0][0x228] ;  /* 0x00008a00ff207b82 */ /* 0x000ee20000000800 */
[----:B------:R-:W-:-:S07]  /*1fe40*/  VIADD R8, R175, 0x39 ;  /* 0x00000039af087836 */ /* 0x000fce0000000000 */
[----:B------:R-:W5:Y:S01]  /*1fe50*/  LDC R34, c[0x0][0x228] ;  /* 0x00008a00ff227b82 */ /* 0x000f620000000800 */
[----:B------:R-:W-:Y:S01]  /*1fe60*/  ISETP.GE.AND P3, PT, R8, R151, PT ;  /* 0x000000970800720c */ /* 0x000fe20003f66270 */
[----:B------:R-:W-:-:S03]  /*1fe70*/  VIADD R8, R175, 0x3a ;  /* 0x0000003aaf087836 */ /* 0x000fc60000000000 */
[----:B-1----:R-:W-:Y:S01]  /*1fe80*/  ISETP.LT.AND P5, PT, R174, R35, !P3 ;  /* 0x00000023ae00720c */ /* 0x002fe20005fa1270 */
[C---:B----4-:R-:W-:Y:S01]  /*1fe90*/  IMAD.IADD R29, R33.reuse, 0x1, R148 ;  /* 0x00000001211d7824 */ /* 0x050fe200078e0294 */
[----:B------:R-:W-:Y:S01]  /*1fea0*/  ISETP.GE.AND P4, PT, R8, R145, PT ;  /* 0x000000910800720c */ /* 0x000fe20003f86270 */
[----:B------:R-:W-:Y:S01]  /*1feb0*/  IMAD.WIDE R2, R33, 0x2, R12 ;  /* 0x0000000221027825 */ /* 0x000fe200078e020c */
[----:B------:R-:W1:Y:S01]  /*1fec0*/  LDC R8, c[0x0][0x228] ;  /* 0x00008a00ff087b82 */ /* 0x000e620000000800 */
[----:B------:R-:W-:Y:S02]  /*1fed0*/  ISETP.LT.AND P6, PT, R173, R36, !P3 ;  /* 0x00000024ad00720c */ /* 0x000fe40005fc1270 */
[----:B------:R-:W-:Y:S01]  /*1fee0*/  IMAD.WIDE R24, R33, 0x2, R54 ;  /* 0x0000000221187825 */ /* 0x000fe200078e0236 */
[----:B0-----:R-:W-:Y:S01]  /*1fef0*/  PRMT R31, R16, 0x7632, R31 ;  /* 0x00007632101f7816 */ /* 0x001fe2000000001f */
[----:B------:R0:W-:Y:S02]  /*1ff00*/  @P2 STG.E.U16 desc[UR60][R2.64], R16 ;  /* 0x0000001002002986 */ /* 0x0001e4000c10153c */
[----:B------:R-:W-:Y:S01]  /*1ff10*/  VIADD R0, R175, 0x3b ;  /* 0x0000003baf007836 */ /* 0x000fe20000000000 */
[----:B------:R-:W4:Y:S01]  /*1ff20*/  LDC R28, c[0x0][0x228] ;  /* 0x00008a00ff1c7b82 */ /* 0x000f220000000800 */
[----:B------:R-:W-:Y:S01]  /*1ff30*/  IMAD.WIDE R26, R29, 0x2, R146 ;  /* 0x000000021d1a7825 */ /* 0x000fe200078e0292 */
[----:B------:R2:W-:Y:S01]  /*1ff40*/  @P1 STG.E.U16 desc[UR60][R24.64], R31 ;  /* 0x0000001f18001986 */ /* 0x0005e2000c10153c */
[----:B---3--:R-:W-:-:S02]  /*1ff50*/  ISETP.LT.AND P1, PT, R172, R32, !P3 ;  /* 0x00000020ac00720c */ /* 0x008fc40005f21270 */
[----:B------:R-:W-:-:S03]  /*1ff60*/  ISETP.GE.AND P2, PT, R0, R11, PT ;  /* 0x0000000b0000720c */ /* 0x000fc60003f46270 */
[----:B------:R-:W3:Y:S01]  /*1ff70*/  LDC R30, c[0x0][0x228] ;  /* 0x00008a00ff1e7b82 */ /* 0x000ee20000000800 */
[----:B------:R-:W-:Y:S01]  /*1ff80*/  @P5 STG.E.U16 desc[UR60][R26.64], R4 ;  /* 0x000000041a005986 */ /* 0x000fe2000c10153c */
[----:B-----5:R-:W-:Y:S01]  /*1ff90*/  ISETP.LT.AND P3, PT, R170, R34, !P3 ;  /* 0x00000022aa00720c */ /* 0x020fe20005f61270 */
[C---:B------:R-:W-:Y:S01]  /*1ffa0*/  IMAD.WIDE R10, R29.reuse, 0x2, R14 ;  /* 0x000000021d0a7825 */ /* 0x040fe200078e020e */
[----:B0-----:R-:W-:Y:S02]  /*1ffb0*/  PRMT R3, R4, 0x7632, R3 ;  /* 0x0000763204037816 */ /* 0x001fe40000000003 */
[----:B------:R-:W-:Y:S01]  /*1ffc0*/  ISETP.LT.AND P5, PT, R174, R37, !P4 ;  /* 0x00000025ae00720c */ /* 0x000fe200067a1270 */
[----:B--2---:R-:W-:Y:S01]  /*1ffd0*/  IMAD.IADD R31, R29, 0x1, R148 ;  /* 0x000000011d1f7824 */ /* 0x004fe200078e0294 */
[----:B------:R-:W0:Y:S01]  /*1ffe0*/  LDC R16, c[0x0][0x228] ;  /* 0x00008a00ff107b82 */ /* 0x000e220000000800 */
[----:B------:R2:W-:Y:S01]  /*1fff0*/  @P6 STG.E.U16 desc[UR60][R10.64], R3 ;  /* 0x000000030a006986 */ /* 0x0005e2000c10153c */
[----:B------:R-:W-:Y:S01]  /*20000*/  ISETP.LT.AND P6, PT, R173, R38, !P4 ;  /* 0x00000026ad00720c */ /* 0x000fe200067c1270 */
[----:B------:R-:W-:Y:S01]  /*20010*/  IMAD.WIDE R24, R31, 0x2, R146 ;  /* 0x000000021f187825 */ /* 0x000fe200078e0292 */
[----:B------:R-:W-:-:S04]  /*20020*/  PRMT R34, R20, 0x7632, R34 ;  /* 0x0000763214227816 */ /* 0x000fc80000000022 */
[----:B------:R-:W5:Y:S01]  /*20030*/  LDC R32, c[0x0][0x228] ;  /* 0x00008a00ff207b82 */ /* 0x000f620000000800 */
[----:B--2---:R-:W-:-:S07]  /*20040*/  IMAD.WIDE R2, R29, 0x2, R12 ;  /* 0x000000021d027825 */ /* 0x004fce00078e020c */
[----:B------:R-:W2:Y:S01]  /*20050*/  LDC R4, c[0x0][0x228] ;  /* 0x00008a00ff047b82 */ /* 0x000ea20000000800 */
[----:B------:R-:W-:Y:S01]  /*20060*/  IMAD.WIDE R10, R29, 0x2, R54 ;  /* 0x000000021d0a7825 */ /* 0x000fe200078e0236 */
[----:B------:R3:W-:Y:S01]  /*20070*/  @P1 STG.E.U16 desc[UR60][R2.64], R20 ;  /* 0x0000001402001986 */ /* 0x0007e2000c10153c */
[----:B------:R-:W-:-:S03]  /*20080*/  PRMT R35, R49, 0x7632, R35 ;  /* 0x0000763231237816 */ /* 0x000fc60000000023 */
[----:B------:R0:W-:Y:S01]  /*20090*/  @P3 STG.E.U16 desc[UR60][R10.64], R34 ;  /* 0x000000220a003986 */ /* 0x0001e2000c10153c */
[----:B------:R-:W-:Y:S01]  /*200a0*/  IMAD.WIDE R26, R31, 0x2, R14 ;  /* 0x000000021f1a7825 */ /* 0x000fe200078e020e */
[----:B------:R-:W2:Y:S02]  /*200b0*/  LDC R33, c[0x0][0x228] ;  /* 0x00008a00ff217b82 */ /* 0x000ea40000000800 */
[----:B------:R2:W-:Y:S01]  /*200c0*/  @P5 STG.E.U16 desc[UR60][R24.64], R49 ;  /* 0x0000003118005986 */ /* 0x0005e2000c10153c */
[----:B-1----:R-:W-:Y:S01]  /*200d0*/  ISETP.LT.AND P5, PT, R172, R8, !P4 ;  /* 0x00000008ac00720c */ /* 0x002fe200067a1270 */
[----:B------:R-:W-:Y:S01]  /*200e0*/  VIADD R0, R175, 0x3c ;  /* 0x0000003caf007836 */ /* 0x000fe20000000000 */
[----:B----4-:R-:W-:Y:S01]  /*200f0*/  ISETP.LT.AND P4, PT, R170, R28, !P4 ;  /* 0x0000001caa00720c */ /* 0x010fe20006781270 */
[----:B------:R-:W-:Y:S01]  /*20100*/  @P6 STG.E.U16 desc[UR60][R26.64], R35 ;  /* 0x000000231a006986 */ /* 0x000fe2000c10153c */
[----:B---3--:R-:W-:Y:S01]  /*20110*/  ISETP.LT.AND P6, PT, R174, R30, !P2 ;  /* 0x0000001eae00720c */ /* 0x008fe200057c1270 */
[----:B------:R-:W1:Y:S01]  /*20120*/  LDC R28, c[0x0][0x228] ;  /* 0x00008a00ff1c7b82 */ /* 0x000e620000000800 */
[----:B------:R-:W-:Y:S01]  /*20130*/  IMAD.WIDE R2, R31, 0x2, R12 ;  /* 0x000000021f027825 */ /* 0x000fe200078e020c */
[----:B------:R-:W-:-:S03]  /*20140*/  ISETP.GE.AND P1, PT, R0, R9, PT ;  /* 0x000000090000720c */ /* 0x000fc60003f26270 */
[----:B------:R-:W-:Y:S02]  /*20150*/  IMAD.IADD R29, R31, 0x1, R148 ;  /* 0x000000011f1d7824 */ /* 0x000fe400078e0294 */
[----:B------:R-:W-:Y:S01]  /*20160*/  VIADD R0, R175, 0x3d ;  /* 0x0000003daf007836 */ /* 0x000fe20000000000 */
[----:B------:R-:W3:Y:S01]  /*20170*/  LDC R30, c[0x0][0x228] ;  /* 0x00008a00ff1e7b82 */ /* 0x000ee20000000800 */
[----:B------:R-:W-:Y:S01]  /*20180*/  IMAD.WIDE R8, R31, 0x2, R54 ;  /* 0x000000021f087825 */ /* 0x000fe200078e0236 */
[----:B------:R-:W-:Y:S01]  /*20190*/  PRMT R20, R17, 0x7632, R20 ;  /* 0x0000763211147816 */ /* 0x000fe20000000014 */
[----:B------:R4:W-:Y:S01]  /*201a0*/  @P5 STG.E.U16 desc[UR60][R2.64], R17 ;  /* 0x0000001102005986 */ /* 0x0009e2000c10153c */
[----:B0-----:R-:W-:Y:S01]  /*201b0*/  ISETP.LT.AND P5, PT, R173, R16, !P2 ;  /* 0x00000010ad00720c */ /* 0x001fe200057a1270 */
[----:B------:R-:W-:Y:S01]  /*201c0*/  IMAD.WIDE R10, R29, 0x2, R146 ;  /* 0x000000021d0a7825 */ /* 0x000fe200078e0292 */
[----:B------:R-:W-:Y:S02]  /*201d0*/  ISETP.GE.AND P3, PT, R0, R157, PT ;  /* 0x0000009d0000720c */ /* 0x000fe40003f66270 */
[----:B------:R-:W0:Y:S01]  /*201e0*/  LDC R16, c[0x0][0x228] ;  /* 0x00008a00ff107b82 */ /* 0x000e220000000800 */
[----:B------:R-:W-:Y:S01]  /*201f0*/  VIADD R0, R175, 0x3e ;  /* 0x0000003eaf007836 */ /* 0x000fe20000000000 */
[----:B------:R4:W-:Y:S01]  /*20200*/  @P4 STG.E.U16 desc[UR60][R8.64], R20 ;  /* 0x0000001408004986 */ /* 0x0009e2000c10153c */
[----:B-----5:R-:W-:-:S03]  /*20210*/  ISETP.LT.AND P4, PT, R172, R32, !P2 ;  /* 0x00000020ac00720c */ /* 0x020fc60005781270 */
[----:B------:R5:W-:Y:S01]  /*20220*/  @P6 STG.E.U16 desc[UR60][R10.64], R5 ;  /* 0x000000050a006986 */ /* 0x000be2000c10153c */
[----:B--2---:R-:W-:Y:S01]  /*20230*/  ISETP.LT.AND P6, PT, R170, R4, !P2 ;  /* 0x00000004aa00720c */ /* 0x004fe200057c1270 */
[C---:B------:R-:W-:Y:S01]  /*20240*/  IMAD.WIDE R24, R29.reuse, 0x2, R14 ;  /* 0x000000021d187825 */ /* 0x040fe200078e020e */
[----:B------:R-:W-:Y:S01]  /*20250*/  ISETP.GE.AND P2, PT, R0, R155, PT ;  /* 0x0000009b0000720c */ /* 0x000fe20003f46270 */
[----:B----4-:R-:W2:Y:S02]  /*20260*/  LDC R17, c[0x0][0x228] ;  /* 0x00008a00ff117b82 */ /* 0x010ea40000000800 */
[----:B------:R-:W-:Y:S01]  /*20270*/  IMAD.WIDE R2, R29, 0x2, R12 ;  /* 0x000000021d027825 */ /* 0x000fe200078e020c */
[----:B------:R-:W-:-:S05]  /*20280*/  PRMT R9, R5, 0x7632, R9 ;  /* 0x0000763205097816 */ /* 0x000fca0000000009 */
[----:B------:R-:W4:Y:S01]  /*20290*/  LDC R0, c[0x0][0x228] ;  /* 0x00008a00ff007b82 */ /* 0x000f220000000800 */
[----:B------:R3:W-:Y:S01]  /*202a0*/  @P5 STG.E.U16 desc[UR60][R24.64], R9 ;  /* 0x0000000918005986 */ /* 0x0007e2000c10153c */
[----:B-----5:R-:W-:Y:S01]  /*202b0*/  PRMT R11, R21, 0x7632, R11 ;  /* 0x00007632150b7816 */ /* 0x020fe2000000000b */
[----:B------:R-:W-:Y:S01]  /*202c0*/  IMAD.WIDE R4, R29, 0x2, R54 ;  /* 0x000000021d047825 */ /* 0x000fe200078e0236 */
[----:B-1----:R-:W-:Y:S01]  /*202d0*/  ISETP.LT.AND P5, PT, R174, R28, !P1 ;  /* 0x0000001cae00720c */ /* 0x002fe20004fa1270 */
[----:B------:R1:W-:Y:S03]  /*202e0*/  @P4 STG.E.U16 desc[UR60][R2.64], R21 ;  /* 0x0000001502004986 */ /* 0x0003e6000c10153c */
[----:B------:R-:W5:Y:S01]  /*202f0*/  LDC R20, c[0x0][0x228] ;  /* 0x00008a00ff147b82 */ /* 0x000f620000000800 */
[----:B---3--:R-:W-:Y:S01]  /*20300*/  ISETP.LT.AND P4, PT, R173, R30, !P1 ;  /* 0x0000001ead00720c */ /* 0x008fe20004f81270 */
[----:B------:R-:W-:Y:S01]  /*20310*/  IMAD.IADD R29, R29, 0x1, R148 ;  /* 0x000000011d1d7824 */ /* 0x000fe200078e0294 */
[----:B------:R3:W-:Y:S05]  /*20320*/  @P6 STG.E.U16 desc[UR60][R4.64], R11 ;  /* 0x0000000b04006986 */ /* 0x0007ea000c10153c */
[----:B------:R-:W5:Y:S01]  /*20330*/  LDC R24, c[0x0][0x228] ;  /* 0x00008a00ff187b82 */ /* 0x000f620000000800 */
[----:B------:R-:W-:-:S07]  /*20340*/  ISETP.LT.AND P6, PT, R172, R33, !P1 ;  /* 0x00000021ac00720c */ /* 0x000fce0004fc1270 */
[----:B-1----:R-:W1:Y:S01]  /*20350*/  LDC R21, c[0x0][0x228] ;  /* 0x00008a00ff157b82 */ /* 0x002e620000000800 */
[----:B0-----:R-:W-:Y:S01]  /*20360*/  ISETP.LT.AND P1, PT, R170, R16, !P1 ;  /* 0x00000010aa00720c */ /* 0x001fe20004f21270 */
[----:B------:R-:W-:Y:S01]  /*20370*/  IMAD.WIDE R8, R29, 0x2, R146 ;  /* 0x000000021d087825 */ /* 0x000fe200078e0292 */
[----:B---3--:R-:W-:-:S05]  /*20380*/  PRMT R5, R50, 0x7632, R5 ;  /* 0x0000763232057816 */ /* 0x008fca0000000005 */
[----:B------:R-:W0:Y:S01]  /*20390*/  LDC R16, c[0x0][0x228] ;  /* 0x00008a00ff107b82 */ /* 0x000e220000000800 */
[C---:B------:R-:W-:Y:S01]  /*203a0*/  IMAD.WIDE R10, R29.reuse, 0x2, R14 ;  /* 0x000000021d0a7825 */ /* 0x040fe200078e020e */
[----:B------:R3:W-:Y:S01]  /*203b0*/  @P5 STG.E.U16 desc[UR60][R8.64], R50 ;  /* 0x0000003208005986 */ /* 0x0007e2000c10153c */
[----:B----4-:R-:W-:Y:S02]  /*203c0*/  ISETP.LT.AND P5, PT, R174, R0, !P3 ;  /* 0x00000000ae00720c */ /* 0x010fe40005fa1270 */
[----:B------:R-:W-:Y:S01]  /*203d0*/  IMAD.WIDE R2, R29, 0x2, R12 ;  /* 0x000000021d027825 */ /* 0x000fe200078e020c */
[----:B------:R4:W-:Y:S02]  /*203e0*/  @P4 STG.E.U16 desc[UR60][R10.64], R5 ;  /* 0x000000050a004986 */ /* 0x0009e4000c10153c */
[----:B------:R-:W0:Y:S01]  /*203f0*/  LDC R0, c[0x0][0x228] ;  /* 0x00008a00ff007b82 */ /* 0x000e220000000800 */
[----:B--2---:R-:W-:Y:S01]  /*20400*/  ISETP.LT.AND P4, PT, R173, R17, !P3 ;  /* 0x00000011ad00720c */ /* 0x004fe20005f81270 */
[----:B------:R2:W-:Y:S01]  /*20410*/  @P6 STG.E.U16 desc[UR60][R2.64], R18 ;  /* 0x0000001202006986 */ /* 0x0005e2000c10153c */
[----:B---3--:R-:W-:-:S05]  /*20420*/  PRMT R9, R18, 0x7632, R9 ;  /* 0x0000763212097816 */ /* 0x008fca0000000009 */
[----:B------:R-:W3:Y:S01]  /*20430*/  LDC R25, c[0x0][0x228] ;  /* 0x00008a00ff197b82 */ /* 0x000ee20000000800 */
[----:B----4-:R-:W-:-:S07]  /*20440*/  IMAD.WIDE R4, R29, 0x2, R54 ;  /* 0x000000021d047825 */ /* 0x010fce00078e0236 */
[----:B------:R-:W4:Y:S01]  /*20450*/  LDC R26, c[0x0][0x228] ;  /* 0x00008a00ff1a7b82 */ /* 0x000f220000000800 */
[----:B------:R-:W-:Y:S01]  /*20460*/  IMAD.IADD R17, R29, 0x1, R148 ;  /* 0x000000011d117824 */ /* 0x000fe200078e0294 */
[----:B------:R2:W-:Y:S01]  /*20470*/  @P1 STG.E.U16 desc[UR60][R4.64], R9 ;  /* 0x0000000904001986 */ /* 0x0005e2000c10153c */
[----:B-----5:R-:W-:-:S05]  /*20480*/  ISETP.LT.AND P1, PT, R172, R20, !P3 ;  /* 0x00000014ac00720c */ /* 0x020fca0005f21270 */
[----:B------:R-:W5:Y:S01]  /*20490*/  LDC R27, c[0x0][0x228] ;  /* 0x00008a00ff1b7b82 */ /* 0x000f620000000800 */
[----:B-1----:R-:W-:Y:S01]  /*204a0*/  ISETP.LT.AND P3, PT, R170, R21, !P3 ;  /* 0x00000015aa00720c */ /* 0x002fe20005f61270 */
[----:B--2---:R-:W-:Y:S01]  /*204b0*/  IMAD.WIDE R2, R17, 0x2, R146 ;  /* 0x0000000211027825 */ /* 0x004fe200078e0292 */
[----:B------:R-:W-:-:S05]  /*204c0*/  ISETP.LT.AND P6, PT, R174, R24, !P2 ;  /* 0x00000018ae00720c */ /* 0x000fca00057c1270 */
[----:B------:R-:W1:Y:S01]  /*204d0*/  LDC R28, c[0x0][0x228] ;  /* 0x00008a00ff1c7b82 */ /* 0x000e620000000800 */
[----:B------:R-:W-:Y:S01]  /*204e0*/  IMAD.WIDE R8, R17, 0x2, R14 ;  /* 0x0000000211087825 */ /* 0x000fe200078e020e */
[----:B------:R-:W-:-:S06]  /*204f0*/  PRMT R5, R6, 0x7632, R5 ;  /* 0x0000763206057816 */ /* 0x000fcc0000000005 */
[----:B------:R-:W2:Y:S01]  /*20500*/  LDC R30, c[0x0][0x228] ;  /* 0x00008a00ff1e7b82 */ /* 0x000ea20000000800 */
[C---:B------:R-:W-:Y:S01]  /*20510*/  IMAD.IADD R21, R17.reuse, 0x1, R148 ;  /* 0x0000000111157824 */ /* 0x040fe200078e0294 */
[----:B------:R3:W-:Y:S01]  /*20520*/  @P5 STG.E.U16 desc[UR60][R2.64], R6 ;  /* 0x0000000602005986 */ /* 0x0007e2000c10153c */
[----:B------:R-:W-:-:S03]  /*20530*/  IMAD.WIDE R10, R17, 0x2, R12 ;  /* 0x00000002110a7825 */ /* 0x000fc600078e020c */
[----:B------:R3:W-:Y:S01]  /*20540*/  @P4 STG.E.U16 desc[UR60][R8.64], R5 ;  /* 0x0000000508004986 */ /* 0x0007e2000c10153c */
[----:B0-----:R-:W-:-:S03]  /*20550*/  ISETP.LT.AND P4, PT, R173, R16, !P0 ;  /* 0x00000010ad00720c */ /* 0x001fc60004781270 */
[----:B------:R-:W-:Y:S01]  /*20560*/  @P1 STG.E.U16 desc[UR60][R10.64], R22 ;  /* 0x000000160a001986 */ /* 0x000fe2000c10153c */
[----:B---3--:R-:W-:Y:S01]  /*20570*/  PRMT R3, R22, 0x7632, R3 ;  /* 0x0000763216037816 */ /* 0x008fe20000000003 */
[----:B------:R-:W-:-:S04]  /*20580*/  IMAD.WIDE R4, R17, 0x2, R54 ;  /* 0x0000000211047825 */ /* 0x000fc800078e0236 */
[----:B------:R-:W-:Y:S01]  /*20590*/  IMAD.WIDE R16, R21, 0x2, R146 ;  /* 0x0000000215107825 */ /* 0x000fe200078e0292 */
[----:B------:R0:W-:Y:S01]  /*205a0*/  @P3 STG.E.U16 desc[UR60][R4.64], R3 ;  /* 0x0000000304003986 */ /* 0x0001e2000c10153c */
[----:B------:R-:W-:-:S03]  /*205b0*/  ISETP.LT.AND P3, PT, R172, R25, !P2 ;  /* 0x00000019ac00720c */ /* 0x000fc60005761270 */
[----:B------:R3:W-:Y:S01]  /*205c0*/  @P6 STG.E.U16 desc[UR60][R16.64], R51 ;  /* 0x0000003310006986 */ /* 0x0007e2000c10153c */
[----:B------:R-:W-:Y:S02]  /*205d0*/  ISETP.LT.AND P6, PT, R173, R0, !P2 ;  /* 0x00000000ad00720c */ /* 0x000fe400057c1270 */
[----:B----4-:R-:W-:Y:S02]  /*205e0*/  ISETP.LT.AND P2, PT, R170, R26, !P2 ;  /* 0x0000001aaa00720c */ /* 0x010fe40005741270 */
[----:B-----5:R-:W-:Y:S02]  /*205f0*/  ISETP.LT.AND P5, PT, R174, R27, !P0 ;  /* 0x0000001bae00720c */ /* 0x020fe400047a1270 */
[----:B-1----:R-:W-:Y:S01]  /*20600*/  ISETP.LT.AND P1, PT, R172, R28, !P0 ;  /* 0x0000001cac00720c */ /* 0x002fe20004721270 */
[C---:B------:R-:W-:Y:S01]  /*20610*/  IMAD.IADD R25, R21.reuse, 0x1, R148 ;  /* 0x0000000115197824 */ /* 0x040fe200078e0294 */
[----:B--2---:R-:W-:Y:S01]  /*20620*/  ISETP.LT.AND P0, PT, R170, R30, !P0 ;  /* 0x0000001eaa00720c */ /* 0x004fe20004701270 */
[----:B0-----:R-:W-:Y:S01]  /*20630*/  IMAD.WIDE R2, R21, 0x2, R14 ;  /* 0x0000000215027825 */ /* 0x001fe200078e020e */
[----:B------:R-:W-:-:S02]  /*20640*/  PRMT R0, R51, 0x7632, R0 ;  /* 0x0000763233007816 */ /* 0x000fc40000000000 */
[----:B------:R-:W-:Y:S01]  /*20650*/  PRMT R5, R19, 0x7632, R5 ;  /* 0x0000763213057816 */ /* 0x000fe20000000005 */
[----:B------:R-:W-:Y:S01]  /*20660*/  IMAD.WIDE R8, R21, 0x2, R12 ;  /* 0x0000000215087825 */ /* 0x000fe200078e020c */
[----:B------:R-:W-:-:S03]  /*20670*/  PRMT R4, R7, 0x7632, R4 ;  /* 0x0000763207047816 */ /* 0x000fc60000000004 */
[----:B------:R-:W-:Y:S01]  /*20680*/  IMAD.WIDE R10, R21, 0x2, R54 ;  /* 0x00000002150a7825 */ /* 0x000fe200078e0236 */
[----:B------:R3:W-:Y:S03]  /*20690*/  @P6 STG.E.U16 desc[UR60][R2.64], R0 ;  /* 0x0000000002006986 */ /* 0x0007e6000c10153c */
[C---:B------:R-:W-:Y:S01]  /*206a0*/  IMAD.WIDE R146, R25.reuse, 0x2, R146 ;  /* 0x0000000219927825 */ /* 0x040fe200078e0292 */
[----:B------:R3:W-:Y:S03]  /*206b0*/  @P3 STG.E.U16 desc[UR60][R8.64], R19 ;  /* 0x0000001308003986 */ /* 0x0007e6000c10153c */
[C---:B------:R-:W-:Y:S01]  /*206c0*/  IMAD.WIDE R14, R25.reuse, 0x2, R14 ;  /* 0x00000002190e7825 */ /* 0x040fe200078e020e */
[----:B------:R3:W-:Y:S03]  /*206d0*/  @P2 STG.E.U16 desc[UR60][R10.64], R5 ;  /* 0x000000050a002986 */ /* 0x0007e6000c10153c */
[C---:B------:R-:W-:Y:S01]  /*206e0*/  IMAD.WIDE R12, R25.reuse, 0x2, R12 ;  /* 0x00000002190c7825 */ /* 0x040fe200078e020c */
[----:B------:R3:W-:Y:S04]  /*206f0*/  @P5 STG.E.U16 desc[UR60][R146.64], R7 ;  /* 0x0000000792005986 */ /* 0x0007e8000c10153c */
[----:B------:R3:W-:Y:S01]  /*20700*/  @P4 STG.E.U16 desc[UR60][R14.64], R4 ;  /* 0x000000040e004986 */ /* 0x0007e2000c10153c */
[----:B------:R-:W-:-:S03]  /*20710*/  IMAD.WIDE R54, R25, 0x2, R54 ;  /* 0x0000000219367825 */ /* 0x000fc600078e0236 */
[----:B------:R3:W-:Y:S01]  /*20720*/  @P1 STG.E.U16 desc[UR60][R12.64], R23 ;  /* 0x000000170c001986 */ /* 0x0007e2000c10153c */
[----:B------:R-:W-:Y:S05]  /*20730*/  @!P0 EXIT ;  /* 0x000000000000894d */ /* 0x000fea0003800000 */
[----:B------:R-:W-:-:S05]  /*20740*/  PRMT R27, R23, 0x7632, R27 ;  /* 0x00007632171b7816 */ /* 0x000fca000000001b */
[----:B------:R-:W-:Y:S01]  /*20750*/  STG.E.U16 desc[UR60][R54.64], R27 ;  /* 0x0000001b36007986 */ /* 0x000fe2000c10153c */
[----:B------:R-:W-:Y:S05]  /*20760*/  EXIT ;  /* 0x000000000000794d */ /* 0x000fea0003800000 */
.L_x_2:
[----:B------:R-:W-:-:S00]  /*20770*/  BRA `(.L_x_2) ;  /* 0xfffffffc00fc7947 */ /* 0x000fc0000383ffff */
[----:B------:R-:W-:-:S00]  /*20780*/  NOP ;  /* 0x0000000000007918 */ /* 0x000fc00000000000 */
[----:B------:R-:W-:-:S00]  /*20790*/  NOP ;  /* 0x0000000000007918 */ /* 0x000fc00000000000 */
[----:B------:R-:W-:-:S00]  /*207a0*/  NOP ;  /* 0x0000000000007918 */ /* 0x000fc00000000000 */
[----:B------:R-:W-:-:S00]  /*207b0*/  NOP ;  /* 0x0000000000007918 */ /* 0x000fc00000000000 */
[----:B------:R-:W-:-:S00]  /*207c0*/  NOP ;  /* 0x0000000000007918 */ /* 0x000fc00000000000 */
[----:B------:R-:W-:-:S00]  /*207d0*/  NOP ;  /* 0x0000000000007918 */ /* 0x000fc00000000000 */
[----:B------:R-:W-:-:S00]  /*207e0*/  NOP ;  /* 0x0000000000007918 */ /* 0x000fc00000000000 */
[----:B------:R-:W-:-:S00]  /*207f0*/  NOP ;  /* 0x0000000000007918 */ /* 0x000fc00000000000 */
.L_x_3:


//--------------------- .nv.shared.matmul_kernel  --------------------------
	.section	.nv.shared.matmul_kernel,"aw",@nobits
	.sectionflags	@""
	.align	16
	.zero		1024


//--------------------- .nv.shared.reserved.0     --------------------------
	.section	.nv.shared.reserved.0,"aw",@nobits
	.weak		__nv_reservedSMEM_offset_0_alias
	.size		__nv_reservedSMEM_offset_0_alias, 0, 0
	.other		__nv_reservedSMEM_offset_0_alias,@"STO_CUDA_RESERVED_SHARED STV_DEFAULT"
__nv_reservedSMEM_offset_0_alias:
	.zero		0


//--------------------- .nv.constant0.matmul_kernel --------------------------
	.section	.nv.constant0.matmul_kernel,"a",@progbits
	.sectionflags	@""
	.align	4
.nv.constant0.matmul_kernel:
	.zero		608


//--------------------- SYMBOLS --------------------------

	.type		.nv.reservedSmem.offset0,@object
	.size		.nv.reservedSmem.offset0,0x4
